// auto-generated by cutlass_sweep.conv — config: {"arch": "sm_100", "cluster_m": 2, "cluster_n": 1, "conv_kind": "dgrad", "dtype": "bf16", "ndim": 3, "tile_k": 32, "tile_m": 256, "tile_n": 128}
#include "cutlass/cutlass.h"
#include "cute/tensor.hpp"
#include "cutlass/kernel_hardware_info.hpp"
#include "cutlass/conv/convolution.h"
#include "cutlass/conv/dispatch_policy.hpp"
#include "cutlass/conv/collective/collective_builder.hpp"
#include "cutlass/conv/kernel/conv_universal.hpp"
#include "cutlass/conv/device/conv_universal_adapter.hpp"
#include "cutlass/epilogue/collective/collective_builder.hpp"

using namespace cute;
using Elem = cutlass::bfloat16_t;
using Acc  = float;
using LayoutAB = cutlass::layout::TensorNDHWC;
using LayoutC  = cutlass::layout::TensorNDHWC;
constexpr auto ConvOp = cutlass::conv::Operator::kDgrad;
using TileShape    = Shape<_256, _128, Shape<_32>>;
using ClusterShape = Shape<_2, _1, _1>;

using CollectiveEpilogue = typename cutlass::epilogue::collective::CollectiveBuilder<
    cutlass::arch::Sm100, cutlass::arch::OpClassTensorOp,
    TileShape, ClusterShape,
    cutlass::epilogue::collective::EpilogueTileAuto,
    Acc, Acc,
    Elem, LayoutC, 128 / cutlass::sizeof_bits<Elem>::value,
    Elem, LayoutC, 128 / cutlass::sizeof_bits<Elem>::value,
    cutlass::epilogue::collective::EpilogueScheduleAuto
  >::CollectiveOp;

using CollectiveMainloop = typename cutlass::conv::collective::CollectiveBuilder<
    cutlass::arch::Sm100, cutlass::arch::OpClassTensorOp, ConvOp,
    Elem, LayoutAB, 128 / cutlass::sizeof_bits<Elem>::value,
    Elem, LayoutAB, 128 / cutlass::sizeof_bits<Elem>::value,
    Acc,
    TileShape, ClusterShape,
    cutlass::conv::collective::StageCountAutoCarveout<
        static_cast<int>(sizeof(typename CollectiveEpilogue::SharedStorage))>,
    cutlass::conv::collective::KernelScheduleAuto
  >::CollectiveOp;

using ProblemShape = cutlass::conv::ConvProblemShape<
    ConvOp, CollectiveMainloop::DispatchPolicy::NumSpatialDimensions>;
using ConvKernel = cutlass::conv::kernel::ConvUniversal<
    ProblemShape, CollectiveMainloop, CollectiveEpilogue>;
using Conv = cutlass::conv::device::ConvUniversalAdapter<ConvKernel>;

auto* _anchor = &cutlass::device_kernel<ConvKernel>;


// ===== COMPILED SASS (sm_100a) =====

	.target	sm_100a

	.elftype	@"ET_EXEC"


//--------------------- .note.nv.tkinfo           --------------------------
	.section	.note.nv.tkinfo,"",@"SHT_NOTE"
	.sectionflags	@"SHF_NOTE_NV_TKINFO"
	.tkinfo
        /*0018*/ 	.word	0x00000002
        /*0030*/ 	.string	""
        /*0030*/ 	.string	"ptxas"
        /*0030*/ 	.string	"Cuda compilation tools, release 13.0, V13.0.88"
        /*0030*/ 	.string	"Build cuda_13.0.r13.0/compiler.36424714_0"
        /*0030*/ 	.string	"-arch sm_100a -m 64 "



//--------------------- .note.nv.cuinfo           --------------------------
	.section	.note.nv.cuinfo,"",@"SHT_NOTE"
	.sectionflags	@"SHF_NOTE_NV_CUINFO"
        /*0018*/ 	.short	0x0002
        /*001a*/ 	.short	0x0064
        /*001c*/ 	.short	0x0082
	.zero		2


//--------------------- .nv.info                  --------------------------
	.section	.nv.info,"",@"SHT_CUDA_INFO"
	.align	4


	//----- nvinfo : EIATTR_REGCOUNT
	.align		4
        /*0000*/ 	.byte	0x04, 0x2f
        /*0002*/ 	.short	(.L_19 - .L_18)
	.align		4
.L_18:
        /*0004*/ 	.word	index@(_ZN7cutlass13device_kernelINS_4conv6kernel13ConvUniversalINS1_16ConvProblemShapeILNS1_8OperatorE1ELi3EEENS1_10collective14CollectiveConvINS1_47MainloopSm100TmaUmmaWarpSpecializedImplicitGemmILS5_1ELi16ELi3ELi1ELi2EN4cute5tupleIJNSA_1CILi2EEENSC_ILi1EEESE_EEEEENSB_IJNSC_ILi256EEENSC_ILi128EEENSB_IJNSC_ILi32EEEEEEEEENS_10bfloat16_tESM_NSA_8TiledMMAINSA_8MMA_AtomIJNSA_26SM100_MMA_F16BF16_2x1SM_SSISM_SM_fLi256ELi128ELNSA_4UMMA5MajorE0ELSR_1ELNSQ_7ScaleInE0ELSS_0EEEEEENSA_6LayoutINSB_IJSE_SE_SE_EEENSB_IJNSC_ILi0EEESX_SX_EEEEENSB_IJNSA_10UnderscoreES10_S10_EEEEENS7_6detail27Sm100ImplicitGemmTileTraitsINSA_25SM100_TMA_2SM_LOAD_IM2COLENSA_14ComposedLayoutINSA_7SwizzleILi2ELi4ELi3EEENSA_18smem_ptr_flag_bitsILi16EEENSV_INSB_IJNSC_ILi8EEESJ_EEENSB_IJSJ_SE_EEEEEEEvEENS14_INSA_18SM100_TMA_2SM_LOADENS16_INS17_ILi3ELi4ELi3EEES1A_NSV_INSB_IJNSC_ILi64EEES1B_EEENSB_IJSE_S1J_EEEEEEEvEEEENS_8epilogue10collective18CollectiveEpilogueINS1Q_23Sm100TmaWarpSpecializedILi4ELi2ELi32ELb1ELb0EEEJNSB_IJSI_SI_SK_EEENSB_IJNSV_ISI_SE_EENSV_ISJ_SE_EEEEESM_NSB_IJNSB_IJllllEEESE_SX_EEESM_S20_NS1Q_6fusion15FusionCallbacksIS1U_NS21_17LinearCombinationISM_fSM_fLNS_15FloatRoundStyleE2EEES1V_S1Y_JEEENSA_5SM1004TMEM4LOAD26SM100_TMEM_LOAD_32dp32b32xENSA_20SM90_TMA_LOAD_IM2COLES1F_NSA_39AutoVectorizingCopyWithAssumedAlignmentILi128EEENSA_21SM90_TMA_STORE_IM2COLES1F_S2D_S2D_EEEvvEEEEvNT_6ParamsE)
        /*0008*/ 	.word	0x0000006c


	//----- nvinfo : EIATTR_FRAME_SIZE
	.align		4
.L_19:
        /*000c*/ 	.byte	0x04, 0x11
        /*000e*/ 	.short	(.L_21 - .L_20)
	.align		4
.L_20:
        /*0010*/ 	.word	index@($__internal_2_$__cuda_sm10x_tcgen05_guardrail_trap_unallocated_columns_being_dealloced)
        /*0014*/ 	.word	0x00000008


	//----- nvinfo : EIATTR_FRAME_SIZE
	.align		4
.L_21:
        /*0018*/ 	.byte	0x04, 0x11
        /*001a*/ 	.short	(.L_23 - .L_22)
	.align		4
.L_22:
        /*001c*/ 	.word	index@($__internal_1_$__cuda_sm10x_tcgen05_guardrail_trap_phase_invalid_during_alloc)
        /*0020*/ 	.word	0x00000008


	//----- nvinfo : EIATTR_FRAME_SIZE
	.align		4
.L_23:
        /*0024*/ 	.byte	0x04, 0x11
        /*0026*/ 	.short	(.L_25 - .L_24)
	.align		4
.L_24:
        /*0028*/ 	.word	index@($__internal_0_$__cuda_sm10x_tcgen05_guardrail_trap_col_being_dealloced_not_returned_by_alloc)
        /*002c*/ 	.word	0x00000008


	//----- nvinfo : EIATTR_FRAME_SIZE
	.align		4
.L_25:
        /*0030*/ 	.byte	0x04, 0x11
        /*0032*/ 	.short	(.L_27 - .L_26)
	.align		4
.L_26:
        /*0034*/ 	.word	index@(_ZN7cutlass13device_kernelINS_4conv6kernel13ConvUniversalINS1_16ConvProblemShapeILNS1_8OperatorE1ELi3EEENS1_10collective14CollectiveConvINS1_47MainloopSm100TmaUmmaWarpSpecializedImplicitGemmILS5_1ELi16ELi3ELi1ELi2EN4cute5tupleIJNSA_1CILi2EEENSC_ILi1EEESE_EEEEENSB_IJNSC_ILi256EEENSC_ILi128EEENSB_IJNSC_ILi32EEEEEEEEENS_10bfloat16_tESM_NSA_8TiledMMAINSA_8MMA_AtomIJNSA_26SM100_MMA_F16BF16_2x1SM_SSISM_SM_fLi256ELi128ELNSA_4UMMA5MajorE0ELSR_1ELNSQ_7ScaleInE0ELSS_0EEEEEENSA_6LayoutINSB_IJSE_SE_SE_EEENSB_IJNSC_ILi0EEESX_SX_EEEEENSB_IJNSA_10UnderscoreES10_S10_EEEEENS7_6detail27Sm100ImplicitGemmTileTraitsINSA_25SM100_TMA_2SM_LOAD_IM2COLENSA_14ComposedLayoutINSA_7SwizzleILi2ELi4ELi3EEENSA_18smem_ptr_flag_bitsILi16EEENSV_INSB_IJNSC_ILi8EEESJ_EEENSB_IJSJ_SE_EEEEEEEvEENS14_INSA_18SM100_TMA_2SM_LOADENS16_INS17_ILi3ELi4ELi3EEES1A_NSV_INSB_IJNSC_ILi64EEES1B_EEENSB_IJSE_S1J_EEEEEEEvEEEENS_8epilogue10collective18CollectiveEpilogueINS1Q_23Sm100TmaWarpSpecializedILi4ELi2ELi32ELb1ELb0EEEJNSB_IJSI_SI_SK_EEENSB_IJNSV_ISI_SE_EENSV_ISJ_SE_EEEEESM_NSB_IJNSB_IJllllEEESE_SX_EEESM_S20_NS1Q_6fusion15FusionCallbacksIS1U_NS21_17LinearCombinationISM_fSM_fLNS_15FloatRoundStyleE2EEES1V_S1Y_JEEENSA_5SM1004TMEM4LOAD26SM100_TMEM_LOAD_32dp32b32xENSA_20SM90_TMA_LOAD_IM2COLES1F_NSA_39AutoVectorizingCopyWithAssumedAlignmentILi128EEENSA_21SM90_TMA_STORE_IM2COLES1F_S2D_S2D_EEEvvEEEEvNT_6ParamsE)
        /*0038*/ 	.word	0x00000008


	//----- nvinfo : EIATTR_MIN_STACK_SIZE
	.align		4
.L_27:
        /*003c*/ 	.byte	0x04, 0x12
        /*003e*/ 	.short	(.L_29 - .L_28)
	.align		4
.L_28:
        /*0040*/ 	.word	index@(_ZN7cutlass13device_kernelINS_4conv6kernel13ConvUniversalINS1_16ConvProblemShapeILNS1_8OperatorE1ELi3EEENS1_10collective14CollectiveConvINS1_47MainloopSm100TmaUmmaWarpSpecializedImplicitGemmILS5_1ELi16ELi3ELi1ELi2EN4cute5tupleIJNSA_1CILi2EEENSC_ILi1EEESE_EEEEENSB_IJNSC_ILi256EEENSC_ILi128EEENSB_IJNSC_ILi32EEEEEEEEENS_10bfloat16_tESM_NSA_8TiledMMAINSA_8MMA_AtomIJNSA_26SM100_MMA_F16BF16_2x1SM_SSISM_SM_fLi256ELi128ELNSA_4UMMA5MajorE0ELSR_1ELNSQ_7ScaleInE0ELSS_0EEEEEENSA_6LayoutINSB_IJSE_SE_SE_EEENSB_IJNSC_ILi0EEESX_SX_EEEEENSB_IJNSA_10UnderscoreES10_S10_EEEEENS7_6detail27Sm100ImplicitGemmTileTraitsINSA_25SM100_TMA_2SM_LOAD_IM2COLENSA_14ComposedLayoutINSA_7SwizzleILi2ELi4ELi3EEENSA_18smem_ptr_flag_bitsILi16EEENSV_INSB_IJNSC_ILi8EEESJ_EEENSB_IJSJ_SE_EEEEEEEvEENS14_INSA_18SM100_TMA_2SM_LOADENS16_INS17_ILi3ELi4ELi3EEES1A_NSV_INSB_IJNSC_ILi64EEES1B_EEENSB_IJSE_S1J_EEEEEEEvEEEENS_8epilogue10collective18CollectiveEpilogueINS1Q_23Sm100TmaWarpSpecializedILi4ELi2ELi32ELb1ELb0EEEJNSB_IJSI_SI_SK_EEENSB_IJNSV_ISI_SE_EENSV_ISJ_SE_EEEEESM_NSB_IJNSB_IJllllEEESE_SX_EEESM_S20_NS1Q_6fusion15FusionCallbacksIS1U_NS21_17LinearCombinationISM_fSM_fLNS_15FloatRoundStyleE2EEES1V_S1Y_JEEENSA_5SM1004TMEM4LOAD26SM100_TMEM_LOAD_32dp32b32xENSA_20SM90_TMA_LOAD_IM2COLES1F_NSA_39AutoVectorizingCopyWithAssumedAlignmentILi128EEENSA_21SM90_TMA_STORE_IM2COLES1F_S2D_S2D_EEEvvEEEEvNT_6ParamsE)
        /*0044*/ 	.word	0x00000008
.L_29:


//--------------------- .nv.compat                --------------------------
	.section	.nv.compat,"",@"SHT_CUDA_COMPAT_INFO"
	.align	4
        /*0000*/ 	.byte	0x02, 0x09, 0x01, 0x00, 0x02, 0x02, 0x02, 0x00, 0x02, 0x05, 0x05, 0x00, 0x03, 0x07, 0x01, 0x01
        /*0010*/ 	.byte	0x02, 0x03, 0x01, 0x00, 0x02, 0x06, 0x01, 0x00, 0x04, 0x0b, 0x08, 0x00, 0x09, 0x00, 0x00, 0x00
        /*0020*/ 	.byte	0x00, 0x00, 0x00, 0x00


//--------------------- .nv.info._ZN7cutlass13device_kernelINS_4conv6kernel13ConvUniversalINS1_16ConvProblemShapeILNS1_8OperatorE1ELi3EEENS1_10collective14CollectiveConvINS1_47MainloopSm100TmaUmmaWarpSpecializedImplicitGemmILS5_1ELi16ELi3ELi1ELi2EN4cute5tupleIJNSA_1CILi2EEENSC_ILi1EEESE_EEEEENSB_IJNSC_ILi256EEENSC_ILi128EEENSB_IJNSC_ILi32EEEEEEEEENS_10bfloat16_tESM_NSA_8TiledMMAINSA_8MMA_AtomIJNSA_26SM100_MMA_F16BF16_2x1SM_SSISM_SM_fLi256ELi128ELNSA_4UMMA5MajorE0ELSR_1ELNSQ_7ScaleInE0ELSS_0EEEEEENSA_6LayoutINSB_IJSE_SE_SE_EEENSB_IJNSC_ILi0EEESX_SX_EEEEENSB_IJNSA_10UnderscoreES10_S10_EEEEENS7_6detail27Sm100ImplicitGemmTileTraitsINSA_25SM100_TMA_2SM_LOAD_IM2COLENSA_14ComposedLayoutINSA_7SwizzleILi2ELi4ELi3EEENSA_18smem_ptr_flag_bitsILi16EEENSV_INSB_IJNSC_ILi8EEESJ_EEENSB_IJSJ_SE_EEEEEEEvEENS14_INSA_18SM100_TMA_2SM_LOADENS16_INS17_ILi3ELi4ELi3EEES1A_NSV_INSB_IJNSC_ILi64EEES1B_EEENSB_IJSE_S1J_EEEEEEEvEEEENS_8epilogue10collective18CollectiveEpilogueINS1Q_23Sm100TmaWarpSpecializedILi4ELi2ELi32ELb1ELb0EEEJNSB_IJSI_SI_SK_EEENSB_IJNSV_ISI_SE_EENSV_ISJ_SE_EEEEESM_NSB_IJNSB_IJllllEEESE_SX_EEESM_S20_NS1Q_6fusion15FusionCallbacksIS1U_NS21_17LinearCombinationISM_fSM_fLNS_15FloatRoundStyleE2EEES1V_S1Y_JEEENSA_5SM1004TMEM4LOAD26SM100_TMEM_LOAD_32dp32b32xENSA_20SM90_TMA_LOAD_IM2COLES1F_NSA_39AutoVectorizingCopyWithAssumedAlignmentILi128EEENSA_21SM90_TMA_STORE_IM2COLES1F_S2D_S2D_EEEvvEEEEvNT_6ParamsE --------------------------
	.section	.nv.info._ZN7cutlass13device_kernelINS_4conv6kernel13ConvUniversalINS1_16ConvProblemShapeILNS1_8OperatorE1ELi3EEENS1_10collective14CollectiveConvINS1_47MainloopSm100TmaUmmaWarpSpecializedImplicitGemmILS5_1ELi16ELi3ELi1ELi2EN4cute5tupleIJNSA_1CILi2EEENSC_ILi1EEESE_EEEEENSB_IJNSC_ILi256EEENSC_ILi128EEENSB_IJNSC_ILi32EEEEEEEEENS_10bfloat16_tESM_NSA_8TiledMMAINSA_8MMA_AtomIJNSA_26SM100_MMA_F16BF16_2x1SM_SSISM_SM_fLi256ELi128ELNSA_4UMMA5MajorE0ELSR_1ELNSQ_7ScaleInE0ELSS_0EEEEEENSA_6LayoutINSB_IJSE_SE_SE_EEENSB_IJNSC_ILi0EEESX_SX_EEEEENSB_IJNSA_10UnderscoreES10_S10_EEEEENS7_6detail27Sm100ImplicitGemmTileTraitsINSA_25SM100_TMA_2SM_LOAD_IM2COLENSA_14ComposedLayoutINSA_7SwizzleILi2ELi4ELi3EEENSA_18smem_ptr_flag_bitsILi16EEENSV_INSB_IJNSC_ILi8EEESJ_EEENSB_IJSJ_SE_EEEEEEEvEENS14_INSA_18SM100_TMA_2SM_LOADENS16_INS17_ILi3ELi4ELi3EEES1A_NSV_INSB_IJNSC_ILi64EEES1B_EEENSB_IJSE_S1J_EEEEEEEvEEEENS_8epilogue10collective18CollectiveEpilogueINS1Q_23Sm100TmaWarpSpecializedILi4ELi2ELi32ELb1ELb0EEEJNSB_IJSI_SI_SK_EEENSB_IJNSV_ISI_SE_EENSV_ISJ_SE_EEEEESM_NSB_IJNSB_IJllllEEESE_SX_EEESM_S20_NS1Q_6fusion15FusionCallbacksIS1U_NS21_17LinearCombinationISM_fSM_fLNS_15FloatRoundStyleE2EEES1V_S1Y_JEEENSA_5SM1004TMEM4LOAD26SM100_TMEM_LOAD_32dp32b32xENSA_20SM90_TMA_LOAD_IM2COLES1F_NSA_39AutoVectorizingCopyWithAssumedAlignmentILi128EEENSA_21SM90_TMA_STORE_IM2COLES1F_S2D_S2D_EEEvvEEEEvNT_6ParamsE,"",@"SHT_CUDA_INFO"
	.sectionflags	@""
	.align	4


	//----- nvinfo : EIATTR_CUDA_API_VERSION
	.align		4
        /*0000*/ 	.byte	0x04, 0x37
        /*0002*/ 	.short	(.L_31 - .L_30)
.L_30:
        /*0004*/ 	.word	0x00000082


	//----- nvinfo : EIATTR_KPARAM_INFO
	.align		4
.L_31:
        /*0008*/ 	.byte	0x04, 0x17
        /*000a*/ 	.short	(.L_33 - .L_32)
.L_32:
        /*000c*/ 	.word	0x00000000
        /*0010*/ 	.short	0x0000
        /*0012*/ 	.short	0x0000
        /*0014*/ 	.byte	0x00, 0xf0, 0x01, 0x24


	//----- nvinfo : EIATTR_AT_ENTRY_FRAGMENTS
	.align		4
.L_33:
        /*0018*/ 	.byte	0x04, 0x4f
        /*001a*/ 	.short	(.L_35 - .L_34)


	//   ....[0]....
.L_34:
        /*001c*/ 	.word	0x00000007


	//----- nvinfo : EIATTR_RESERVED_SMEM_USED
	.align		4
.L_35:
        /*0020*/ 	.byte	0x01, 0x41
	.zero		2


	//----- nvinfo : EIATTR_SPARSE_MMA_MASK
	.align		4
        /*0024*/ 	.byte	0x03, 0x50
        /*0026*/ 	.short	0x0000


	//----- nvinfo : EIATTR_TCGEN05_2CTA_USED
	.align		4
        /*0028*/ 	.byte	0x01, 0x52
	.zero		2


	//----- nvinfo : EIATTR_MAXREG_COUNT
	.align		4
        /*002c*/ 	.byte	0x03, 0x1b
        /*002e*/ 	.short	0x00ff


	//----- nvinfo : EIATTR_NUM_BARRIERS
	.align		4
        /*0030*/ 	.byte	0x02, 0x4c
        /*0032*/ 	.byte	0x07
	.zero		1


	//----- nvinfo : EIATTR_EXTERNS
	.align		4
        /*0034*/ 	.byte	0x04, 0x0f
        /*0036*/ 	.short	(.L_37 - .L_36)


	//   ....[0]....
	.align		4
.L_36:
        /*0038*/ 	.word	index@(__assertfail)


	//----- nvinfo : EIATTR_MERCURY_ISA_VERSION
	.align		4
.L_37:
        /*003c*/ 	.byte	0x03, 0x5f
        /*003e*/ 	.short	0x0101


	//----- nvinfo : EIATTR_INT_WARP_WIDE_INSTR_OFFSETS
	.align		4
        /*0040*/ 	.byte	0x04, 0x31
        /*0042*/ 	.short	(.L_39 - .L_38)


	//   ....[0]....
.L_38:
        /*0044*/ 	.word	0x00000e00


	//   ....[1]....
        /*0048*/ 	.word	0x00000eb0


	//   ....[2]....
        /*004c*/ 	.word	0x00004c50


	//   ....[3]....
        /*0050*/ 	.word	0x00004c70


	//   ....[4]....
        /*0054*/ 	.word	0x00004ca0


	//   ....[5]....
        /*0058*/ 	.word	0x00005a10


	//   ....[6]....
        /*005c*/ 	.word	0x00005a80


	//   ....[7]....
        /*0060*/ 	.word	0x00005b90


	//   ....[8]....
        /*0064*/ 	.word	0x00005c10


	//   ....[9]....
        /*0068*/ 	.word	0x00005d10


	//   ....[10]....
        /*006c*/ 	.word	0x00005db0


	//   ....[11]....
        /*0070*/ 	.word	0x00005ea0


	//   ....[12]....
        /*0074*/ 	.word	0x00005fc0


	//----- nvinfo : EIATTR_COOP_GROUP_MASK_REGIDS
	.align		4
.L_39:
        /*0078*/ 	.byte	0x04, 0x29
        /*007a*/ 	.short	(.L_41 - .L_40)


	//   ....[0]....
.L_40:
        /*007c*/ 	.word	0xffffffff


	//   ....[1]....
        /*0080*/ 	.word	0xffffffff


	//   ....[2]....
        /*0084*/ 	.word	0xffffffff


	//   ....[3]....
        /*0088*/ 	.word	0xffffffff


	//   ....[4]....
        /*008c*/ 	.word	0xffffffff


	//   ....[5]....
        /*0090*/ 	.word	0xffffffff


	//   ....[6]....
        /*0094*/ 	.word	0xffffffff


	//   ....[7]....
        /*0098*/ 	.word	0xffffffff


	//   ....[8]....
        /*009c*/ 	.word	0xffffffff


	//   ....[9]....
        /*00a0*/ 	.word	0xffffffff


	//   ....[10]....
        /*00a4*/ 	.word	0xffffffff


	//   ....[11]....
        /*00a8*/ 	.word	0xffffffff


	//   ....[12]....
        /*00ac*/ 	.word	0xffffffff


	//----- nvinfo : EIATTR_COOP_GROUP_INSTR_OFFSETS
	.align		4
.L_41:
        /*00b0*/ 	.byte	0x04, 0x28
        /*00b2*/ 	.short	(.L_43 - .L_42)


	//   ....[0]....
.L_42:
        /*00b4*/ 	.word	0x000000d0


	//   ....[1]....
        /*00b8*/ 	.word	0x00000540


	//   ....[2]....
        /*00bc*/ 	.word	0x00000890


	//   ....[3]....
        /*00c0*/ 	.word	0x00000a30


	//   ....[4]....
        /*00c4*/ 	.word	0x00000b30


	//   ....[5]....
        /*00c8*/ 	.word	0x00000c80


	//   ....[6]....
        /*00cc*/ 	.word	0x00000f20


	//   ....[7]....
        /*00d0*/ 	.word	0x00002850


	//   ....[8]....
        /*00d4*/ 	.word	0x00003c20


	//   ....[9]....
        /*00d8*/ 	.word	0x000040f0


	//   ....[10]....
        /*00dc*/ 	.word	0x00004120


	//   ....[11]....
        /*00e0*/ 	.word	0x00004b60


	//   ....[12]....
        /*00e4*/ 	.word	0x00004d70


	//----- nvinfo : EIATTR_VRC_CTA_INIT_COUNT
	.align		4
.L_43:
        /*00e8*/ 	.byte	0x02, 0x4a
        /*00ea*/ 	.byte	0x80
	.zero		1


	//----- nvinfo : EIATTR_SYSCALL_OFFSETS
	.align		4
        /*00ec*/ 	.byte	0x04, 0x46
        /*00ee*/ 	.short	(.L_45 - .L_44)


	//   ....[0]....
.L_44:
        /*00f0*/ 	.word	0x00006bf0


	//   ....[1]....
        /*00f4*/ 	.word	0x00006ce0


	//   ....[2]....
        /*00f8*/ 	.word	0x000076b0


	//   ....[3]....
        /*00fc*/ 	.word	0x00008360


	//   ....[4]....
        /*0100*/ 	.word	0x00008fe0


	//   ....[5]....
        /*0104*/ 	.word	0x00009c50


	//----- nvinfo : EIATTR_MBARRIER_INSTR_OFFSETS
	.align		4
.L_45:
        /*0108*/ 	.byte	0x04, 0x39
        /*010a*/ 	.short	(.L_47 - .L_46)


	//   ....[0]....
.L_46:
        /*010c*/ 	.word	0x00000670
        /*0110*/ 	.word	0x000000ff
        /*0114*/ 	.word	0x00000000
        /*0118*/ 	.short	0x0100
        /*011a*/ 	.byte	0x04
	.zero		1


	//   ....[1]....
        /*011c*/ 	.word	0x00000680
        /*0120*/ 	.word	0x000000ff
        /*0124*/ 	.word	0x00000080
        /*0128*/ 	.short	0x0100
        /*012a*/ 	.byte	0x04
	.zero		1


	//   ....[2]....
        /*012c*/ 	.word	0x00000690
        /*0130*/ 	.word	0x000000ff
        /*0134*/ 	.word	0x00000008
        /*0138*/ 	.short	0x0100
        /*013a*/ 	.byte	0x04
	.zero		1


	//   ....[3]....
        /*013c*/ 	.word	0x000006a0
        /*0140*/ 	.word	0x000000ff
        /*0144*/ 	.word	0x00000088
        /*0148*/ 	.short	0x0100
        /*014a*/ 	.byte	0x04
	.zero		1


	//   ....[4]....
        /*014c*/ 	.word	0x000006b0
        /*0150*/ 	.word	0x000000ff
        /*0154*/ 	.word	0x00000010
        /*0158*/ 	.short	0x0100
        /*015a*/ 	.byte	0x04
	.zero		1


	//   ....[5]....
        /*015c*/ 	.word	0x000006c0
        /*0160*/ 	.word	0x000000ff
        /*0164*/ 	.word	0x00000090
        /*0168*/ 	.short	0x0100
        /*016a*/ 	.byte	0x04
	.zero		1


	//   ....[6]....
        /*016c*/ 	.word	0x000006d0
        /*0170*/ 	.word	0x000000ff
        /*0174*/ 	.word	0x00000018
        /*0178*/ 	.short	0x0100
        /*017a*/ 	.byte	0x04
	.zero		1


	//   ....[7]....
        /*017c*/ 	.word	0x000006e0
        /*0180*/ 	.word	0x000000ff
        /*0184*/ 	.word	0x00000098
        /*0188*/ 	.short	0x0100
        /*018a*/ 	.byte	0x04
	.zero		1


	//   ....[8]....
        /*018c*/ 	.word	0x000006f0
        /*0190*/ 	.word	0x000000ff
        /*0194*/ 	.word	0x00000020
        /*0198*/ 	.short	0x0100
        /*019a*/ 	.byte	0x04
	.zero		1


	//   ....[9]....
        /*019c*/ 	.word	0x00000700
        /*01a0*/ 	.word	0x000000ff
        /*01a4*/ 	.word	0x000000a0
        /*01a8*/ 	.short	0x0100
        /*01aa*/ 	.byte	0x04
	.zero		1


	//   ....[10]....
        /*01ac*/ 	.word	0x00000710
        /*01b0*/ 	.word	0x000000ff
        /*01b4*/ 	.word	0x00000028
        /*01b8*/ 	.short	0x0100
        /*01ba*/ 	.byte	0x04
	.zero		1


	//   ....[11]....
        /*01bc*/ 	.word	0x00000720
        /*01c0*/ 	.word	0x000000ff
        /*01c4*/ 	.word	0x000000a8
        /*01c8*/ 	.short	0x0100
        /*01ca*/ 	.byte	0x04
	.zero		1


	//   ....[12]....
        /*01cc*/ 	.word	0x00000730
        /*01d0*/ 	.word	0x000000ff
        /*01d4*/ 	.word	0x00000030
        /*01d8*/ 	.short	0x0100
        /*01da*/ 	.byte	0x04
	.zero		1


	//   ....[13]....
        /*01dc*/ 	.word	0x00000740
        /*01e0*/ 	.word	0x000000ff
        /*01e4*/ 	.word	0x000000b0
        /*01e8*/ 	.short	0x0100
        /*01ea*/ 	.byte	0x04
	.zero		1


	//   ....[14]....
        /*01ec*/ 	.word	0x00000750
        /*01f0*/ 	.word	0x000000ff
        /*01f4*/ 	.word	0x00000038
        /*01f8*/ 	.short	0x0100
        /*01fa*/ 	.byte	0x04
	.zero		1


	//   ....[15]....
        /*01fc*/ 	.word	0x00000760
        /*0200*/ 	.word	0x000000ff
        /*0204*/ 	.word	0x000000b8
        /*0208*/ 	.short	0x0100
        /*020a*/ 	.byte	0x04
	.zero		1


	//   ....[16]....
        /*020c*/ 	.word	0x00000770
        /*0210*/ 	.word	0x000000ff
        /*0214*/ 	.word	0x00000040
        /*0218*/ 	.short	0x0100
        /*021a*/ 	.byte	0x04
	.zero		1


	//   ....[17]....
        /*021c*/ 	.word	0x00000780
        /*0220*/ 	.word	0x000000ff
        /*0224*/ 	.word	0x000000c0
        /*0228*/ 	.short	0x0100
        /*022a*/ 	.byte	0x04
	.zero		1


	//   ....[18]....
        /*022c*/ 	.word	0x00000790
        /*0230*/ 	.word	0x000000ff
        /*0234*/ 	.word	0x00000048
        /*0238*/ 	.short	0x0100
        /*023a*/ 	.byte	0x04
	.zero		1


	//   ....[19]....
        /*023c*/ 	.word	0x000007a0
        /*0240*/ 	.word	0x000000ff
        /*0244*/ 	.word	0x000000c8
        /*0248*/ 	.short	0x0100
        /*024a*/ 	.byte	0x04
	.zero		1


	//   ....[20]....
        /*024c*/ 	.word	0x000007b0
        /*0250*/ 	.word	0x000000ff
        /*0254*/ 	.word	0x00000050
        /*0258*/ 	.short	0x0100
        /*025a*/ 	.byte	0x04
	.zero		1


	//   ....[21]....
        /*025c*/ 	.word	0x000007c0
        /*0260*/ 	.word	0x000000ff
        /*0264*/ 	.word	0x000000d0
        /*0268*/ 	.short	0x0100
        /*026a*/ 	.byte	0x04
	.zero		1


	//   ....[22]....
        /*026c*/ 	.word	0x000007d0
        /*0270*/ 	.word	0x000000ff
        /*0274*/ 	.word	0x00000058
        /*0278*/ 	.short	0x0100
        /*027a*/ 	.byte	0x04
	.zero		1


	//   ....[23]....
        /*027c*/ 	.word	0x000007e0
        /*0280*/ 	.word	0x000000ff
        /*0284*/ 	.word	0x000000d8
        /*0288*/ 	.short	0x0100
        /*028a*/ 	.byte	0x04
	.zero		1


	//   ....[24]....
        /*028c*/ 	.word	0x000007f0
        /*0290*/ 	.word	0x000000ff
        /*0294*/ 	.word	0x00000060
        /*0298*/ 	.short	0x0100
        /*029a*/ 	.byte	0x04
	.zero		1


	//   ....[25]....
        /*029c*/ 	.word	0x00000800
        /*02a0*/ 	.word	0x000000ff
        /*02a4*/ 	.word	0x000000e0
        /*02a8*/ 	.short	0x0100
        /*02aa*/ 	.byte	0x04
	.zero		1


	//   ....[26]....
        /*02ac*/ 	.word	0x00000810
        /*02b0*/ 	.word	0x000000ff
        /*02b4*/ 	.word	0x00000068
        /*02b8*/ 	.short	0x0100
        /*02ba*/ 	.byte	0x04
	.zero		1


	//   ....[27]....
        /*02bc*/ 	.word	0x00000820
        /*02c0*/ 	.word	0x000000ff
        /*02c4*/ 	.word	0x000000e8
        /*02c8*/ 	.short	0x0100
        /*02ca*/ 	.byte	0x04
	.zero		1


	//   ....[28]....
        /*02cc*/ 	.word	0x00000830
        /*02d0*/ 	.word	0x000000ff
        /*02d4*/ 	.word	0x00000070
        /*02d8*/ 	.short	0x0100
        /*02da*/ 	.byte	0x04
	.zero		1


	//   ....[29]....
        /*02dc*/ 	.word	0x00000840
        /*02e0*/ 	.word	0x000000ff
        /*02e4*/ 	.word	0x000000f0
        /*02e8*/ 	.short	0x0100
        /*02ea*/ 	.byte	0x04
	.zero		1


	//   ....[30]....
        /*02ec*/ 	.word	0x00000850
        /*02f0*/ 	.word	0x000000ff
        /*02f4*/ 	.word	0x00000078
        /*02f8*/ 	.short	0x0100
        /*02fa*/ 	.byte	0x04
	.zero		1


	//   ....[31]....
        /*02fc*/ 	.word	0x00000860
        /*0300*/ 	.word	0x000000ff
        /*0304*/ 	.word	0x000000f8
        /*0308*/ 	.short	0x0100
        /*030a*/ 	.byte	0x04
	.zero		1


	//   ....[32]....
        /*030c*/ 	.word	0x000009a0
        /*0310*/ 	.word	0x000000ff
        /*0314*/ 	.word	0x00000100
        /*0318*/ 	.short	0x0100
        /*031a*/ 	.byte	0x04
	.zero		1


	//   ....[33]....
        /*031c*/ 	.word	0x000009b0
        /*0320*/ 	.word	0x000000ff
        /*0324*/ 	.word	0x00000120
        /*0328*/ 	.short	0x0100
        /*032a*/ 	.byte	0x04
	.zero		1


	//   ....[34]....
        /*032c*/ 	.word	0x000009c0
        /*0330*/ 	.word	0x000000ff
        /*0334*/ 	.word	0x00000108
        /*0338*/ 	.short	0x0100
        /*033a*/ 	.byte	0x04
	.zero		1


	//   ....[35]....
        /*033c*/ 	.word	0x000009d0
        /*0340*/ 	.word	0x000000ff
        /*0344*/ 	.word	0x00000128
        /*0348*/ 	.short	0x0100
        /*034a*/ 	.byte	0x04
	.zero		1


	//   ....[36]....
        /*034c*/ 	.word	0x000009e0
        /*0350*/ 	.word	0x000000ff
        /*0354*/ 	.word	0x00000110
        /*0358*/ 	.short	0x0100
        /*035a*/ 	.byte	0x04
	.zero		1


	//   ....[37]....
        /*035c*/ 	.word	0x000009f0
        /*0360*/ 	.word	0x000000ff
        /*0364*/ 	.word	0x00000130
        /*0368*/ 	.short	0x0100
        /*036a*/ 	.byte	0x04
	.zero		1


	//   ....[38]....
        /*036c*/ 	.word	0x00000a00
        /*0370*/ 	.word	0x000000ff
        /*0374*/ 	.word	0x00000118
        /*0378*/ 	.short	0x0100
        /*037a*/ 	.byte	0x04
	.zero		1


	//   ....[39]....
        /*037c*/ 	.word	0x00000a10
        /*0380*/ 	.word	0x000000ff
        /*0384*/ 	.word	0x00000138
        /*0388*/ 	.short	0x0100
        /*038a*/ 	.byte	0x04
	.zero		1


	//   ....[40]....
        /*038c*/ 	.word	0x00000b00
        /*0390*/ 	.word	0x000000ff
        /*0394*/ 	.word	0x00000140
        /*0398*/ 	.short	0x0100
        /*039a*/ 	.byte	0x04
	.zero		1


	//   ....[41]....
        /*039c*/ 	.word	0x00000b10
        /*03a0*/ 	.word	0x000000ff
        /*03a4*/ 	.word	0x00000148
        /*03a8*/ 	.short	0x0100
        /*03aa*/ 	.byte	0x04
	.zero		1


	//   ....[42]....
        /*03ac*/ 	.word	0x00000c50
        /*03b0*/ 	.word	0x000000ff
        /*03b4*/ 	.word	0x00000150
        /*03b8*/ 	.short	0x0100
        /*03ba*/ 	.byte	0x06
	.zero		1


	//   ....[43]....
        /*03bc*/ 	.word	0x00000c60
        /*03c0*/ 	.word	0x000000ff
        /*03c4*/ 	.word	0x00000158
        /*03c8*/ 	.short	0x0100
        /*03ca*/ 	.byte	0x06
	.zero		1


	//   ....[44]....
        /*03cc*/ 	.word	0x00000da0
        /*03d0*/ 	.word	0x000000ff
        /*03d4*/ 	.word	0x00000160
        /*03d8*/ 	.short	0x0100
        /*03da*/ 	.byte	0x04
	.zero		1


	//   ....[45]....
        /*03dc*/ 	.word	0x00000db0
        /*03e0*/ 	.word	0x000000ff
        /*03e4*/ 	.word	0x00000170
        /*03e8*/ 	.short	0x0100
        /*03ea*/ 	.byte	0x04
	.zero		1


	//   ....[46]....
        /*03ec*/ 	.word	0x00000dc0
        /*03f0*/ 	.word	0x000000ff
        /*03f4*/ 	.word	0x00000168
        /*03f8*/ 	.short	0x0100
        /*03fa*/ 	.byte	0x04
	.zero		1


	//   ....[47]....
        /*03fc*/ 	.word	0x00000dd0
        /*0400*/ 	.word	0x000000ff
        /*0404*/ 	.word	0x00000178
        /*0408*/ 	.short	0x0100
        /*040a*/ 	.byte	0x04
	.zero		1


	//   ....[48]....
        /*040c*/ 	.word	0x00000ed0
        /*0410*/ 	.word	0x000000ff
        /*0414*/ 	.word	0x00000180
        /*0418*/ 	.short	0x0100
        /*041a*/ 	.byte	0x06
	.zero		1


	//   ....[49]....
        /*041c*/ 	.word	0x00001a30
        /*0420*/ 	.word	0x000000ff
        /*0424*/ 	.word	0x00000080
        /*0428*/ 	.short	0x010a
        /*042a*/ 	.byte	0x04
	.zero		1


	//   ....[50]....
        /*042c*/ 	.word	0x00001d80
        /*0430*/ 	.word	0x000000ff
        /*0434*/ 	.word	0x00000080
        /*0438*/ 	.short	0x010a
        /*043a*/ 	.byte	0x09
	.zero		1


	//   ....[51]....
        /*043c*/ 	.word	0x00001f30
        /*0440*/ 	.word	0x000000ff
        /*0444*/ 	.word	0x00000080
        /*0448*/ 	.short	0x010a
        /*044a*/ 	.byte	0x08
	.zero		1


	//   ....[52]....
        /*044c*/ 	.word	0x00002160
        /*0450*/ 	.word	0x000000ff
        /*0454*/ 	.word	0x00000148
        /*0458*/ 	.short	0x0101
        /*045a*/ 	.byte	0x1e
	.zero		1


	//   ....[53]....
        /*045c*/ 	.word	0x00002190
        /*0460*/ 	.word	0x000000ff
        /*0464*/ 	.word	0x00000080
        /*0468*/ 	.short	0x010a
        /*046a*/ 	.byte	0x04
	.zero		1


	//   ....[54]....
        /*046c*/ 	.word	0x00002470
        /*0470*/ 	.word	0x000000ff
        /*0474*/ 	.word	0x00000080
        /*0478*/ 	.short	0x010a
        /*047a*/ 	.byte	0x09
	.zero		1


	//   ....[55]....
        /*047c*/ 	.word	0x00002620
        /*0480*/ 	.word	0x000000ff
        /*0484*/ 	.word	0x00000080
        /*0488*/ 	.short	0x010a
        /*048a*/ 	.byte	0x08
	.zero		1


	//   ....[56]....
        /*048c*/ 	.word	0x00002860
        /*0490*/ 	.word	0x000000ff
        /*0494*/ 	.word	0x00000150
        /*0498*/ 	.short	0x010a
        /*049a*/ 	.byte	0x1e
	.zero		1


	//   ....[57]....
        /*049c*/ 	.word	0x00002920
        /*04a0*/ 	.word	0x000000ff
        /*04a4*/ 	.word	0x00000000
        /*04a8*/ 	.short	0x0101
        /*04aa*/ 	.byte	0x04
	.zero		1


	//   ....[58]....
        /*04ac*/ 	.word	0x00002f20
        /*04b0*/ 	.word	0x000000ff
        /*04b4*/ 	.word	0x00000000
        /*04b8*/ 	.short	0x010a
        /*04ba*/ 	.byte	0x04
	.zero		1


	//   ....[59]....
        /*04bc*/ 	.word	0x00002fc0
        /*04c0*/ 	.word	0x000000ff
        /*04c4*/ 	.word	0x00000000
        /*04c8*/ 	.short	0x010a
        /*04ca*/ 	.byte	0x05
	.zero		1


	//   ....[60]....
        /*04cc*/ 	.word	0x00003060
        /*04d0*/ 	.word	0x000000ff
        /*04d4*/ 	.word	0x00000000
        /*04d8*/ 	.short	0x010a
        /*04da*/ 	.byte	0x05
	.zero		1


	//   ....[61]....
        /*04dc*/ 	.word	0x00003100
        /*04e0*/ 	.word	0x000000ff
        /*04e4*/ 	.word	0x00000000
        /*04e8*/ 	.short	0x010a
        /*04ea*/ 	.byte	0x05
	.zero		1


	//   ....[62]....
        /*04ec*/ 	.word	0x000031a0
        /*04f0*/ 	.word	0x000000ff
        /*04f4*/ 	.word	0x00000000
        /*04f8*/ 	.short	0x010a
        /*04fa*/ 	.byte	0x05
	.zero		1


	//   ....[63]....
        /*04fc*/ 	.word	0x00003240
        /*0500*/ 	.word	0x000000ff
        /*0504*/ 	.word	0x00000000
        /*0508*/ 	.short	0x010a
        /*050a*/ 	.byte	0x05
	.zero		1


	//   ....[64]....
        /*050c*/ 	.word	0x000032e0
        /*0510*/ 	.word	0x000000ff
        /*0514*/ 	.word	0x00000000
        /*0518*/ 	.short	0x010a
        /*051a*/ 	.byte	0x05
	.zero		1


	//   ....[65]....
        /*051c*/ 	.word	0x00003380
        /*0520*/ 	.word	0x000000ff
        /*0524*/ 	.word	0x00000000
        /*0528*/ 	.short	0x010a
        /*052a*/ 	.byte	0x05
	.zero		1


	//   ....[66]....
        /*052c*/ 	.word	0x00003420
        /*0530*/ 	.word	0x000000ff
        /*0534*/ 	.word	0x00000000
        /*0538*/ 	.short	0x010a
        /*053a*/ 	.byte	0x05
	.zero		1


	//   ....[67]....
        /*053c*/ 	.word	0x000034c0
        /*0540*/ 	.word	0x000000ff
        /*0544*/ 	.word	0x00000000
        /*0548*/ 	.short	0x010a
        /*054a*/ 	.byte	0x05
	.zero		1


	//   ....[68]....
        /*054c*/ 	.word	0x00003560
        /*0550*/ 	.word	0x000000ff
        /*0554*/ 	.word	0x00000000
        /*0558*/ 	.short	0x010a
        /*055a*/ 	.byte	0x05
	.zero		1


	//   ....[69]....
        /*055c*/ 	.word	0x00003600
        /*0560*/ 	.word	0x000000ff
        /*0564*/ 	.word	0x00000000
        /*0568*/ 	.short	0x010a
        /*056a*/ 	.byte	0x05
	.zero		1


	//   ....[70]....
        /*056c*/ 	.word	0x000036a0
        /*0570*/ 	.word	0x000000ff
        /*0574*/ 	.word	0x00000000
        /*0578*/ 	.short	0x010a
        /*057a*/ 	.byte	0x05
	.zero		1


	//   ....[71]....
        /*057c*/ 	.word	0x00003740
        /*0580*/ 	.word	0x000000ff
        /*0584*/ 	.word	0x00000000
        /*0588*/ 	.short	0x010a
        /*058a*/ 	.byte	0x05
	.zero		1


	//   ....[72]....
        /*058c*/ 	.word	0x000037e0
        /*0590*/ 	.word	0x000000ff
        /*0594*/ 	.word	0x00000000
        /*0598*/ 	.short	0x010a
        /*059a*/ 	.byte	0x05
	.zero		1


	//   ....[73]....
        /*059c*/ 	.word	0x00003890
        /*05a0*/ 	.word	0x00000000
        /*05a4*/ 	.word	0x00000000
        /*05a8*/ 	.short	0x010a
        /*05aa*/ 	.byte	0xff
	.zero		1


	//   ....[74]....
        /*05ac*/ 	.word	0x000039e0
        /*05b0*/ 	.word	0x000000ff
        /*05b4*/ 	.word	0x00000158
        /*05b8*/ 	.short	0x010a
        /*05ba*/ 	.byte	0x04
	.zero		1


	//   ....[75]....
        /*05bc*/ 	.word	0x00003a80
        /*05c0*/ 	.word	0x000000ff
        /*05c4*/ 	.word	0x00000150
        /*05c8*/ 	.short	0x010a
        /*05ca*/ 	.byte	0x04
	.zero		1


	//   ....[76]....
        /*05cc*/ 	.word	0x00003b20
        /*05d0*/ 	.word	0x000000ff
        /*05d4*/ 	.word	0x00000000
        /*05d8*/ 	.short	0x0101
        /*05da*/ 	.byte	0x05
	.zero		1


	//   ....[77]....
        /*05dc*/ 	.word	0x00003b60
        /*05e0*/ 	.word	0x000000ff
        /*05e4*/ 	.word	0x00000158
        /*05e8*/ 	.short	0x0106
        /*05ea*/ 	.byte	0x04
	.zero		1


	//   ....[78]....
        /*05ec*/ 	.word	0x00003ba0
        /*05f0*/ 	.word	0x00000000
        /*05f4*/ 	.word	0x00000158
        /*05f8*/ 	.short	0x010a
        /*05fa*/ 	.byte	0xff
	.zero		1


	//   ....[79]....
        /*05fc*/ 	.word	0x00003df0
        /*0600*/ 	.word	0x000000ff
        /*0604*/ 	.word	0x00000008
        /*0608*/ 	.short	0x010a
        /*060a*/ 	.byte	0x05
	.zero		1


	//   ....[80]....
        /*060c*/ 	.word	0x00003e10
        /*0610*/ 	.word	0x000000ff
        /*0614*/ 	.word	0x00000008
        /*0618*/ 	.short	0x010a
        /*061a*/ 	.byte	0x05
	.zero		1


	//   ....[81]....
        /*061c*/ 	.word	0x00003fa0
        /*0620*/ 	.word	0x000000ff
        /*0624*/ 	.word	0x00000008
        /*0628*/ 	.short	0x010a
        /*062a*/ 	.byte	0x05
	.zero		1


	//   ....[82]....
        /*062c*/ 	.word	0x00003fc0
        /*0630*/ 	.word	0x000000ff
        /*0634*/ 	.word	0x00000008
        /*0638*/ 	.short	0x010a
        /*063a*/ 	.byte	0x05
	.zero		1


	//   ....[83]....
        /*063c*/ 	.word	0x00004080
        /*0640*/ 	.word	0x000000ff
        /*0644*/ 	.word	0x00000000
        /*0648*/ 	.short	0x0101
        /*064a*/ 	.byte	0x04
	.zero		1


	//   ....[84]....
        /*064c*/ 	.word	0x000043d0
        /*0650*/ 	.word	0x000000ff
        /*0654*/ 	.word	0x00000150
        /*0658*/ 	.short	0x010a
        /*065a*/ 	.byte	0x11
	.zero		1


	//   ....[85]....
        /*065c*/ 	.word	0x00004470
        /*0660*/ 	.word	0x000000ff
        /*0664*/ 	.word	0x00000000
        /*0668*/ 	.short	0x0101
        /*066a*/ 	.byte	0x17
	.zero		1


	//   ....[86]....
        /*066c*/ 	.word	0x000044b0
        /*0670*/ 	.word	0x000000ff
        /*0674*/ 	.word	0x00000170
        /*0678*/ 	.short	0x010a
        /*067a*/ 	.byte	0x16
	.zero		1


	//   ....[87]....
        /*067c*/ 	.word	0x00004560
        /*0680*/ 	.word	0x000000ff
        /*0684*/ 	.word	0x00000000
        /*0688*/ 	.short	0x010a
        /*068a*/ 	.byte	0x04
	.zero		1


	//   ....[88]....
        /*068c*/ 	.word	0x000045a0
        /*0690*/ 	.word	0x000000ff
        /*0694*/ 	.word	0x00000000
        /*0698*/ 	.short	0x010a
        /*069a*/ 	.byte	0x0a
	.zero		1


	//   ....[89]....
        /*069c*/ 	.word	0x000046c0
        /*06a0*/ 	.word	0x000000ff
        /*06a4*/ 	.word	0x00000000
        /*06a8*/ 	.short	0x010a
        /*06aa*/ 	.byte	0x04
	.zero		1


	//   ....[90]....
        /*06ac*/ 	.word	0x00004960
        /*06b0*/ 	.word	0x000000ff
        /*06b4*/ 	.word	0x00000000
        /*06b8*/ 	.short	0x010a
        /*06ba*/ 	.byte	0x04
	.zero		1


	//   ....[91]....
        /*06bc*/ 	.word	0x00004a00
        /*06c0*/ 	.word	0x00000000
        /*06c4*/ 	.word	0x00000000
        /*06c8*/ 	.short	0x010a
        /*06ca*/ 	.byte	0xff
	.zero		1


	//   ....[92]....
        /*06cc*/ 	.word	0x00004a40
        /*06d0*/ 	.word	0x00000000
        /*06d4*/ 	.word	0x00000000
        /*06d8*/ 	.short	0x010a
        /*06da*/ 	.byte	0xff
	.zero		1


	//   ....[93]....
        /*06dc*/ 	.word	0x00004ab0
        /*06e0*/ 	.word	0x000000ff
        /*06e4*/ 	.word	0x00000000
        /*06e8*/ 	.short	0x0101
        /*06ea*/ 	.byte	0x04
	.zero		1


	//   ....[94]....
        /*06ec*/ 	.word	0x00004af0
        /*06f0*/ 	.word	0x000000ff
        /*06f4*/ 	.word	0x00000180
        /*06f8*/ 	.short	0x010a
        /*06fa*/ 	.byte	0x11
	.zero		1


	//   ....[95]....
        /*06fc*/ 	.word	0x00004b50
        /*0700*/ 	.word	0x000000ff
        /*0704*/ 	.word	0x00000000
        /*0708*/ 	.short	0x0101
        /*070a*/ 	.byte	0x04
	.zero		1


	//   ....[96]....
        /*070c*/ 	.word	0x000050c0
        /*0710*/ 	.word	0x000000ff
        /*0714*/ 	.word	0x00000150
        /*0718*/ 	.short	0x010a
        /*071a*/ 	.byte	0x14
	.zero		1


	//   ....[97]....
        /*071c*/ 	.word	0x00005160
        /*0720*/ 	.word	0x000000ff
        /*0724*/ 	.word	0x00000000
        /*0728*/ 	.short	0x0101
        /*072a*/ 	.byte	0x2d
	.zero		1


	//   ....[98]....
        /*072c*/ 	.word	0x000056b0
        /*0730*/ 	.word	0x000000ff
        /*0734*/ 	.word	0x00000148
        /*0738*/ 	.short	0x010a
        /*073a*/ 	.byte	0x14
	.zero		1


	//   ....[99]....
        /*073c*/ 	.word	0x00005850
        /*0740*/ 	.word	0x000000ff
        /*0744*/ 	.word	0x00000120
        /*0748*/ 	.short	0x010a
        /*074a*/ 	.byte	0x14
	.zero		1


	//   ....[100]....
        /*074c*/ 	.word	0x00005b20
        /*0750*/ 	.word	0x000000ff
        /*0754*/ 	.word	0x00000100
        /*0758*/ 	.short	0x010b
        /*075a*/ 	.byte	0x14
	.zero		1


	//   ....[101]....
        /*075c*/ 	.word	0x00005b30
        /*0760*/ 	.word	0x000000ff
        /*0764*/ 	.word	0x00000000
        /*0768*/ 	.short	0x0101
        /*076a*/ 	.byte	0x31
	.zero		1


	//   ....[102]....
        /*076c*/ 	.word	0x00005b50
        /*0770*/ 	.word	0x000000ff
        /*0774*/ 	.word	0x00000128
        /*0778*/ 	.short	0x010a
        /*077a*/ 	.byte	0x14
	.zero		1


	//   ....[103]....
        /*077c*/ 	.word	0x00005ca0
        /*0780*/ 	.word	0x000000ff
        /*0784*/ 	.word	0x00000108
        /*0788*/ 	.short	0x010b
        /*078a*/ 	.byte	0x14
	.zero		1


	//   ....[104]....
        /*078c*/ 	.word	0x00005cb0
        /*0790*/ 	.word	0x000000ff
        /*0794*/ 	.word	0x00000000
        /*0798*/ 	.short	0x0101
        /*079a*/ 	.byte	0x30
	.zero		1


	//   ....[105]....
        /*079c*/ 	.word	0x00005cd0
        /*07a0*/ 	.word	0x000000ff
        /*07a4*/ 	.word	0x00000130
        /*07a8*/ 	.short	0x010a
        /*07aa*/ 	.byte	0x14
	.zero		1


	//   ....[106]....
        /*07ac*/ 	.word	0x00005e40
        /*07b0*/ 	.word	0x000000ff
        /*07b4*/ 	.word	0x00000110
        /*07b8*/ 	.short	0x010b
        /*07ba*/ 	.byte	0x14
	.zero		1


	//   ....[107]....
        /*07bc*/ 	.word	0x00005e50
        /*07c0*/ 	.word	0x000000ff
        /*07c4*/ 	.word	0x00000000
        /*07c8*/ 	.short	0x0101
        /*07ca*/ 	.byte	0x2f
	.zero		1


	//   ....[108]....
        /*07cc*/ 	.word	0x00005e60
        /*07d0*/ 	.word	0x000000ff
        /*07d4*/ 	.word	0x00000138
        /*07d8*/ 	.short	0x010a
        /*07da*/ 	.byte	0x14
	.zero		1


	//   ....[109]....
        /*07dc*/ 	.word	0x00006030
        /*07e0*/ 	.word	0x000000ff
        /*07e4*/ 	.word	0x00000118
        /*07e8*/ 	.short	0x010b
        /*07ea*/ 	.byte	0x14
	.zero		1


	//   ....[110]....
        /*07ec*/ 	.word	0x00006040
        /*07f0*/ 	.word	0x000000ff
        /*07f4*/ 	.word	0x00000000
        /*07f8*/ 	.short	0x0101
        /*07fa*/ 	.byte	0x2e
	.zero		1


	//   ....[111]....
        /*07fc*/ 	.word	0x00006070
        /*0800*/ 	.word	0x000000ff
        /*0804*/ 	.word	0x00000120
        /*0808*/ 	.short	0x010a
        /*080a*/ 	.byte	0x14
	.zero		1


	//   ....[112]....
        /*080c*/ 	.word	0x00006090
        /*0810*/ 	.word	0x000000ff
        /*0814*/ 	.word	0x00000128
        /*0818*/ 	.short	0x010a
        /*081a*/ 	.byte	0x14
	.zero		1


	//   ....[113]....
        /*081c*/ 	.word	0x000060b0
        /*0820*/ 	.word	0x000000ff
        /*0824*/ 	.word	0x00000130
        /*0828*/ 	.short	0x010a
        /*082a*/ 	.byte	0x14
	.zero		1


	//   ....[114]....
        /*082c*/ 	.word	0x000060f0
        /*0830*/ 	.word	0x00000000
        /*0834*/ 	.word	0x00000138
        /*0838*/ 	.short	0x010a
        /*083a*/ 	.byte	0xff
	.zero		1


	//   ....[115]....
        /*083c*/ 	.word	0x00006470
        /*0840*/ 	.word	0x000000ff
        /*0844*/ 	.word	0x00000150
        /*0848*/ 	.short	0x010a
        /*084a*/ 	.byte	0x32
	.zero		1


	//   ....[116]....
        /*084c*/ 	.word	0x00006540
        /*0850*/ 	.word	0x000000ff
        /*0854*/ 	.word	0x00000000
        /*0858*/ 	.short	0x0101
        /*085a*/ 	.byte	0x04
	.zero		1


	//   ....[117]....
        /*085c*/ 	.word	0x000071e0
        /*0860*/ 	.word	0x000000ff
        /*0864*/ 	.word	0x00000100
        /*0868*/ 	.short	0x010a
        /*086a*/ 	.byte	0x32
	.zero		1


	//   ....[118]....
        /*086c*/ 	.word	0x00007290
        /*0870*/ 	.word	0x00000067
        /*0874*/ 	.word	0x00000160
        /*0878*/ 	.short	0x010a
        /*087a*/ 	.byte	0xff
	.zero		1


	//   ....[119]....
        /*087c*/ 	.word	0x000074a0
        /*0880*/ 	.word	0x000000ff
        /*0884*/ 	.word	0x00000100
        /*0888*/ 	.short	0x010a
        /*088a*/ 	.byte	0x32
	.zero		1


	//   ....[120]....
        /*088c*/ 	.word	0x00007590
        /*0890*/ 	.word	0x00000067
        /*0894*/ 	.word	0x00000160
        /*0898*/ 	.short	0x010a
        /*089a*/ 	.byte	0xff
	.zero		1


	//   ....[121]....
        /*089c*/ 	.word	0x00008090
        /*08a0*/ 	.word	0x00000000
        /*08a4*/ 	.word	0x00000000
        /*08a8*/ 	.short	0x0101
        /*08aa*/ 	.byte	0xff
	.zero		1


	//   ....[122]....
        /*08ac*/ 	.word	0x000080a0
        /*08b0*/ 	.word	0x00000002
        /*08b4*/ 	.word	0x00000100
        /*08b8*/ 	.short	0x010a
        /*08ba*/ 	.byte	0xff
	.zero		1


	//   ....[123]....
        /*08bc*/ 	.word	0x00008180
        /*08c0*/ 	.word	0x00000002
        /*08c4*/ 	.word	0x00000100
        /*08c8*/ 	.short	0x010a
        /*08ca*/ 	.byte	0xff
	.zero		1


	//   ....[124]....
        /*08cc*/ 	.word	0x00008d10
        /*08d0*/ 	.word	0x00000000
        /*08d4*/ 	.word	0x00000000
        /*08d8*/ 	.short	0x0101
        /*08da*/ 	.byte	0xff
	.zero		1


	//   ....[125]....
        /*08dc*/ 	.word	0x00008d30
        /*08e0*/ 	.word	0x00000006
        /*08e4*/ 	.word	0x00000100
        /*08e8*/ 	.short	0x010a
        /*08ea*/ 	.byte	0xff
	.zero		1


	//   ....[126]....
        /*08ec*/ 	.word	0x00008e00
        /*08f0*/ 	.word	0x00000006
        /*08f4*/ 	.word	0x00000100
        /*08f8*/ 	.short	0x010a
        /*08fa*/ 	.byte	0xff
	.zero		1


	//   ....[127]....
        /*08fc*/ 	.word	0x00009980
        /*0900*/ 	.word	0x00000000
        /*0904*/ 	.word	0x00000000
        /*0908*/ 	.short	0x0101
        /*090a*/ 	.byte	0xff
	.zero		1


	//   ....[128]....
        /*090c*/ 	.word	0x000099a0
        /*0910*/ 	.word	0x00000002
        /*0914*/ 	.word	0x00000100
        /*0918*/ 	.short	0x010a
        /*091a*/ 	.byte	0xff
	.zero		1


	//   ....[129]....
        /*091c*/ 	.word	0x00009a70
        /*0920*/ 	.word	0x00000002
        /*0924*/ 	.word	0x00000100
        /*0928*/ 	.short	0x010a
        /*092a*/ 	.byte	0xff
	.zero		1


	//   ....[130]....
        /*092c*/ 	.word	0x00009e60
        /*0930*/ 	.word	0x00000067
        /*0934*/ 	.word	0x00000000
        /*0938*/ 	.short	0x0101
        /*093a*/ 	.byte	0xff
	.zero		1


	//   ....[131]....
        /*093c*/ 	.word	0x0000a640
        /*0940*/ 	.word	0x00000000
        /*0944*/ 	.word	0x00000000
        /*0948*/ 	.short	0x0101
        /*094a*/ 	.byte	0xff
	.zero		1


	//   ....[132]....
        /*094c*/ 	.word	0x0000a8c0
        /*0950*/ 	.word	0x000000ff
        /*0954*/ 	.word	0x00000000
        /*0958*/ 	.short	0x0101
        /*095a*/ 	.byte	0x04
	.zero		1


	//   ....[133]....
        /*095c*/ 	.word	0x0000a8f0
        /*0960*/ 	.word	0x00000000
        /*0964*/ 	.word	0x00000080
        /*0968*/ 	.short	0x010a
        /*096a*/ 	.byte	0xff
	.zero		1


	//   ....[134]....
        /*096c*/ 	.word	0x0000a950
        /*0970*/ 	.word	0x00000000
        /*0974*/ 	.word	0x00000080
        /*0978*/ 	.short	0x010a
        /*097a*/ 	.byte	0xff
	.zero		1


	//   ....[135]....
        /*097c*/ 	.word	0x0000a9b0
        /*0980*/ 	.word	0x00000000
        /*0984*/ 	.word	0x00000150
        /*0988*/ 	.short	0x010a
        /*098a*/ 	.byte	0xff
	.zero		1


	//   ....[136]....
        /*098c*/ 	.word	0x0000aa10
        /*0990*/ 	.word	0x00000000
        /*0994*/ 	.word	0x00000000
        /*0998*/ 	.short	0x010a
        /*099a*/ 	.byte	0xff
	.zero		1


	//   ....[137]....
        /*099c*/ 	.word	0x0000aa70
        /*09a0*/ 	.word	0x00000000
        /*09a4*/ 	.word	0x00000000
        /*09a8*/ 	.short	0x010a
        /*09aa*/ 	.byte	0xff
	.zero		1


	//   ....[138]....
        /*09ac*/ 	.word	0x0000aad0
        /*09b0*/ 	.word	0x00000000
        /*09b4*/ 	.word	0x00000000
        /*09b8*/ 	.short	0x010a
        /*09ba*/ 	.byte	0xff
	.zero		1


	//   ....[139]....
        /*09bc*/ 	.word	0x0000ab30
        /*09c0*/ 	.word	0x00000000
        /*09c4*/ 	.word	0x00000000
        /*09c8*/ 	.short	0x010a
        /*09ca*/ 	.byte	0xff
	.zero		1


	//   ....[140]....
        /*09cc*/ 	.word	0x0000ab90
        /*09d0*/ 	.word	0x00000000
        /*09d4*/ 	.word	0x00000000
        /*09d8*/ 	.short	0x010a
        /*09da*/ 	.byte	0xff
	.zero		1


	//   ....[141]....
        /*09dc*/ 	.word	0x0000abf0
        /*09e0*/ 	.word	0x00000000
        /*09e4*/ 	.word	0x00000000
        /*09e8*/ 	.short	0x010a
        /*09ea*/ 	.byte	0xff
	.zero		1


	//   ....[142]....
        /*09ec*/ 	.word	0x0000ac50
        /*09f0*/ 	.word	0x00000000
        /*09f4*/ 	.word	0x00000000
        /*09f8*/ 	.short	0x010a
        /*09fa*/ 	.byte	0xff
	.zero		1


	//   ....[143]....
        /*09fc*/ 	.word	0x0000acb0
        /*0a00*/ 	.word	0x00000000
        /*0a04*/ 	.word	0x00000000
        /*0a08*/ 	.short	0x010a
        /*0a0a*/ 	.byte	0xff
	.zero		1


	//   ....[144]....
        /*0a0c*/ 	.word	0x0000ad10
        /*0a10*/ 	.word	0x00000000
        /*0a14*/ 	.word	0x00000000
        /*0a18*/ 	.short	0x010a
        /*0a1a*/ 	.byte	0xff
	.zero		1


	//   ....[145]....
        /*0a1c*/ 	.word	0x0000ad70
        /*0a20*/ 	.word	0x00000000
        /*0a24*/ 	.word	0x00000000
        /*0a28*/ 	.short	0x010a
        /*0a2a*/ 	.byte	0xff
	.zero		1


	//   ....[146]....
        /*0a2c*/ 	.word	0x0000add0
        /*0a30*/ 	.word	0x00000000
        /*0a34*/ 	.word	0x00000000
        /*0a38*/ 	.short	0x010a
        /*0a3a*/ 	.byte	0xff
	.zero		1


	//   ....[147]....
        /*0a3c*/ 	.word	0x0000ae30
        /*0a40*/ 	.word	0x00000000
        /*0a44*/ 	.word	0x00000000
        /*0a48*/ 	.short	0x010a
        /*0a4a*/ 	.byte	0xff
	.zero		1


	//   ....[148]....
        /*0a4c*/ 	.word	0x0000ae90
        /*0a50*/ 	.word	0x00000000
        /*0a54*/ 	.word	0x00000000
        /*0a58*/ 	.short	0x010a
        /*0a5a*/ 	.byte	0xff
	.zero		1


	//   ....[149]....
        /*0a5c*/ 	.word	0x0000aef0
        /*0a60*/ 	.word	0x00000000
        /*0a64*/ 	.word	0x00000000
        /*0a68*/ 	.short	0x010a
        /*0a6a*/ 	.byte	0xff
	.zero		1


	//   ....[150]....
        /*0a6c*/ 	.word	0x0000af50
        /*0a70*/ 	.word	0x00000000
        /*0a74*/ 	.word	0x00000000
        /*0a78*/ 	.short	0x010a
        /*0a7a*/ 	.byte	0xff
	.zero		1


	//   ....[151]....
        /*0a7c*/ 	.word	0x0000afb0
        /*0a80*/ 	.word	0x00000004
        /*0a84*/ 	.word	0x00000158
        /*0a88*/ 	.short	0x010a
        /*0a8a*/ 	.byte	0xff
	.zero		1


	//   ....[152]....
        /*0a8c*/ 	.word	0x0000b010
        /*0a90*/ 	.word	0x00000004
        /*0a94*/ 	.word	0x00000150
        /*0a98*/ 	.short	0x010a
        /*0a9a*/ 	.byte	0xff
	.zero		1


	//   ....[153]....
        /*0a9c*/ 	.word	0x0000b070
        /*0aa0*/ 	.word	0x00000005
        /*0aa4*/ 	.word	0x00000008
        /*0aa8*/ 	.short	0x010a
        /*0aaa*/ 	.byte	0xff
	.zero		1


	//   ....[154]....
        /*0aac*/ 	.word	0x0000b160
        /*0ab0*/ 	.word	0x00000003
        /*0ab4*/ 	.word	0x00000008
        /*0ab8*/ 	.short	0x010a
        /*0aba*/ 	.byte	0xff
	.zero		1


	//   ....[155]....
        /*0abc*/ 	.word	0x0000b1c0
        /*0ac0*/ 	.word	0x00000004
        /*0ac4*/ 	.word	0x00000150
        /*0ac8*/ 	.short	0x010a
        /*0aca*/ 	.byte	0xff
	.zero		1


	//   ....[156]....
        /*0acc*/ 	.word	0x0000b220
        /*0ad0*/ 	.word	0x00000004
        /*0ad4*/ 	.word	0x00000170
        /*0ad8*/ 	.short	0x010a
        /*0ada*/ 	.byte	0xff
	.zero		1


	//   ....[157]....
        /*0adc*/ 	.word	0x0000b280
        /*0ae0*/ 	.word	0x00000004
        /*0ae4*/ 	.word	0x00000000
        /*0ae8*/ 	.short	0x010a
        /*0aea*/ 	.byte	0xff
	.zero		1


	//   ....[158]....
        /*0aec*/ 	.word	0x0000b2e0
        /*0af0*/ 	.word	0x00000000
        /*0af4*/ 	.word	0x00000000
        /*0af8*/ 	.short	0x010a
        /*0afa*/ 	.byte	0xff
	.zero		1


	//   ....[159]....
        /*0afc*/ 	.word	0x0000b340
        /*0b00*/ 	.word	0x00000000
        /*0b04*/ 	.word	0x00000180
        /*0b08*/ 	.short	0x010a
        /*0b0a*/ 	.byte	0xff
	.zero		1


	//   ....[160]....
        /*0b0c*/ 	.word	0x0000b3a0
        /*0b10*/ 	.word	0x00000000
        /*0b14*/ 	.word	0x00000150
        /*0b18*/ 	.short	0x010a
        /*0b1a*/ 	.byte	0xff
	.zero		1


	//   ....[161]....
        /*0b1c*/ 	.word	0x0000b400
        /*0b20*/ 	.word	0x00000000
        /*0b24*/ 	.word	0x00000148
        /*0b28*/ 	.short	0x010a
        /*0b2a*/ 	.byte	0xff
	.zero		1


	//   ....[162]....
        /*0b2c*/ 	.word	0x0000b460
        /*0b30*/ 	.word	0x00000002
        /*0b34*/ 	.word	0x00000120
        /*0b38*/ 	.short	0x010a
        /*0b3a*/ 	.byte	0xff
	.zero		1


	//   ....[163]....
        /*0b3c*/ 	.word	0x0000b4c0
        /*0b40*/ 	.word	0x00000002
        /*0b44*/ 	.word	0x00000128
        /*0b48*/ 	.short	0x010a
        /*0b4a*/ 	.byte	0xff
	.zero		1


	//   ....[164]....
        /*0b4c*/ 	.word	0x0000b520
        /*0b50*/ 	.word	0x00000002
        /*0b54*/ 	.word	0x00000130
        /*0b58*/ 	.short	0x010a
        /*0b5a*/ 	.byte	0xff
	.zero		1


	//   ....[165]....
        /*0b5c*/ 	.word	0x0000b580
        /*0b60*/ 	.word	0x00000000
        /*0b64*/ 	.word	0x00000138
        /*0b68*/ 	.short	0x010a
        /*0b6a*/ 	.byte	0xff
	.zero		1


	//   ....[166]....
        /*0b6c*/ 	.word	0x0000b5e0
        /*0b70*/ 	.word	0x00000000
        /*0b74*/ 	.word	0x00000120
        /*0b78*/ 	.short	0x010a
        /*0b7a*/ 	.byte	0xff
	.zero		1


	//   ....[167]....
        /*0b7c*/ 	.word	0x0000b640
        /*0b80*/ 	.word	0x00000000
        /*0b84*/ 	.word	0x00000128
        /*0b88*/ 	.short	0x010a
        /*0b8a*/ 	.byte	0xff
	.zero		1


	//   ....[168]....
        /*0b8c*/ 	.word	0x0000b6a0
        /*0b90*/ 	.word	0x00000000
        /*0b94*/ 	.word	0x00000130
        /*0b98*/ 	.short	0x010a
        /*0b9a*/ 	.byte	0xff
	.zero		1


	//   ....[169]....
        /*0b9c*/ 	.word	0x0000b700
        /*0ba0*/ 	.word	0x00000000
        /*0ba4*/ 	.word	0x00000150
        /*0ba8*/ 	.short	0x010a
        /*0baa*/ 	.byte	0xff
	.zero		1


	//   ....[170]....
        /*0bac*/ 	.word	0x0000b760
        /*0bb0*/ 	.word	0x00000002
        /*0bb4*/ 	.word	0x00000100
        /*0bb8*/ 	.short	0x010a
        /*0bba*/ 	.byte	0xff
	.zero		1


	//   ....[171]....
        /*0bbc*/ 	.word	0x0000b7b0
        /*0bc0*/ 	.word	0x00000067
        /*0bc4*/ 	.word	0x00000160
        /*0bc8*/ 	.short	0x010a
        /*0bca*/ 	.byte	0xff
	.zero		1


	//   ....[172]....
        /*0bcc*/ 	.word	0x0000b800
        /*0bd0*/ 	.word	0x00000002
        /*0bd4*/ 	.word	0x00000100
        /*0bd8*/ 	.short	0x010a
        /*0bda*/ 	.byte	0xff
	.zero		1


	//   ....[173]....
        /*0bdc*/ 	.word	0x0000b850
        /*0be0*/ 	.word	0x00000006
        /*0be4*/ 	.word	0x00000100
        /*0be8*/ 	.short	0x010a
        /*0bea*/ 	.byte	0xff
	.zero		1


	//   ....[174]....
        /*0bec*/ 	.word	0x0000b8a0
        /*0bf0*/ 	.word	0x00000002
        /*0bf4*/ 	.word	0x00000100
        /*0bf8*/ 	.short	0x010a
        /*0bfa*/ 	.byte	0xff
	.zero		1


	//----- nvinfo : EIATTR_NUM_MBARRIERS
	.align		4
.L_47:
        /*0bfc*/ 	.byte	0x03, 0x38
        /*0bfe*/ 	.short	0x0031


	//----- nvinfo : EIATTR_EXIT_INSTR_OFFSETS
	.align		4
        /*0c00*/ 	.byte	0x04, 0x1c
        /*0c02*/ 	.short	(.L_49 - .L_48)


	//   ....[0]....
.L_48:
        /*0c04*/ 	.word	0x000038c0


	//   ....[1]....
        /*0c08*/ 	.word	0x00003b70


	//   ....[2]....
        /*0c0c*/ 	.word	0x00003bd0


	//   ....[3]....
        /*0c10*/ 	.word	0x00004d80


	//   ....[4]....
        /*0c14*/ 	.word	0x00006120


	//   ....[5]....
        /*0c18*/ 	.word	0x00006160


	//   ....[6]....
        /*0c1c*/ 	.word	0x0000a7a0


	//   ....[7]....
        /*0c20*/ 	.word	0x0000a820


	//   ....[8]....
        /*0c24*/ 	.word	0x0000a850


	//   ....[9]....
        /*0c28*/ 	.word	0x0000a8d0


	//----- nvinfo : EIATTR_MAX_THREADS
	.align		4
.L_49:
        /*0c2c*/ 	.byte	0x04, 0x05
        /*0c2e*/ 	.short	(.L_51 - .L_50)
.L_50:
        /*0c30*/ 	.word	0x00000100
        /*0c34*/ 	.word	0x00000001
        /*0c38*/ 	.word	0x00000001


	//----- nvinfo : EIATTR_CRS_STACK_SIZE
	.align		4
.L_51:
        /*0c3c*/ 	.byte	0x04, 0x1e
        /*0c3e*/ 	.short	(.L_53 - .L_52)
.L_52:
        /*0c40*/ 	.word	0x00000000


	//----- nvinfo : EIATTR_CBANK_PARAM_SIZE
	.align		4
.L_53:
        /*0c44*/ 	.byte	0x03, 0x19
        /*0c46*/ 	.short	0x0900


	//----- nvinfo : EIATTR_PARAM_CBANK
	.align		4
        /*0c48*/ 	.byte	0x04, 0x0a
        /*0c4a*/ 	.short	(.L_55 - .L_54)
	.align		4
.L_54:
        /*0c4c*/ 	.word	index@(.nv.constant0._ZN7cutlass13device_kernelINS_4conv6kernel13ConvUniversalINS1_16ConvProblemShapeILNS1_8OperatorE1ELi3EEENS1_10collective14CollectiveConvINS1_47MainloopSm100TmaUmmaWarpSpecializedImplicitGemmILS5_1ELi16ELi3ELi1ELi2EN4cute5tupleIJNSA_1CILi2EEENSC_ILi1EEESE_EEEEENSB_IJNSC_ILi256EEENSC_ILi128EEENSB_IJNSC_ILi32EEEEEEEEENS_10bfloat16_tESM_NSA_8TiledMMAINSA_8MMA_AtomIJNSA_26SM100_MMA_F16BF16_2x1SM_SSISM_SM_fLi256ELi128ELNSA_4UMMA5MajorE0ELSR_1ELNSQ_7ScaleInE0ELSS_0EEEEEENSA_6LayoutINSB_IJSE_SE_SE_EEENSB_IJNSC_ILi0EEESX_SX_EEEEENSB_IJNSA_10UnderscoreES10_S10_EEEEENS7_6detail27Sm100ImplicitGemmTileTraitsINSA_25SM100_TMA_2SM_LOAD_IM2COLENSA_14ComposedLayoutINSA_7SwizzleILi2ELi4ELi3EEENSA_18smem_ptr_flag_bitsILi16EEENSV_INSB_IJNSC_ILi8EEESJ_EEENSB_IJSJ_SE_EEEEEEEvEENS14_INSA_18SM100_TMA_2SM_LOADENS16_INS17_ILi3ELi4ELi3EEES1A_NSV_INSB_IJNSC_ILi64EEES1B_EEENSB_IJSE_S1J_EEEEEEEvEEEENS_8epilogue10collective18CollectiveEpilogueINS1Q_23Sm100TmaWarpSpecializedILi4ELi2ELi32ELb1ELb0EEEJNSB_IJSI_SI_SK_EEENSB_IJNSV_ISI_SE_EENSV_ISJ_SE_EEEEESM_NSB_IJNSB_IJllllEEESE_SX_EEESM_S20_NS1Q_6fusion15FusionCallbacksIS1U_NS21_17LinearCombinationISM_fSM_fLNS_15FloatRoundStyleE2EEES1V_S1Y_JEEENSA_5SM1004TMEM4LOAD26SM100_TMEM_LOAD_32dp32b32xENSA_20SM90_TMA_LOAD_IM2COLES1F_NSA_39AutoVectorizingCopyWithAssumedAlignmentILi128EEENSA_21SM90_TMA_STORE_IM2COLES1F_S2D_S2D_EEEvvEEEEvNT_6ParamsE)
        /*0c50*/ 	.short	0x0380
        /*0c52*/ 	.short	0x0900


	//----- nvinfo : EIATTR_SW_WAR
	.align		4
.L_55:
        /*0c54*/ 	.byte	0x04, 0x36
        /*0c56*/ 	.short	(.L_57 - .L_56)
.L_56:
        /*0c58*/ 	.word	0x00000008
.L_57:


//--------------------- .nv.callgraph             --------------------------
	.section	.nv.callgraph,"",@"SHT_CUDA_CALLGRAPH"
	.align	4
	.sectionentsize	8
	.align		4
        /*0000*/ 	.word	0x00000000
	.align		4
        /*0004*/ 	.word	0xffffffff
	.align		4
        /*0008*/ 	.word	index@(_ZN7cutlass13device_kernelINS_4conv6kernel13ConvUniversalINS1_16ConvProblemShapeILNS1_8OperatorE1ELi3EEENS1_10collective14CollectiveConvINS1_47MainloopSm100TmaUmmaWarpSpecializedImplicitGemmILS5_1ELi16ELi3ELi1ELi2EN4cute5tupleIJNSA_1CILi2EEENSC_ILi1EEESE_EEEEENSB_IJNSC_ILi256EEENSC_ILi128EEENSB_IJNSC_ILi32EEEEEEEEENS_10bfloat16_tESM_NSA_8TiledMMAINSA_8MMA_AtomIJNSA_26SM100_MMA_F16BF16_2x1SM_SSISM_SM_fLi256ELi128ELNSA_4UMMA5MajorE0ELSR_1ELNSQ_7ScaleInE0ELSS_0EEEEEENSA_6LayoutINSB_IJSE_SE_SE_EEENSB_IJNSC_ILi0EEESX_SX_EEEEENSB_IJNSA_10UnderscoreES10_S10_EEEEENS7_6detail27Sm100ImplicitGemmTileTraitsINSA_25SM100_TMA_2SM_LOAD_IM2COLENSA_14ComposedLayoutINSA_7SwizzleILi2ELi4ELi3EEENSA_18smem_ptr_flag_bitsILi16EEENSV_INSB_IJNSC_ILi8EEESJ_EEENSB_IJSJ_SE_EEEEEEEvEENS14_INSA_18SM100_TMA_2SM_LOADENS16_INS17_ILi3ELi4ELi3EEES1A_NSV_INSB_IJNSC_ILi64EEES1B_EEENSB_IJSE_S1J_EEEEEEEvEEEENS_8epilogue10collective18CollectiveEpilogueINS1Q_23Sm100TmaWarpSpecializedILi4ELi2ELi32ELb1ELb0EEEJNSB_IJSI_SI_SK_EEENSB_IJNSV_ISI_SE_EENSV_ISJ_SE_EEEEESM_NSB_IJNSB_IJllllEEESE_SX_EEESM_S20_NS1Q_6fusion15FusionCallbacksIS1U_NS21_17LinearCombinationISM_fSM_fLNS_15FloatRoundStyleE2EEES1V_S1Y_JEEENSA_5SM1004TMEM4LOAD26SM100_TMEM_LOAD_32dp32b32xENSA_20SM90_TMA_LOAD_IM2COLES1F_NSA_39AutoVectorizingCopyWithAssumedAlignmentILi128EEENSA_21SM90_TMA_STORE_IM2COLES1F_S2D_S2D_EEEvvEEEEvNT_6ParamsE)
	.align		4
        /*000c*/ 	.word	index@(__assertfail)
	.align		4
        /*0010*/ 	.word	0x00000000
	.align		4
        /*0014*/ 	.word	0xfffffffe
	.align		4
        /*0018*/ 	.word	0x00000000
	.align		4
        /*001c*/ 	.word	0xfffffffd
	.align		4
        /*0020*/ 	.word	0x00000000
	.align		4
        /*0024*/ 	.word	0xfffffffc


//--------------------- .nv.constant4             --------------------------
	.section	.nv.constant4,"a",@progbits
	.align	8
	.align		8
.nv.constant4:
        /*0000*/ 	.dword	__assertfail
	.align		8
        /*0008*/ 	.dword	__unnamed_1
	.align		8
        /*0010*/ 	.dword	__unnamed_2
	.align		8
        /*0018*/ 	.dword	_ZN39_INTERNAL_e141ca0c_4_k_cu_9a9c3f0a_30324cuda3std3__45__cpo5beginE
	.align		8
        /*0020*/ 	.dword	_ZN39_INTERNAL_e141ca0c_4_k_cu_9a9c3f0a_30324cuda3std3__45__cpo3endE
	.align		8
        /*0028*/ 	.dword	_ZN39_INTERNAL_e141ca0c_4_k_cu_9a9c3f0a_30324cuda3std3__45__cpo6cbeginE
	.align		8
        /*0030*/ 	.dword	_ZN39_INTERNAL_e141ca0c_4_k_cu_9a9c3f0a_30324cuda3std3__45__cpo4cendE
	.align		8
        /*0038*/ 	.dword	_ZN39_INTERNAL_e141ca0c_4_k_cu_9a9c3f0a_30324cuda3std3__441_GLOBAL__N__e141ca0c_4_k_cu_9a9c3f0a_30326ignoreE
	.align		8
        /*0040*/ 	.dword	_ZN39_INTERNAL_e141ca0c_4_k_cu_9a9c3f0a_30324cuda3std3__419piecewise_constructE
	.align		8
        /*0048*/ 	.dword	_ZN39_INTERNAL_e141ca0c_4_k_cu_9a9c3f0a_30324cuda3std3__48in_placeE
	.align		8
        /*0050*/ 	.dword	_ZN39_INTERNAL_e141ca0c_4_k_cu_9a9c3f0a_30324cuda3std6ranges3__45__cpo4swapE
	.align		8
        /*0058*/ 	.dword	_ZN39_INTERNAL_e141ca0c_4_k_cu_9a9c3f0a_30324cuda3std6ranges3__45__cpo9iter_moveE
	.align		8
        /*0060*/ 	.dword	_ZN39_INTERNAL_e141ca0c_4_k_cu_9a9c3f0a_30324cute7productE
	.align		8
        /*0068*/ 	.dword	_ZN39_INTERNAL_e141ca0c_4_k_cu_9a9c3f0a_30324cute1_E
	.align		8
        /*0070*/ 	.dword	$str$27
	.align		8
        /*0078*/ 	.dword	$str$28
	.align		8
        /*0080*/ 	.dword	$str$29
	.align		8
        /*0088*/ 	.dword	$str$30


//--------------------- .text._ZN7cutlass13device_kernelINS_4conv6kernel13ConvUniversalINS1_16ConvProblemShapeILNS1_8OperatorE1ELi3EEENS1_10collective14CollectiveConvINS1_47MainloopSm100TmaUmmaWarpSpecializedImplicitGemmILS5_1ELi16ELi3ELi1ELi2EN4cute5tupleIJNSA_1CILi2EEENSC_ILi1EEESE_EEEEENSB_IJNSC_ILi256EEENSC_ILi128EEENSB_IJNSC_ILi32EEEEEEEEENS_10bfloat16_tESM_NSA_8TiledMMAINSA_8MMA_AtomIJNSA_26SM100_MMA_F16BF16_2x1SM_SSISM_SM_fLi256ELi128ELNSA_4UMMA5MajorE0ELSR_1ELNSQ_7ScaleInE0ELSS_0EEEEEENSA_6LayoutINSB_IJSE_SE_SE_EEENSB_IJNSC_ILi0EEESX_SX_EEEEENSB_IJNSA_10UnderscoreES10_S10_EEEEENS7_6detail27Sm100ImplicitGemmTileTraitsINSA_25SM100_TMA_2SM_LOAD_IM2COLENSA_14ComposedLayoutINSA_7SwizzleILi2ELi4ELi3EEENSA_18smem_ptr_flag_bitsILi16EEENSV_INSB_IJNSC_ILi8EEESJ_EEENSB_IJSJ_SE_EEEEEEEvEENS14_INSA_18SM100_TMA_2SM_LOADENS16_INS17_ILi3ELi4ELi3EEES1A_NSV_INSB_IJNSC_ILi64EEES1B_EEENSB_IJSE_S1J_EEEEEEEvEEEENS_8epilogue10collective18CollectiveEpilogueINS1Q_23Sm100TmaWarpSpecializedILi4ELi2ELi32ELb1ELb0EEEJNSB_IJSI_SI_SK_EEENSB_IJNSV_ISI_SE_EENSV_ISJ_SE_EEEEESM_NSB_IJNSB_IJllllEEESE_SX_EEESM_S20_NS1Q_6fusion15FusionCallbacksIS1U_NS21_17LinearCombinationISM_fSM_fLNS_15FloatRoundStyleE2EEES1V_S1Y_JEEENSA_5SM1004TMEM4LOAD26SM100_TMEM_LOAD_32dp32b32xENSA_20SM90_TMA_LOAD_IM2COLES1F_NSA_39AutoVectorizingCopyWithAssumedAlignmentILi128EEENSA_21SM90_TMA_STORE_IM2COLES1F_S2D_S2D_EEEvvEEEEvNT_6ParamsE --------------------------
	.section	.text._ZN7cutlass13device_kernelINS_4conv6kernel13ConvUniversalINS1_16ConvProblemShapeILNS1_8OperatorE1ELi3EEENS1_10collective14CollectiveConvINS1_47MainloopSm100TmaUmmaWarpSpecializedImplicitGemmILS5_1ELi16ELi3ELi1ELi2EN4cute5tupleIJNSA_1CILi2EEENSC_ILi1EEESE_EEEEENSB_IJNSC_ILi256EEENSC_ILi128EEENSB_IJNSC_ILi32EEEEEEEEENS_10bfloat16_tESM_NSA_8TiledMMAINSA_8MMA_AtomIJNSA_26SM100_MMA_F16BF16_2x1SM_SSISM_SM_fLi256ELi128ELNSA_4UMMA5MajorE0ELSR_1ELNSQ_7ScaleInE0ELSS_0EEEEEENSA_6LayoutINSB_IJSE_SE_SE_EEENSB_IJNSC_ILi0EEESX_SX_EEEEENSB_IJNSA_10UnderscoreES10_S10_EEEEENS7_6detail27Sm100ImplicitGemmTileTraitsINSA_25SM100_TMA_2SM_LOAD_IM2COLENSA_14ComposedLayoutINSA_7SwizzleILi2ELi4ELi3EEENSA_18smem_ptr_flag_bitsILi16EEENSV_INSB_IJNSC_ILi8EEESJ_EEENSB_IJSJ_SE_EEEEEEEvEENS14_INSA_18SM100_TMA_2SM_LOADENS16_INS17_ILi3ELi4ELi3EEES1A_NSV_INSB_IJNSC_ILi64EEES1B_EEENSB_IJSE_S1J_EEEEEEEvEEEENS_8epilogue10collective18CollectiveEpilogueINS1Q_23Sm100TmaWarpSpecializedILi4ELi2ELi32ELb1ELb0EEEJNSB_IJSI_SI_SK_EEENSB_IJNSV_ISI_SE_EENSV_ISJ_SE_EEEEESM_NSB_IJNSB_IJllllEEESE_SX_EEESM_S20_NS1Q_6fusion15FusionCallbacksIS1U_NS21_17LinearCombinationISM_fSM_fLNS_15FloatRoundStyleE2EEES1V_S1Y_JEEENSA_5SM1004TMEM4LOAD26SM100_TMEM_LOAD_32dp32b32xENSA_20SM90_TMA_LOAD_IM2COLES1F_NSA_39AutoVectorizingCopyWithAssumedAlignmentILi128EEENSA_21SM90_TMA_STORE_IM2COLES1F_S2D_S2D_EEEvvEEEEvNT_6ParamsE,"ax",@progbits
	.align	128
.text._ZN7cutlass13device_kernelINS_4conv6kernel13ConvUniversalINS1_16ConvProblemShapeILNS1_8OperatorE1ELi3EEENS1_10collective14CollectiveConvINS1_47MainloopSm100TmaUmmaWarpSpecializedImplicitGemmILS5_1ELi16ELi3ELi1ELi2EN4cute5tupleIJNSA_1CILi2EEENSC_ILi1EEESE_EEEEENSB_IJNSC_ILi256EEENSC_ILi128EEENSB_IJNSC_ILi32EEEEEEEEENS_10bfloat16_tESM_NSA_8TiledMMAINSA_8MMA_AtomIJNSA_26SM100_MMA_F16BF16_2x1SM_SSISM_SM_fLi256ELi128ELNSA_4UMMA5MajorE0ELSR_1ELNSQ_7ScaleInE0ELSS_0EEEEEENSA_6LayoutINSB_IJSE_SE_SE_EEENSB_IJNSC_ILi0EEESX_SX_EEEEENSB_IJNSA_10UnderscoreES10_S10_EEEEENS7_6detail27Sm100ImplicitGemmTileTraitsINSA_25SM100_TMA_2SM_LOAD_IM2COLENSA_14ComposedLayoutINSA_7SwizzleILi2ELi4ELi3EEENSA_18smem_ptr_flag_bitsILi16EEENSV_INSB_IJNSC_ILi8EEESJ_EEENSB_IJSJ_SE_EEEEEEEvEENS14_INSA_18SM100_TMA_2SM_LOADENS16_INS17_ILi3ELi4ELi3EEES1A_NSV_INSB_IJNSC_ILi64EEES1B_EEENSB_IJSE_S1J_EEEEEEEvEEEENS_8epilogue10collective18CollectiveEpilogueINS1Q_23Sm100TmaWarpSpecializedILi4ELi2ELi32ELb1ELb0EEEJNSB_IJSI_SI_SK_EEENSB_IJNSV_ISI_SE_EENSV_ISJ_SE_EEEEESM_NSB_IJNSB_IJllllEEESE_SX_EEESM_S20_NS1Q_6fusion15FusionCallbacksIS1U_NS21_17LinearCombinationISM_fSM_fLNS_15FloatRoundStyleE2EEES1V_S1Y_JEEENSA_5SM1004TMEM4LOAD26SM100_TMEM_LOAD_32dp32b32xENSA_20SM90_TMA_LOAD_IM2COLES1F_NSA_39AutoVectorizingCopyWithAssumedAlignmentILi128EEENSA_21SM90_TMA_STORE_IM2COLES1F_S2D_S2D_EEEvvEEEEvNT_6ParamsE:
        .type           _ZN7cutlass13device_kernelINS_4conv6kernel13ConvUniversalINS1_16ConvProblemShapeILNS1_8OperatorE1ELi3EEENS1_10collective14CollectiveConvINS1_47MainloopSm100TmaUmmaWarpSpecializedImplicitGemmILS5_1ELi16ELi3ELi1ELi2EN4cute5tupleIJNSA_1CILi2EEENSC_ILi1EEESE_EEEEENSB_IJNSC_ILi256EEENSC_ILi128EEENSB_IJNSC_ILi32EEEEEEEEENS_10bfloat16_tESM_NSA_8TiledMMAINSA_8MMA_AtomIJNSA_26SM100_MMA_F16BF16_2x1SM_SSISM_SM_fLi256ELi128ELNSA_4UMMA5MajorE0ELSR_1ELNSQ_7ScaleInE0ELSS_0EEEEEENSA_6LayoutINSB_IJSE_SE_SE_EEENSB_IJNSC_ILi0EEESX_SX_EEEEENSB_IJNSA_10UnderscoreES10_S10_EEEEENS7_6detail27Sm100ImplicitGemmTileTraitsINSA_25SM100_TMA_2SM_LOAD_IM2COLENSA_14ComposedLayoutINSA_7SwizzleILi2ELi4ELi3EEENSA_18smem_ptr_flag_bitsILi16EEENSV_INSB_IJNSC_ILi8EEESJ_EEENSB_IJSJ_SE_EEEEEEEvEENS14_INSA_18SM100_TMA_2SM_LOADENS16_INS17_ILi3ELi4ELi3EEES1A_NSV_INSB_IJNSC_ILi64EEES1B_EEENSB_IJSE_S1J_EEEEEEEvEEEENS_8epilogue10collective18CollectiveEpilogueINS1Q_23Sm100TmaWarpSpecializedILi4ELi2ELi32ELb1ELb0EEEJNSB_IJSI_SI_SK_EEENSB_IJNSV_ISI_SE_EENSV_ISJ_SE_EEEEESM_NSB_IJNSB_IJllllEEESE_SX_EEESM_S20_NS1Q_6fusion15FusionCallbacksIS1U_NS21_17LinearCombinationISM_fSM_fLNS_15FloatRoundStyleE2EEES1V_S1Y_JEEENSA_5SM1004TMEM4LOAD26SM100_TMEM_LOAD_32dp32b32xENSA_20SM90_TMA_LOAD_IM2COLES1F_NSA_39AutoVectorizingCopyWithAssumedAlignmentILi128EEENSA_21SM90_TMA_STORE_IM2COLES1F_S2D_S2D_EEEvvEEEEvNT_6ParamsE,@function
        .size           _ZN7cutlass13device_kernelINS_4conv6kernel13ConvUniversalINS1_16ConvProblemShapeILNS1_8OperatorE1ELi3EEENS1_10collective14CollectiveConvINS1_47MainloopSm100TmaUmmaWarpSpecializedImplicitGemmILS5_1ELi16ELi3ELi1ELi2EN4cute5tupleIJNSA_1CILi2EEENSC_ILi1EEESE_EEEEENSB_IJNSC_ILi256EEENSC_ILi128EEENSB_IJNSC_ILi32EEEEEEEEENS_10bfloat16_tESM_NSA_8TiledMMAINSA_8MMA_AtomIJNSA_26SM100_MMA_F16BF16_2x1SM_SSISM_SM_fLi256ELi128ELNSA_4UMMA5MajorE0ELSR_1ELNSQ_7ScaleInE0ELSS_0EEEEEENSA_6LayoutINSB_IJSE_SE_SE_EEENSB_IJNSC_ILi0EEESX_SX_EEEEENSB_IJNSA_10UnderscoreES10_S10_EEEEENS7_6detail27Sm100ImplicitGemmTileTraitsINSA_25SM100_TMA_2SM_LOAD_IM2COLENSA_14ComposedLayoutINSA_7SwizzleILi2ELi4ELi3EEENSA_18smem_ptr_flag_bitsILi16EEENSV_INSB_IJNSC_ILi8EEESJ_EEENSB_IJSJ_SE_EEEEEEEvEENS14_INSA_18SM100_TMA_2SM_LOADENS16_INS17_ILi3ELi4ELi3EEES1A_NSV_INSB_IJNSC_ILi64EEES1B_EEENSB_IJSE_S1J_EEEEEEEvEEEENS_8epilogue10collective18CollectiveEpilogueINS1Q_23Sm100TmaWarpSpecializedILi4ELi2ELi32ELb1ELb0EEEJNSB_IJSI_SI_SK_EEENSB_IJNSV_ISI_SE_EENSV_ISJ_SE_EEEEESM_NSB_IJNSB_IJllllEEESE_SX_EEESM_S20_NS1Q_6fusion15FusionCallbacksIS1U_NS21_17LinearCombinationISM_fSM_fLNS_15FloatRoundStyleE2EEES1V_S1Y_JEEENSA_5SM1004TMEM4LOAD26SM100_TMEM_LOAD_32dp32b32xENSA_20SM90_TMA_LOAD_IM2COLES1F_NSA_39AutoVectorizingCopyWithAssumedAlignmentILi128EEENSA_21SM90_TMA_STORE_IM2COLES1F_S2D_S2D_EEEvvEEEEvNT_6ParamsE,(.L_x_224 - _ZN7cutlass13device_kernelINS_4conv6kernel13ConvUniversalINS1_16ConvProblemShapeILNS1_8OperatorE1ELi3EEENS1_10collective14CollectiveConvINS1_47MainloopSm100TmaUmmaWarpSpecializedImplicitGemmILS5_1ELi16ELi3ELi1ELi2EN4cute5tupleIJNSA_1CILi2EEENSC_ILi1EEESE_EEEEENSB_IJNSC_ILi256EEENSC_ILi128EEENSB_IJNSC_ILi32EEEEEEEEENS_10bfloat16_tESM_NSA_8TiledMMAINSA_8MMA_AtomIJNSA_26SM100_MMA_F16BF16_2x1SM_SSISM_SM_fLi256ELi128ELNSA_4UMMA5MajorE0ELSR_1ELNSQ_7ScaleInE0ELSS_0EEEEEENSA_6LayoutINSB_IJSE_SE_SE_EEENSB_IJNSC_ILi0EEESX_SX_EEEEENSB_IJNSA_10UnderscoreES10_S10_EEEEENS7_6detail27Sm100ImplicitGemmTileTraitsINSA_25SM100_TMA_2SM_LOAD_IM2COLENSA_14ComposedLayoutINSA_7SwizzleILi2ELi4ELi3EEENSA_18smem_ptr_flag_bitsILi16EEENSV_INSB_IJNSC_ILi8EEESJ_EEENSB_IJSJ_SE_EEEEEEEvEENS14_INSA_18SM100_TMA_2SM_LOADENS16_INS17_ILi3ELi4ELi3EEES1A_NSV_INSB_IJNSC_ILi64EEES1B_EEENSB_IJSE_S1J_EEEEEEEvEEEENS_8epilogue10collective18CollectiveEpilogueINS1Q_23Sm100TmaWarpSpecializedILi4ELi2ELi32ELb1ELb0EEEJNSB_IJSI_SI_SK_EEENSB_IJNSV_ISI_SE_EENSV_ISJ_SE_EEEEESM_NSB_IJNSB_IJllllEEESE_SX_EEESM_S20_NS1Q_6fusion15FusionCallbacksIS1U_NS21_17LinearCombinationISM_fSM_fLNS_15FloatRoundStyleE2EEES1V_S1Y_JEEENSA_5SM1004TMEM4LOAD26SM100_TMEM_LOAD_32dp32b32xENSA_20SM90_TMA_LOAD_IM2COLES1F_NSA_39AutoVectorizingCopyWithAssumedAlignmentILi128EEENSA_21SM90_TMA_STORE_IM2COLES1F_S2D_S2D_EEEvvEEEEvNT_6ParamsE)
        .other          _ZN7cutlass13device_kernelINS_4conv6kernel13ConvUniversalINS1_16ConvProblemShapeILNS1_8OperatorE1ELi3EEENS1_10collective14CollectiveConvINS1_47MainloopSm100TmaUmmaWarpSpecializedImplicitGemmILS5_1ELi16ELi3ELi1ELi2EN4cute5tupleIJNSA_1CILi2EEENSC_ILi1EEESE_EEEEENSB_IJNSC_ILi256EEENSC_ILi128EEENSB_IJNSC_ILi32EEEEEEEEENS_10bfloat16_tESM_NSA_8TiledMMAINSA_8MMA_AtomIJNSA_26SM100_MMA_F16BF16_2x1SM_SSISM_SM_fLi256ELi128ELNSA_4UMMA5MajorE0ELSR_1ELNSQ_7ScaleInE0ELSS_0EEEEEENSA_6LayoutINSB_IJSE_SE_SE_EEENSB_IJNSC_ILi0EEESX_SX_EEEEENSB_IJNSA_10UnderscoreES10_S10_EEEEENS7_6detail27Sm100ImplicitGemmTileTraitsINSA_25SM100_TMA_2SM_LOAD_IM2COLENSA_14ComposedLayoutINSA_7SwizzleILi2ELi4ELi3EEENSA_18smem_ptr_flag_bitsILi16EEENSV_INSB_IJNSC_ILi8EEESJ_EEENSB_IJSJ_SE_EEEEEEEvEENS14_INSA_18SM100_TMA_2SM_LOADENS16_INS17_ILi3ELi4ELi3EEES1A_NSV_INSB_IJNSC_ILi64EEES1B_EEENSB_IJSE_S1J_EEEEEEEvEEEENS_8epilogue10collective18CollectiveEpilogueINS1Q_23Sm100TmaWarpSpecializedILi4ELi2ELi32ELb1ELb0EEEJNSB_IJSI_SI_SK_EEENSB_IJNSV_ISI_SE_EENSV_ISJ_SE_EEEEESM_NSB_IJNSB_IJllllEEESE_SX_EEESM_S20_NS1Q_6fusion15FusionCallbacksIS1U_NS21_17LinearCombinationISM_fSM_fLNS_15FloatRoundStyleE2EEES1V_S1Y_JEEENSA_5SM1004TMEM4LOAD26SM100_TMEM_LOAD_32dp32b32xENSA_20SM90_TMA_LOAD_IM2COLES1F_NSA_39AutoVectorizingCopyWithAssumedAlignmentILi128EEENSA_21SM90_TMA_STORE_IM2COLES1F_S2D_S2D_EEEvvEEEEvNT_6ParamsE,@"STO_CUDA_ENTRY STV_DEFAULT"
_ZN7cutlass13device_kernelINS_4conv6kernel13ConvUniversalINS1_16ConvProblemShapeILNS1_8OperatorE1ELi3EEENS1_10collective14CollectiveConvINS1_47MainloopSm100TmaUmmaWarpSpecializedImplicitGemmILS5_1ELi16ELi3ELi1ELi2EN4cute5tupleIJNSA_1CILi2EEENSC_ILi1EEESE_EEEEENSB_IJNSC_ILi256EEENSC_ILi128EEENSB_IJNSC_ILi32EEEEEEEEENS_10bfloat16_tESM_NSA_8TiledMMAINSA_8MMA_AtomIJNSA_26SM100_MMA_F16BF16_2x1SM_SSISM_SM_fLi256ELi128ELNSA_4UMMA5MajorE0ELSR_1ELNSQ_7ScaleInE0ELSS_0EEEEEENSA_6LayoutINSB_IJSE_SE_SE_EEENSB_IJNSC_ILi0EEESX_SX_EEEEENSB_IJNSA_10UnderscoreES10_S10_EEEEENS7_6detail27Sm100ImplicitGemmTileTraitsINSA_25SM100_TMA_2SM_LOAD_IM2COLENSA_14ComposedLayoutINSA_7SwizzleILi2ELi4ELi3EEENSA_18smem_ptr_flag_bitsILi16EEENSV_INSB_IJNSC_ILi8EEESJ_EEENSB_IJSJ_SE_EEEEEEEvEENS14_INSA_18SM100_TMA_2SM_LOADENS16_INS17_ILi3ELi4ELi3EEES1A_NSV_INSB_IJNSC_ILi64EEES1B_EEENSB_IJSE_S1J_EEEEEEEvEEEENS_8epilogue10collective18CollectiveEpilogueINS1Q_23Sm100TmaWarpSpecializedILi4ELi2ELi32ELb1ELb0EEEJNSB_IJSI_SI_SK_EEENSB_IJNSV_ISI_SE_EENSV_ISJ_SE_EEEEESM_NSB_IJNSB_IJllllEEESE_SX_EEESM_S20_NS1Q_6fusion15FusionCallbacksIS1U_NS21_17LinearCombinationISM_fSM_fLNS_15FloatRoundStyleE2EEES1V_S1Y_JEEENSA_5SM1004TMEM4LOAD26SM100_TMEM_LOAD_32dp32b32xENSA_20SM90_TMA_LOAD_IM2COLES1F_NSA_39AutoVectorizingCopyWithAssumedAlignmentILi128EEENSA_21SM90_TMA_STORE_IM2COLES1F_S2D_S2D_EEEvvEEEEvNT_6ParamsE:
[----:B------:R-:W1:Y:S01]  /*0000*/  LDC R1, c[0x0][0x37c] ;  /* 0x0000df00ff017b82 */ /* 0x000e620000000800 */
[----:B------:R-:W2:Y:S01]  /*0010*/  S2R R81, SR_TID.X ;  /* 0x0000000000517919 */ /* 0x000ea20000002100 */
[----:B------:R-:W3:Y:S06]  /*0020*/  LDCU.64 UR8, c[0x0][0x990] ;  /* 0x00013200ff0877ac */ /* 0x000eec0008000a00 */
[----:B------:R-:W4:Y:S01]  /*0030*/  S2UR UR4, SR_CgaCtaId ;  /* 0x00000000000479c3 */ /* 0x000f220000008800 */
[----:B-1----:R-:W-:Y:S01]  /*0040*/  VIADD R1, R1, 0xfffffff8 ;  /* 0xfffffff801017836 */ /* 0x002fe20000000000 */
[----:B------:R-:W-:-:S02]  /*0050*/  PRMT R83, RZ, 0x7610, R83 ;  /* 0x00007610ff537816 */ /* 0x000fc40000000053 */
[----:B------:R-:W-:Y:S02]  /*0060*/  ELECT P1, URZ, PT ;  /* 0x0000000000ff782f */ /* 0x000fe40003820000 */
[----:B------:R-:W-:Y:S01]  /*0070*/  R2UR UR49, R1 ;  /* 0x00000000013172ca */ /* 0x000fe200000e0000 */
[----:B---3--:R-:W-:-:S04]  /*0080*/  UISETP.NE.U32.AND UP0, UPT, UR8, URZ, UPT ;  /* 0x000000ff0800728c */ /* 0x008fc8000bf05070 */
[----:B------:R-:W-:Y:S02]  /*0090*/  UISETP.NE.AND.EX UP0, UPT, UR9, URZ, UPT, UP0 ;  /* 0x000000ff0900728c */ /* 0x000fe4000bf05300 */
[----:B----4-:R-:W-:Y:S02]  /*00a0*/  ULOP3.LUT UR31, UR4, 0x1, URZ, 0xc0, !UPT ;  /* 0x00000001041f7892 */ /* 0x010fe4000f8ec0ff */
[----:B------:R-:W-:Y:S01]  /*00b0*/  ULOP3.LUT UR30, UR4, 0x1, URZ, 0x3c, !UPT ;  /* 0x00000001041e7892 */ /* 0x000fe2000f8e3cff */
[----:B--2---:R-:W-:-:S05]  /*00c0*/  SHF.R.U32.HI R84, RZ, 0x5, R81 ;  /* 0x00000005ff547819 */ /* 0x004fca0000011651 */
[----:B------:R-:W1:Y:S02]  /*00d0*/  SHFL.IDX PT, R0, R84, RZ, 0x1f ;  /* 0x00001fff54007589 */ /* 0x000e6400000e0000 */
[----:B-1----:R-:W-:Y:S01]  /*00e0*/  R2UR UR18, R0 ;  /* 0x00000000001272ca */ /* 0x002fe200000e0000 */
[----:B------:R-:W-:-:S14]  /*00f0*/  BRA.U UP0, `(.L_x_0) ;  /* 0x0000000100307547 */ /* 0x000fdc000b800000 */
[----:B------:R-:W1:Y:S02]  /*0100*/  LDCU.64 UR4, c[0x0][0x988] ;  /* 0x00013100ff0477ac */ /* 0x000e640008000a00 */
[----:B-1----:R-:W-:-:S04]  /*0110*/  UISETP.NE.U32.AND UP0, UPT, UR4, URZ, UPT ;  /* 0x000000ff0400728c */ /* 0x002fc8000bf05070 */
[----:B------:R-:W-:-:S09]  /*0120*/  UISETP.NE.AND.EX UP0, UPT, UR5, URZ, UPT, UP0 ;  /* 0x000000ff0500728c */ /* 0x000fd2000bf05300 */
[----:B------:R-:W-:Y:S05]  /*0130*/  BRA.U !UP0, `(.L_x_1) ;  /* 0x0000000108147547 */ /* 0x000fea000b800000 */
[----:B------:R-:W1:Y:S01]  /*0140*/  LDC.64 R2, c[0x0][0x988] ;  /* 0x00026200ff027b82 */ /* 0x000e620000000a00 */
[----:B------:R-:W1:Y:S02]  /*0150*/  LDCU.64 UR4, c[0x0][0x358] ;  /* 0x00006b00ff0477ac */ /* 0x000e640008000a00 */
[----:B-1----:R1:W5:Y:S01]  /*0160*/  LDG.E R41, desc[UR4][R2.64] ;  /* 0x0000000402297981 */ /* 0x002362000c1e1900 */
[----:B------:R-:W-:Y:S01]  /*0170*/  HFMA2 R83, -RZ, RZ, 0, 5.9604644775390625e-08 ;  /* 0x00000001ff537431 */ /* 0x000fe200000001ff */
[----:B------:R-:W-:Y:S05]  /*0180*/  BRA `(.L_x_0) ;  /* 0x00000000000c7947 */ /* 0x000fea0003800000 */
.L_x_1:
[----:B------:R-:W1:Y:S01]  /*0190*/  LDCU UR4, c[0x0][0x980] ;  /* 0x00013000ff0477ac */ /* 0x000e620008000800 */
[----:B------:R-:W-:Y:S01]  /*01a0*/  HFMA2 R83, -RZ, RZ, 0, 5.9604644775390625e-08 ;  /* 0x00000001ff537431 */ /* 0x000fe200000001ff */
[----:B-1----:R-:W-:-:S07]  /*01b0*/  MOV R41, UR4 ;  /* 0x0000000400297c02 */ /* 0x002fce0008000f00 */
.L_x_0:
[----:B------:R-:W2:Y:S02]  /*01c0*/  LDCU.64 UR4, c[0x0][0x9b0] ;  /* 0x00013600ff0477ac */ /* 0x000ea40008000a00 */
[----:B--2---:R-:W-:-:S04]  /*01d0*/  UISETP.NE.U32.AND UP0, UPT, UR4, URZ, UPT ;  /* 0x000000ff0400728c */ /* 0x004fc8000bf05070 */
[----:B------:R-:W-:-:S09]  /*01e0*/  UISETP.NE.AND.EX UP0, UPT, UR5, URZ, UPT, UP0 ;  /* 0x000000ff0500728c */ /* 0x000fd2000bf05300 */
[----:B------:R-:W-:Y:S05]  /*01f0*/  BRA.U UP0, `(.L_x_2) ;  /* 0x0000000100287547 */ /* 0x000fea000b800000 */
[----:B------:R-:W2:Y:S02]  /*0200*/  LDCU.64 UR4, c[0x0][0x9a8] ;  /* 0x00013500ff0477ac */ /* 0x000ea40008000a00 */
[----:B--2---:R-:W-:-:S04]  /*0210*/  UISETP.NE.U32.AND UP0, UPT, UR4, URZ, UPT ;  /* 0x000000ff0400728c */ /* 0x004fc8000bf05070 */
[----:B------:R-:W-:-:S09]  /*0220*/  UISETP.NE.AND.EX UP0, UPT, UR5, URZ, UPT, UP0 ;  /* 0x000000ff0500728c */ /* 0x000fd2000bf05300 */
[----:B------:R-:W-:Y:S05]  /*0230*/  BRA.U !UP0, `(.L_x_3) ;  /* 0x0000000108107547 */ /* 0x000fea000b800000 */
[----:B------:R-:W2:Y:S01]  /*0240*/  LDC.64 R38, c[0x0][0x9a8] ;  /* 0x00026a00ff267b82 */ /* 0x000ea20000000a00 */
[----:B------:R-:W2:Y:S02]  /*0250*/  LDCU.64 UR4, c[0x0][0x358] ;  /* 0x00006b00ff0477ac */ /* 0x000ea40008000a00 */
[----:B--2---:R2:W5:Y:S01]  /*0260*/  LDG.E R38, desc[UR4][R38.64] ;  /* 0x0000000426267981 */ /* 0x004562000c1e1900 */
[----:B------:R-:W-:Y:S05]  /*0270*/  BRA `(.L_x_2) ;  /* 0x0000000000087947 */ /* 0x000fea0003800000 */
.L_x_3:
[----:B------:R-:W2:Y:S02]  /*0280*/  LDCU UR4, c[0x0][0x9a0] ;  /* 0x00013400ff0477ac */ /* 0x000ea40008000800 */
[----:B--2---:R-:W-:Y:S02]  /*0290*/  MOV R38, UR4 ;  /* 0x0000000400267c02 */ /* 0x004fe40008000f00 */
.L_x_2:
[----:B------:R-:W-:Y:S01]  /*02a0*/  IMAD.U32 R0, RZ, RZ, UR18 ;  /* 0x00000012ff007e24 */ /* 0x000fe2000f8e00ff */
[----:B------:R-:W-:Y:S04]  /*02b0*/  BSSY.RECONVERGENT B0, `(.L_x_4) ;  /* 0x000000c000007945 */ /* 0x000fe80003800200 */
[C---:B------:R-:W-:Y:S02]  /*02c0*/  ISETP.NE.OR P2, PT, R0.reuse, 0x1, !P1 ;  /* 0x000000010000780c */ /* 0x040fe40004f45670 */
[----:B------:R-:W-:-:S11]  /*02d0*/  ISETP.NE.OR P0, PT, R0, 0x3, !P1 ;  /* 0x000000030000780c */ /* 0x000fd60004f05670 */
[----:B------:R-:W-:Y:S05]  /*02e0*/  @P2 BRA `(.L_x_5) ;  /* 0x0000000000202947 */ /* 0x000fea0003800000 */
[----:B------:R-:W3:Y:S02]  /*02f0*/  LDCU.64 UR4, c[0x0][0x348] ;  /* 0x00006900ff0477ac */ /* 0x000ee40008000a00 */
[----:B---3--:R-:W-:Y:S02]  /*0300*/  UIADD3 UR6, UP1, UPT, UR4, 0x80, URZ ;  /* 0x0000008004067890 */ /* 0x008fe4000ff3e0ff */
[----:B------:R-:W-:Y:S02]  /*0310*/  UIADD3 UR4, UP0, UPT, UR4, 0x200, URZ ;  /* 0x0000020004047890 */ /* 0x000fe4000ff1e0ff */
[----:B------:R-:W-:Y:S02]  /*0320*/  UIADD3.X UR7, UPT, UPT, URZ, UR5, URZ, UP1, !UPT ;  /* 0x00000005ff077290 */ /* 0x000fe40008ffe4ff */
[----:B------:R-:W-:-:S07]  /*0330*/  UIADD3.X UR5, UPT, UPT, URZ, UR5, URZ, UP0, !UPT ;  /* 0x00000005ff057290 */ /* 0x000fce00087fe4ff */
[----:B------:R3:W-:Y:S02]  /*0340*/  UTMACCTL.PF [UR6] ;  /* 0x00000000060079b9 */ /* 0x0007e40008040000 */
[----:B------:R3:W-:Y:S02]  /*0350*/  UTMACCTL.PF [UR4] ;  /* 0x00000000040079b9 */ /* 0x0007e40008040000 */
[----:B---3--:R-:W-:Y:S01]  /*0360*/  NOP ;  /* 0x0000000000007918 */ /* 0x008fe20000000000 */
.L_x_5:
[----:B------:R-:W-:Y:S05]  /*0370*/  BSYNC.RECONVERGENT B0 ;  /* 0x0000000000007941 */ /* 0x000fea0003800200 */
.L_x_4:
[----:B------:R-:W-:Y:S04]  /*0380*/  BSSY.RECONVERGENT B0, `(.L_x_6) ;  /* 0x000000a000007945 */ /* 0x000fe80003800200 */
        /* <DEDUP_REMOVED lines=9> */
.L_x_7:
[----:B------:R-:W-:Y:S05]  /*0420*/  BSYNC.RECONVERGENT B0 ;  /* 0x0000000000007941 */ /* 0x000fea0003800200 */
.L_x_6:
[----:B------:R-:W3:Y:S01]  /*0430*/  LDCU.64 UR4, c[0x0][0x988] ;  /* 0x00013100ff0477ac */ /* 0x000ee20008000a00 */
[----:B------:R-:W-:Y:S02]  /*0440*/  UISETP.EQ.U32.AND UP2, UPT, UR8, URZ, UPT ;  /* 0x000000ff0800728c */ /* 0x000fe4000bf42070 */
[----:B------:R-:W-:Y:S02]  /*0450*/  UPLOP3.LUT UP3, UPT, UPT, UPT, UPT, 0x80, 0x8 ;  /* 0x000000000008789c */ /* 0x000fe40003f6f070 */
[----:B---3--:R-:W-:-:S04]  /*0460*/  UISETP.NE.U32.AND UP0, UPT, UR4, URZ, UPT ;  /* 0x000000ff0400728c */ /* 0x008fc8000bf05070 */
[----:B------:R-:W-:-:S04]  /*0470*/  UISETP.NE.AND.EX UP1, UPT, UR5, URZ, UPT, UP0 ;  /* 0x000000ff0500728c */ /* 0x000fc8000bf25300 */
[----:B------:R-:W-:-:S04]  /*0480*/  UISETP.EQ.OR.EX UP4, UPT, UR9, URZ, !UP1, UP2 ;  /* 0x000000ff0900728c */ /* 0x000fc8000cf82720 */
[----:B------:R-:W-:-:S06]  /*0490*/  UP2UR UR4, UPR, URZ, 0x10 ;  /* 0x00000010ff047883 */ /* 0x000fcc0008000000 */
[----:B------:R-:W-:Y:S01]  /*04a0*/  MOV R93, UR4 ;  /* 0x00000004005d7c02 */ /* 0x000fe20008000f00 */
[----:B------:R-:W-:Y:S06]  /*04b0*/  BRA.U !UP4, `(.L_x_8) ;  /* 0x000000010c207547 */ /* 0x000fec000b800000 */
[----:B------:R-:W-:Y:S01]  /*04c0*/  UISETP.NE.U32.AND UP2, UPT, UR8, URZ, UPT ;  /* 0x000000ff0800728c */ /* 0x000fe2000bf45070 */
[----:B-----5:R-:W-:Y:S01]  /*04d0*/  FSETP.NEU.AND P0, PT, R41, RZ, PT ;  /* 0x000000ff2900720b */ /* 0x020fe20003f0d000 */
[----:B------:R-:W-:Y:S02]  /*04e0*/  USEL UR4, URZ, 0xffffffff, UP1 ;  /* 0xffffffffff047887 */ /* 0x000fe40008800000 */
[----:B------:R-:W-:-:S10]  /*04f0*/  UISETP.NE.AND.EX UP2, UPT, UR9, URZ, UPT, UP2 ;  /* 0x000000ff0900728c */ /* 0x000fd4000bf45320 */
[----:B------:R-:W-:Y:S01]  /*0500*/  VOTEU.ANY UP0, P0 ;  /* 0x0000000000ff7886 */ /* 0x000fe20000000100 */
[----:B------:R-:W-:-:S04]  /*0510*/  @!UP2 USEL UR4, URZ, 0xffffffff, UP0 ;  /* 0xffffffffff04a887 */ /* 0x000fc80008000000 */
[----:B------:R-:W-:-:S04]  /*0520*/  ULOP3.LUT UR4, UR4, 0x1, URZ, 0xc0, !UPT ;  /* 0x0000000104047892 */ /* 0x000fc8000f8ec0ff */
[----:B------:R-:W-:-:S11]  /*0530*/  UISETP.NE.U32.AND UP3, UPT, UR4, 0x1, UPT ;  /* 0x000000010400788c */ /* 0x000fd6000bf65070 */
.L_x_8:
[----:B------:R-:W3:Y:S01]  /*0540*/  SHFL.IDX PT, R0, R84, RZ, 0x1f ;  /* 0x00001fff54007589 */ /* 0x000ee200000e0000 */
[----:B------:R-:W-:Y:S02]  /*0550*/  UISETP.NE.AND UP5, UPT, UR18, 0x2, UPT ;  /* 0x000000021200788c */ /* 0x000fe4000bfa5270 */
[----:B------:R-:W-:Y:S02]  /*0560*/  UISETP.NE.AND UP0, UPT, UR18, 0x2, UPT ;  /* 0x000000021200788c */ /* 0x000fe4000bf05270 */
[----:B------:R-:W-:Y:S02]  /*0570*/  UISETP.NE.OR UP2, UPT, UR31, URZ, UP5 ;  /* 0x000000ff1f00728c */ /* 0x000fe4000af45670 */
[----:B------:R-:W-:-:S04]  /*0580*/  USEL UR56, URZ, 0x1, UP0 ;  /* 0x00000001ff387887 */ /* 0x000fc80008000000 */
[----:B------:R-:W-:Y:S02]  /*0590*/  PLOP3.LUT P3, PT, P1, PT, UP2, 0xae, 0xea ;  /* 0x0000000000ea781c */ /* 0x000fe40000f6f52e */
[----:B---3--:R-:W-:-:S13]  /*05a0*/  ISETP.NE.AND P0, PT, R0, RZ, PT ;  /* 0x000000ff0000720c */ /* 0x008fda0003f05270 */
[----:B------:R-:W-:Y:S05]  /*05b0*/  @P0 BRA `(.L_x_9) ;  /* 0x0000000000b40947 */ /* 0x000fea0003800000 */
[----:B------:R-:W-:Y:S01]  /*05c0*/  ELECT P0, URZ, PT ;  /* 0x0000000000ff782f */ /* 0x000fe20003800000 */
[----:B------:R-:W-:-:S12]  /*05d0*/  BSSY.RECONVERGENT B0, `(.L_x_9) ;  /* 0x000002b000007945 */ /* 0x000fd80003800200 */
[----:B------:R-:W-:Y:S05]  /*05e0*/  @!P0 BRA `(.L_x_10) ;  /* 0x0000000000a48947 */ /* 0x000fea0003800000 */
[----:B------:R-:W3:Y:S01]  /*05f0*/  S2UR UR5, SR_CgaCtaId ;  /* 0x00000000000579c3 */ /* 0x000ee20000008800 */
[----:B------:R-:W-:Y:S01]  /*0600*/  UMOV UR4, 0x400 ;  /* 0x0000040000047882 */ /* 0x000fe20000000000 */
[----:B------:R-:W-:Y:S02]  /*0610*/  UMOV UR6, 0x1 ;  /* 0x0000000100067882 */ /* 0x000fe40000000000 */
[----:B------:R-:W-:-:S04]  /*0620*/  UIADD3 UR6, UPT, UPT, -UR6, 0x100000, URZ ;  /* 0x0010000006067890 */ /* 0x000fc8000fffe1ff */
[----:B------:R-:W-:Y:S02]  /*0630*/  USHF.L.U32 UR7, UR6, 0xb, URZ ;  /* 0x0000000b06077899 */ /* 0x000fe400080006ff */
[----:B------:R-:W-:Y:S02]  /*0640*/  USHF.L.U32 UR6, UR6, 0x1, URZ ;  /* 0x0000000106067899 */ /* 0x000fe400080006ff */
[----:B---3--:R-:W-:Y:S01]  /*0650*/  ULEA UR4, UR5, UR4, 0x18 ;  /* 0x0000000405047291 */ /* 0x008fe2000f8ec0ff */
[----:B------:R-:W3:Y:S11]  /*0660*/  FENCE.VIEW.ASYNC.S ;  /* 0x00000000000073c6 */ /* 0x000ef60000000000 */
[----:B---3--:R3:W4:Y:S01]  /*0670*/  SYNCS.EXCH.64 URZ, [UR4], UR6 ;  /* 0x0000000604ff75b2 */ /* 0x0087220008000100 */
[----:B------:R3:W1:Y:S01]  /*0680*/  SYNCS.EXCH.64 URZ, [UR4+0x80], UR6 ;  /* 0x0000800604ff75b2 */ /* 0x0006620008000100 */
        /* <DEDUP_REMOVED lines=29> */
[----:B------:R3:W1:Y:S02]  /*0860*/  SYNCS.EXCH.64 URZ, [UR4+0xf8], UR6 ;  /* 0x0000f80604ff75b2 */ /* 0x0006640008000100 */
[----:B---34-:R-:W-:Y:S01]  /*0870*/  NOP ;  /* 0x0000000000007918 */ /* 0x018fe20000000000 */
.L_x_10:
[----:B------:R-:W-:Y:S05]  /*0880*/  BSYNC.RECONVERGENT B0 ;  /* 0x0000000000007941 */ /* 0x000fea0003800200 */
.L_x_9:
[----:B------:R-:W3:Y:S01]  /*0890*/  SHFL.IDX PT, R0, R84, RZ, 0x1f ;  /* 0x00001fff54007589 */ /* 0x000ee200000e0000 */
[----:B------:R-:W-:Y:S01]  /*08a0*/  NOP ;  /* 0x0000000000007918 */ /* 0x000fe20000000000 */
[----:B---3--:R-:W-:-:S13]  /*08b0*/  ISETP.NE.AND P0, PT, R0, 0x1, PT ;  /* 0x000000010000780c */ /* 0x008fda0003f05270 */
[----:B------:R-:W-:Y:S05]  /*08c0*/  @P0 BRA `(.L_x_11) ;  /* 0x0000000000580947 */ /* 0x000fea0003800000 */
[----:B------:R-:W3:Y:S01]  /*08d0*/  S2UR UR5, SR_CgaCtaId ;  /* 0x00000000000579c3 */ /* 0x000ee20000008800 */
[----:B------:R-:W-:Y:S01]  /*08e0*/  UMOV UR4, 0x400 ;  /* 0x0000040000047882 */ /* 0x000fe20000000000 */
[----:B------:R-:W-:Y:S01]  /*08f0*/  UMOV UR8, 0x20 ;  /* 0x0000002000087882 */ /* 0x000fe20000000000 */
[----:B------:R-:W-:Y:S01]  /*0900*/  UMOV UR6, 0x80 ;  /* 0x0000008000067882 */ /* 0x000fe20000000000 */
[----:B------:R-:W-:-:S04]  /*0910*/  UIADD3 UR8, UPT, UPT, -UR8, 0x100000, URZ ;  /* 0x0010000008087890 */ /* 0x000fc8000fffe1ff */
[----:B------:R-:W-:Y:S02]  /*0920*/  USHF.L.U32 UR9, UR8, 0xb, URZ ;  /* 0x0000000b08097899 */ /* 0x000fe400080006ff */
[----:B------:R-:W-:Y:S02]  /*0930*/  USHF.L.U32 UR8, UR8, 0x1, URZ ;  /* 0x0000000108087899 */ /* 0x000fe400080006ff */
[----:B------:R-:W-:-:S04]  /*0940*/  UIADD3 UR6, UPT, UPT, -UR6, 0x100000, URZ ;  /* 0x0010000006067890 */ /* 0x000fc8000fffe1ff */
[----:B------:R-:W-:Y:S02]  /*0950*/  USHF.L.U32 UR7, UR6, 0xb, URZ ;  /* 0x0000000b06077899 */ /* 0x000fe400080006ff */
[----:B------:R-:W-:Y:S01]  /*0960*/  USHF.L.U32 UR6, UR6, 0x1, URZ ;  /* 0x0000000106067899 */ /* 0x000fe200080006ff */
[----:B------:R-:W-:Y:S01]  /*0970*/  ELECT P0, URZ, PT ;  /* 0x0000000000ff782f */ /* 0x000fe20003800000 */
[----:B---3--:R-:W-:Y:S01]  /*0980*/  ULEA UR4, UR5, UR4, 0x18 ;  /* 0x0000000405047291 */ /* 0x008fe2000f8ec0ff */
[----:B------:R-:W3:Y:S11]  /*0990*/  FENCE.VIEW.ASYNC.S ;  /* 0x00000000000073c6 */ /* 0x000ef60000000000 */
[----:B---3--:R3:W4:Y:S01]  /*09a0*/  SYNCS.EXCH.64 URZ, [UR4+0x100], UR8 ;  /* 0x0001000804ff75b2 */ /* 0x0087220008000100 */
[----:B------:R3:W1:Y:S01]  /*09b0*/  SYNCS.EXCH.64 URZ, [UR4+0x120], UR6 ;  /* 0x0001200604ff75b2 */ /* 0x0006620008000100 */
[----:B------:R3:W1:Y:S01]  /*09c0*/  SYNCS.EXCH.64 URZ, [UR4+0x108], UR8 ;  /* 0x0001080804ff75b2 */ /* 0x0006620008000100 */
[----:B------:R3:W1:Y:S01]  /*09d0*/  SYNCS.EXCH.64 URZ, [UR4+0x128], UR6 ;  /* 0x0001280604ff75b2 */ /* 0x0006620008000100 */
[----:B------:R3:W1:Y:S01]  /*09e0*/  SYNCS.EXCH.64 URZ, [UR4+0x110], UR8 ;  /* 0x0001100804ff75b2 */ /* 0x0006620008000100 */
[----:B------:R3:W1:Y:S01]  /*09f0*/  SYNCS.EXCH.64 URZ, [UR4+0x130], UR6 ;  /* 0x0001300604ff75b2 */ /* 0x0006620008000100 */
[----:B------:R3:W1:Y:S01]  /*0a00*/  SYNCS.EXCH.64 URZ, [UR4+0x118], UR8 ;  /* 0x0001180804ff75b2 */ /* 0x0006620008000100 */
[----:B------:R3:W1:Y:S01]  /*0a10*/  SYNCS.EXCH.64 URZ, [UR4+0x138], UR6 ;  /* 0x0001380604ff75b2 */ /* 0x0006620008000100 */
[----:B------:R-:W-:Y:S01]  /*0a20*/  NOP ;  /* 0x0000000000007918 */ /* 0x000fe20000000000 */
.L_x_11:
[----:B------:R-:W2:Y:S01]  /*0a30*/  SHFL.IDX PT, R0, R84, RZ, 0x1f ;  /* 0x00001fff54007589 */ /* 0x000ea200000e0000 */
[----:B------:R-:W-:Y:S01]  /*0a40*/  NOP ;  /* 0x0000000000007918 */ /* 0x000fe20000000000 */
[----:B--2---:R-:W-:-:S13]  /*0a50*/  ISETP.NE.AND P0, PT, R0, 0x3, PT ;  /* 0x000000030000780c */ /* 0x004fda0003f05270 */
[----:B------:R-:W-:Y:S05]  /*0a60*/  @P0 BRA `(.L_x_12) ;  /* 0x0000000000300947 */ /* 0x000fea0003800000 */
[----:B------:R-:W2:Y:S01]  /*0a70*/  S2UR UR5, SR_CgaCtaId ;  /* 0x00000000000579c3 */ /* 0x000ea20000008800 */
[----:B---3--:R-:W-:Y:S01]  /*0a80*/  UMOV UR4, 0x400 ;  /* 0x0000040000047882 */ /* 0x008fe20000000000 */
[----:B------:R-:W-:Y:S01]  /*0a90*/  UMOV UR6, 0x20 ;  /* 0x0000002000067882 */ /* 0x000fe20000000000 */
[----:B------:R-:W-:Y:S01]  /*0aa0*/  ELECT P0, URZ, PT ;  /* 0x0000000000ff782f */ /* 0x000fe20003800000 */
[----:B------:R-:W-:-:S04]  /*0ab0*/  UIADD3 UR6, UPT, UPT, -UR6, 0x100000, URZ ;  /* 0x0010000006067890 */ /* 0x000fc8000fffe1ff */
[----:B------:R-:W-:Y:S02]  /*0ac0*/  USHF.L.U32 UR7, UR6, 0xb, URZ ;  /* 0x0000000b06077899 */ /* 0x000fe400080006ff */
[----:B------:R-:W-:Y:S02]  /*0ad0*/  USHF.L.U32 UR6, UR6, 0x1, URZ ;  /* 0x0000000106067899 */ /* 0x000fe400080006ff */
[----:B--2---:R-:W-:Y:S01]  /*0ae0*/  ULEA UR4, UR5, UR4, 0x18 ;  /* 0x0000000405047291 */ /* 0x004fe2000f8ec0ff */
[----:B------:R-:W2:Y:S11]  /*0af0*/  FENCE.VIEW.ASYNC.S ;  /* 0x00000000000073c6 */ /* 0x000eb60000000000 */
[----:B--2---:R2:W3:Y:S01]  /*0b00*/  SYNCS.EXCH.64 URZ, [UR4+0x140], UR6 ;  /* 0x0001400604ff75b2 */ /* 0x0044e20008000100 */
[----:B------:R2:W1:Y:S01]  /*0b10*/  SYNCS.EXCH.64 URZ, [UR4+0x148], UR6 ;  /* 0x0001480604ff75b2 */ /* 0x0004620008000100 */
[----:B------:R-:W-:Y:S01]  /*0b20*/  NOP ;  /* 0x0000000000007918 */ /* 0x000fe20000000000 */
.L_x_12:
[----:B------:R-:W4:Y:S01]  /*0b30*/  SHFL.IDX PT, R0, R84, RZ, 0x1f ;  /* 0x00001fff54007589 */ /* 0x000f2200000e0000 */
[----:B------:R-:W-:Y:S01]  /*0b40*/  NOP ;  /* 0x0000000000007918 */ /* 0x000fe20000000000 */
[----:B----4-:R-:W-:-:S13]  /*0b50*/  ISETP.NE.AND P0, PT, R0, 0x4, PT ;  /* 0x000000040000780c */ /* 0x010fda0003f05270 */
[----:B------:R-:W-:Y:S05]  /*0b60*/  @P0 BRA `(.L_x_13) ;  /* 0x0000000000440947 */ /* 0x000fea0003800000 */
[----:B------:R-:W4:Y:S01]  /*0b70*/  S2UR UR5, SR_CgaCtaId ;  /* 0x00000000000579c3 */ /* 0x000f220000008800 */
[----:B--23--:R-:W-:Y:S01]  /*0b80*/  UMOV UR4, 0x1e0 ;  /* 0x000001e000047882 */ /* 0x00cfe20000000000 */
[----:B------:R-:W-:Y:S01]  /*0b90*/  UMOV UR6, 0x400 ;  /* 0x0000040000067882 */ /* 0x000fe20000000000 */
[----:B------:R-:W-:Y:S01]  /*0ba0*/  USEL UR4, UR4, 0x1a0, UP3 ;  /* 0x000001a004047887 */ /* 0x000fe20009800000 */
[----:B------:R-:W-:Y:S01]  /*0bb0*/  UMOV UR8, 0x1 ;  /* 0x0000000100087882 */ /* 0x000fe20000000000 */
[----:B------:R-:W-:Y:S01]  /*0bc0*/  ELECT P0, URZ, PT ;  /* 0x0000000000ff782f */ /* 0x000fe20003800000 */
[----:B------:R-:W-:-:S04]  /*0bd0*/  UIADD3 UR8, UPT, UPT, -UR8, 0x100000, URZ ;  /* 0x0010000008087890 */ /* 0x000fc8000fffe1ff */
[----:B------:R-:W-:Y:S02]  /*0be0*/  USHF.L.U32 UR9, UR8, 0xb, URZ ;  /* 0x0000000b08097899 */ /* 0x000fe400080006ff */
[----:B------:R-:W-:Y:S02]  /*0bf0*/  USHF.L.U32 UR8, UR8, 0x1, URZ ;  /* 0x0000000108087899 */ /* 0x000fe400080006ff */
[----:B----4-:R-:W-:Y:S02]  /*0c00*/  ULEA UR6, UR5, UR6, 0x18 ;  /* 0x0000000605067291 */ /* 0x010fe4000f8ec0ff */
[----:B------:R-:W-:-:S04]  /*0c10*/  UIADD3 UR4, UPT, UPT, -UR4, 0x100000, URZ ;  /* 0x0010000004047890 */ /* 0x000fc8000fffe1ff */
[----:B------:R-:W-:Y:S02]  /*0c20*/  USHF.L.U32 UR5, UR4, 0xb, URZ ;  /* 0x0000000b04057899 */ /* 0x000fe400080006ff */
[----:B------:R-:W-:Y:S01]  /*0c30*/  USHF.L.U32 UR4, UR4, 0x1, URZ ;  /* 0x0000000104047899 */ /* 0x000fe200080006ff */
[----:B------:R-:W2:Y:S03]  /*0c40*/  FENCE.VIEW.ASYNC.S ;  /* 0x00000000000073c6 */ /* 0x000ea60000000000 */
[----:B--2---:R4:W2:Y:S08]  /*0c50*/  SYNCS.EXCH.64 URZ, [UR6+0x150], UR8 ;  /* 0x0001500806ff75b2 */ /* 0x0048b00008000100 */
[----:B------:R4:W3:Y:S02]  /*0c60*/  SYNCS.EXCH.64 URZ, [UR6+0x158], UR4 ;  /* 0x0001580406ff75b2 */ /* 0x0008e40008000100 */
[----:B----4-:R-:W-:Y:S01]  /*0c70*/  NOP ;  /* 0x0000000000007918 */ /* 0x010fe20000000000 */
.L_x_13:
[----:B------:R-:W4:Y:S01]  /*0c80*/  SHFL.IDX PT, R0, R84, RZ, 0x1f ;  /* 0x00001fff54007589 */ /* 0x000f2200000e0000 */
[----:B------:R-:W-:Y:S01]  /*0c90*/  ISETP.NE.OR P1, PT, RZ, UR18, !P1 ;  /* 0x00000012ff007c0c */ /* 0x000fe2000cf25670 */
[----:B------:R-:W-:Y:S01]  /*0ca0*/  NOP ;  /* 0x0000000000007918 */ /* 0x000fe20000000000 */
[----:B----4-:R-:W-:-:S13]  /*0cb0*/  ISETP.NE.AND P0, PT, R0, 0x5, PT ;  /* 0x000000050000780c */ /* 0x010fda0003f05270 */
[----:B------:R-:W-:Y:S05]  /*0cc0*/  @P0 BRA `(.L_x_14) ;  /* 0x0000000000480947 */ /* 0x000fea0003800000 */
[----:B------:R-:W4:Y:S01]  /*0cd0*/  S2UR UR5, SR_CgaCtaId ;  /* 0x00000000000579c3 */ /* 0x000f220000008800 */
[----:B--23--:R-:W-:Y:S01]  /*0ce0*/  UMOV UR4, 0x400 ;  /* 0x0000040000047882 */ /* 0x00cfe20000000000 */
        /* <DEDUP_REMOVED lines=9> */
[----:B----4-:R-:W-:Y:S01]  /*0d80*/  ULEA UR4, UR5, UR4, 0x18 ;  /* 0x0000000405047291 */ /* 0x010fe2000f8ec0ff */
[----:B------:R-:W2:Y:S11]  /*0d90*/  FENCE.VIEW.ASYNC.S ;  /* 0x00000000000073c6 */ /* 0x000eb60000000000 */
[----:B--2---:R4:W2:Y:S01]  /*0da0*/  SYNCS.EXCH.64 URZ, [UR4+0x160], UR6 ;  /* 0x0001600604ff75b2 */ /* 0x0048a20008000100 */
[----:B------:R4:W3:Y:S01]  /*0db0*/  SYNCS.EXCH.64 URZ, [UR4+0x170], UR8 ;  /* 0x0001700804ff75b2 */ /* 0x0008e20008000100 */
[----:B------:R4:W1:Y:S01]  /*0dc0*/  SYNCS.EXCH.64 URZ, [UR4+0x168], UR6 ;  /* 0x0001680604ff75b2 */ /* 0x0008620008000100 */
[----:B------:R4:W1:Y:S02]  /*0dd0*/  SYNCS.EXCH.64 URZ, [UR4+0x178], UR8 ;  /* 0x0001780804ff75b2 */ /* 0x0008640008000100 */
[----:B----4-:R-:W-:Y:S01]  /*0de0*/  NOP ;  /* 0x0000000000007918 */ /* 0x010fe20000000000 */
.L_x_14:
[----:B--23--:R-:W2:Y:S01]  /*0df0*/  S2UR UR7, SR_CgaCtaId ;  /* 0x00000000000779c3 */ /* 0x00cea20000008800 */
[----:B------:R-:W-:Y:S01]  /*0e00*/  VOTEU.ALL UP0, P1 ;  /* 0x0000000000ff7886 */ /* 0x000fe20000800000 */
[----:B------:R-:W-:Y:S01]  /*0e10*/  UMOV UR4, 0x20 ;  /* 0x0000002000047882 */ /* 0x000fe20000000000 */
[----:B------:R-:W-:Y:S01]  /*0e20*/  NOP ;  /* 0x0000000000007918 */ /* 0x000fe20000000000 */
[----:B-1----:R-:W-:Y:S01]  /*0e30*/  LOP3.LUT R3, R81, 0x1f, RZ, 0xc0, !PT ;  /* 0x0000001f51037812 */ /* 0x002fe200078ec0ff */
[----:B------:R-:W-:Y:S01]  /*0e40*/  UISETP.NE.AND UP4, UPT, UR18, URZ, UPT ;  /* 0x000000ff1200728c */ /* 0x000fe2000bf85270 */
[----:B------:R-:W-:Y:S01]  /*0e50*/  @!UP0 UMOV UR6, 0x400 ;  /* 0x0000040000068882 */ /* 0x000fe20000000000 */
[----:B------:R-:W-:-:S04]  /*0e60*/  @!UP0 UIADD3 UR4, UPT, UPT, -UR4, 0x100000, URZ ;  /* 0x0010000004048890 */ /* 0x000fc8000fffe1ff */
[----:B------:R-:W-:Y:S02]  /*0e70*/  @!UP0 USHF.L.U32 UR5, UR4, 0xb, URZ ;  /* 0x0000000b04058899 */ /* 0x000fe400080006ff */
[----:B------:R-:W-:Y:S02]  /*0e80*/  @!UP0 USHF.L.U32 UR4, UR4, 0x1, URZ ;  /* 0x0000000104048899 */ /* 0x000fe400080006ff */
[----:B--2---:R-:W-:Y:S01]  /*0e90*/  @!UP0 ULEA UR6, UR7, UR6, 0x18 ;  /* 0x0000000607068291 */ /* 0x004fe2000f8ec0ff */
[----:B------:R-:W1:Y:S01]  /*0ea0*/  LDCU UR7, c[0x0][0x36c] ;  /* 0x00006d80ff0777ac */ /* 0x000e620008000800 */
[----:B------:R-:W-:Y:S01]  /*0eb0*/  VOTEU.ALL UP0, P1 ;  /* 0x0000000000ff7886 */ /* 0x000fe20000800000 */
[----:B------:R-:W2:Y:S09]  /*0ec0*/  FENCE.VIEW.ASYNC.S ;  /* 0x00000000000073c6 */ /* 0x000eb20000000000 */
[----:B--2---:R2:W3:Y:S01]  /*0ed0*/  @!UP0 SYNCS.EXCH.64 URZ, [UR6+0x180], UR4 ;  /* 0x0001800406ff85b2 */ /* 0x0044e20008000100 */
[----:B-1----:R-:W-:-:S09]  /*0ee0*/  UISETP.EQ.U32.AND UP6, UPT, UR7, 0x1, UPT ;  /* 0x000000010700788c */ /* 0x002fd2000bfc2070 */
[----:B--2---:R-:W-:Y:S05]  /*0ef0*/  BRA.U !UP6, `(.L_x_15) ;  /* 0x000000010e087547 */ /* 0x004fea000b800000 */
[----:B---3--:R-:W-:Y:S01]  /*0f00*/  UCGABAR_ARV ;  /* 0x00000000000079c7 */ /* 0x008fe20008000000 */
[----:B------:R-:W-:Y:S05]  /*0f10*/  BRA `(.L_x_16) ;  /* 0x0000000000047947 */ /* 0x000fea0003800000 */
.L_x_15:
[----:B---3--:R-:W-:Y:S01]  /*0f20*/  NOP ;  /* 0x0000000000007918 */ /* 0x008fe20000000000 */
.L_x_16:
[----:B------:R-:W1:Y:S01]  /*0f30*/  S2UR UR21, SR_CTAID.X ;  /* 0x00000000001579c3 */ /* 0x000e620000002500 */
[----:B------:R-:W-:-:S05]  /*0f40*/  CS2R.32 R92, SR_CgaSize ;  /* 0x00000000005c7805 */ /* 0x000fca0000008a00 */
[----:B------:R-:W-:-:S05]  /*0f50*/  IMAD R92, R92, -0xa0, RZ ;  /* 0xffffff605c5c7824 */ /* 0x000fca00078e02ff */
[----:B------:R-:W-:-:S14]  /*0f60*/  R2UR UR5, R92 ;  /* 0x000000005c0572ca */ /* 0x000fdc00000e0000 */
[----:B------:R-:W2:Y:S01]  /*0f70*/  LDCU UR5, c[0x0][UR5+0x2b0] ;  /* 0x00005600050577ac */ /* 0x000ea20008000800 */
[----:B------:R-:W-:-:S05]  /*0f80*/  CS2R.32 R92, SR_CgaSize ;  /* 0x00000000005c7805 */ /* 0x000fca0000008a00 */
[----:B------:R-:W-:-:S05]  /*0f90*/  IMAD R92, R92, -0xa0, RZ ;  /* 0xffffff605c5c7824 */ /* 0x000fca00078e02ff */
[----:B------:R-:W-:-:S14]  /*0fa0*/  R2UR UR4, R92 ;  /* 0x000000005c0472ca */ /* 0x000fdc00000e0000 */
[----:B------:R-:W3:Y:S01]  /*0fb0*/  LDCU UR4, c[0x0][UR4+0x2b4] ;  /* 0x00005680040477ac */ /* 0x000ee20008000800 */
[----:B------:R-:W4:Y:S01]  /*0fc0*/  S2UR UR24, SR_CTAID.Y ;  /* 0x00000000001879c3 */ /* 0x000f220000002600 */
[----:B------:R-:W-:-:S05]  /*0fd0*/  CS2R.32 R92, SR_CgaSize ;  /* 0x00000000005c7805 */ /* 0x000fca0000008a00 */
[----:B------:R-:W-:-:S05]  /*0fe0*/  IMAD R92, R92, -0xa0, RZ ;  /* 0xffffff605c5c7824 */ /* 0x000fca00078e02ff */
[----:B------:R-:W-:-:S14]  /*0ff0*/  R2UR UR7, R92 ;  /* 0x000000005c0772ca */ /* 0x000fdc00000e0000 */
[----:B------:R-:W3:Y:S01]  /*1000*/  LDCU UR7, c[0x0][UR7+0x2a0] ;  /* 0x00005400070777ac */ /* 0x000ee20008000800 */
[----:B------:R-:W-:-:S05]  /*1010*/  CS2R.32 R92, SR_CgaSize ;  /* 0x00000000005c7805 */ /* 0x000fca0000008a00 */
[----:B------:R-:W-:-:S05]  /*1020*/  IMAD R92, R92, -0xa0, RZ ;  /* 0xffffff605c5c7824 */ /* 0x000fca00078e02ff */
[----:B------:R-:W-:-:S14]  /*1030*/  R2UR UR8, R92 ;  /* 0x000000005c0872ca */ /* 0x000fdc00000e0000 */
[----:B------:R-:W3:Y:S01]  /*1040*/  LDCU UR8, c[0x0][UR8+0x2a4] ;  /* 0x00005480080877ac */ /* 0x000ee20008000800 */
[----:B------:R-:W3:Y:S01]  /*1050*/  LDCU UR19, c[0x0][0xc24] ;  /* 0x00018480ff1377ac */ /* 0x000ee20008000800 */
[----:B------:R-:W3:Y:S01]  /*1060*/  LDCU UR39, c[0x0][0xc24] ;  /* 0x00018480ff2777ac */ /* 0x000ee20008000800 */
[----:B-1----:R-:W-:Y:S01]  /*1070*/  I2FP.F32.U32 R2, UR21 ;  /* 0x0000001500027c45 */ /* 0x002fe20008201000 */
[----:B------:R-:W1:Y:S04]  /*1080*/  LDCU UR23, c[0x0][0xc30] ;  /* 0x00018600ff1777ac */ /* 0x000e680008000800 */
[----:B--2---:R-:W-:Y:S01]  /*1090*/  FMUL R2, R2, UR5 ;  /* 0x0000000502027c20 */ /* 0x004fe20008400000 */
[----:B----4-:R-:W-:-:S05]  /*10a0*/  I2FP.F32.U32 R0, UR24 ;  /* 0x0000001800007c45 */ /* 0x010fca0008201000 */
[----:B------:R-:W2:Y:S01]  /*10b0*/  F2I.U32.TRUNC.NTZ R2, R2 ;  /* 0x0000000200027305 */ /* 0x000ea2000020f000 */
[----:B---3--:R-:W-:-:S07]  /*10c0*/  FMUL R0, R0, UR4 ;  /* 0x0000000400007c20 */ /* 0x008fce0008400000 */
[----:B------:R-:W3:Y:S01]  /*10d0*/  F2I.U32.TRUNC.NTZ R0, R0 ;  /* 0x0000000000007305 */ /* 0x000ee2000020f000 */
[----:B--2---:R-:W-:Y:S02]  /*10e0*/  R2UR UR4, R2 ;  /* 0x00000000020472ca */ /* 0x004fe400000e0000 */
[----:B------:R-:W-:Y:S02]  /*10f0*/  PRMT R2, RZ, 0x7610, R2 ;  /* 0x00007610ff027816 */ /* 0x000fe40000000002 */
[----:B---3--:R-:W-:Y:S02]  /*1100*/  R2UR UR6, R0 ;  /* 0x00000000000672ca */ /* 0x008fe400000e0000 */
[----:B------:R-:W-:-:S07]  /*1110*/  PRMT R0, RZ, 0x7610, R0 ;  /* 0x00007610ff007816 */ /* 0x000fce0000000000 */
[----:B------:R-:W-:-:S04]  /*1120*/  UIADD3 UR5, UPT, UPT, -UR4, URZ, URZ ;  /* 0x000000ff04057290 */ /* 0x000fc8000fffe1ff */
[----:B------:R-:W-:Y:S02]  /*1130*/  UIMAD UR5, UR7, UR5, UR21 ;  /* 0x00000005070572a4 */ /* 0x000fe4000f8e0215 */
[----:B------:R-:W-:-:S04]  /*1140*/  UIADD3 UR4, UPT, UPT, -UR6, URZ, URZ ;  /* 0x000000ff06047290 */ /* 0x000fc8000fffe1ff */
[----:B------:R-:W-:Y:S01]  /*1150*/  IMAD.U32 R92, RZ, RZ, UR5 ;  /* 0x00000005ff5c7e24 */ /* 0x000fe2000f8e00ff */
[----:B------:R-:W-:-:S06]  /*1160*/  UIMAD UR4, UR8, UR4, UR24 ;  /* 0x00000004080472a4 */ /* 0x000fcc000f8e0218 */
[----:B------:R-:W-:Y:S01]  /*1170*/  IMAD.U32 R91, RZ, RZ, UR4 ;  /* 0x00000004ff5b7e24 */ /* 0x000fe2000f8e00ff */
[----:B-1----:R-:W-:Y:S06]  /*1180*/  BRA.U UP4, `(.L_x_17) ;  /* 0x0000000104307547 */ /* 0x002fec000b800000 */
[----:B------:R-:W-:Y:S01]  /*1190*/  R2UR UR5, R91 ;  /* 0x000000005b0572ca */ /* 0x000fe200000e0000 */
[----:B------:R-:W-:Y:S01]  /*11a0*/  UMOV UR7, 0x3 ;  /* 0x0000000300077882 */ /* 0x000fe20000000000 */
[----:B------:R-:W-:-:S11]  /*11b0*/  R2UR UR4, R92 ;  /* 0x000000005c0472ca */ /* 0x000fd600000e0000 */
[----:B------:R-:W-:-:S04]  /*11c0*/  UISETP.NE.AND UP0, UPT, UR5, URZ, UPT ;  /* 0x000000ff0500728c */ /* 0x000fc8000bf05270 */
[----:B------:R-:W-:Y:S02]  /*11d0*/  UISETP.LT.U32.OR UP0, UPT, UR4, 0x2, !UP0 ;  /* 0x000000020400788c */ /* 0x000fe4000c701470 */
[----:B------:R-:W-:Y:S02]  /*11e0*/  ULOP3.LUT UR4, UR4, 0xfffffffe, URZ, 0xc0, !UPT ;  /* 0xfffffffe04047892 */ /* 0x000fe4000f8ec0ff */
[----:B------:R-:W-:Y:S02]  /*11f0*/  USEL UR6, URZ, 0x1, !UP0 ;  /* 0x00000001ff067887 */ /* 0x000fe4000c000000 */
[----:B------:R-:W-:Y:S02]  /*1200*/  USEL UR5, URZ, 0x2, !UP0 ;  /* 0x00000002ff057887 */ /* 0x000fe4000c000000 */
[----:B------:R-:W-:Y:S02]  /*1210*/  USHF.L.U32 UR4, UR7, UR4, URZ ;  /* 0x0000000407047299 */ /* 0x000fe400080006ff */
[----:B------:R-:W-:-:S04]  /*1220*/  UIADD3 UR5, UPT, UPT, UR6, UR5, URZ ;  /* 0x0000000506057290 */ /* 0x000fc8000fffe0ff */
[----:B------:R-:W-:Y:S02]  /*1230*/  IMAD.U32 R0, RZ, RZ, UR4 ;  /* 0x00000004ff007e24 */ /* 0x000fe4000f8e00ff */
[----:B------:R-:W-:-:S07]  /*1240*/  IMAD.U32 R2, RZ, RZ, UR5 ;  /* 0x00000005ff027e24 */ /* 0x000fce000f8e00ff */
.L_x_17:
[----:B------:R-:W1:Y:S01]  /*1250*/  S2UR UR53, SR_CTAID.Z ;  /* 0x00000000003579c3 */ /* 0x000e620000002700 */
[----:B------:R-:W-:Y:S01]  /*1260*/  UISETP.GE.AND UP0, UPT, UR19, 0x1, UPT ;  /* 0x000000011300788c */ /* 0x000fe2000bf06270 */
[----:B------:R-:W-:-:S08]  /*1270*/  UMOV UR52, UR21 ;  /* 0x0000001500347c82 */ /* 0x000fd00008000000 */
[----:B------:R-:W-:Y:S05]  /*1280*/  BRA.U !UP0, `(.L_x_18) ;  /* 0x0000000108d47547 */ /* 0x000fea000b800000 */
[----:B------:R-:W2:Y:S01]  /*1290*/  LDCU.128 UR12, c[0x0][0xc10] ;  /* 0x00018200ff0c77ac */ /* 0x000ea20008000c00 */
[----:B------:R-:W3:Y:S01]  /*12a0*/  LDCU UR20, c[0x0][0xc0c] ;  /* 0x00018180ff1477ac */ /* 0x000ee20008000800 */
[----:B------:R-:W4:Y:S01]  /*12b0*/  LDCU UR6, c[0x0][0x370] ;  /* 0x00006e00ff0677ac */ /* 0x000f220008000800 */
[----:B------:R-:W1:Y:S01]  /*12c0*/  LDCU UR7, c[0x0][0x374] ;  /* 0x00006e80ff0777ac */ /* 0x000e620008000800 */
[----:B------:R-:W1:Y:S01]  /*12d0*/  LDCU UR22, c[0x0][0xc20] ;  /* 0x00018400ff1677ac */ /* 0x000e620008000800 */
[----:B--2---:R-:W-:Y:S02]  /*12e0*/  UIMAD.WIDE.U32 UR4, UR21, UR12, URZ ;  /* 0x0000000c150472a5 */ /* 0x004fe4000f8e00ff */
[----:B---3--:R-:W-:Y:S01]  /*12f0*/  UISETP.NE.AND UP0, UPT, UR20, 0x1, UPT ;  /* 0x000000011400788c */ /* 0x008fe2000bf05270 */
[----:B------:R-:W2:Y:S01]  /*1300*/  LDCU.64 UR8, c[0x0][0xc28] ;  /* 0x00018500ff0877ac */ /* 0x000ea20008000a00 */
[----:B----4-:R-:W-:-:S03]  /*1310*/  UIMAD.WIDE.U32 UR10, UR6, UR12, URZ ;  /* 0x0000000c060a72a5 */ /* 0x010fc6000f8e00ff */
[----:B------:R-:W-:Y:S01]  /*1320*/  UMOV UR4, UR5 ;  /* 0x0000000500047c82 */ /* 0x000fe20008000000 */
[----:B------:R-:W-:Y:S02]  /*1330*/  UISETP.NE.AND UP2, UPT, UR19, 0x1, UPT ;  /* 0x000000011300788c */ /* 0x000fe4000bf45270 */
[----:B------:R-:W-:Y:S01]  /*1340*/  USHF.R.U32.HI UR4, URZ, UR13, UR4 ;  /* 0x0000000dff047299 */ /* 0x000fe20008011604 */
[----:B------:R-:W-:Y:S01]  /*1350*/  UMOV UR10, UR11 ;  /* 0x0000000b000a7c82 */ /* 0x000fe20008000000 */
[----:B------:R-:W-:Y:S02]  /*1360*/  UIMAD.WIDE.U32 UR16, UR24, UR15, URZ ;  /* 0x0000000f181072a5 */ /* 0x000fe4000f8e00ff */
[----:B------:R-:W-:Y:S02]  /*1370*/  USEL UR5, UR21, UR4, !UP0 ;  /* 0x0000000415057287 */ /* 0x000fe4000c000000 */
[----:B------:R-:W-:Y:S02]  /*1380*/  @UP0 USHF.R.U32.HI UR6, URZ, UR13, UR10 ;  /* 0x0000000dff060299 */ /* 0x000fe4000801160a */
[----:B------:R-:W-:-:S02]  /*1390*/  UISETP.NE.AND UP0, UPT, UR14, 0x1, UPT ;  /* 0x000000010e00788c */ /* 0x000fc4000bf05270 */
[----:B-1----:R-:W-:Y:S02]  /*13a0*/  UIMAD.WIDE.U32 UR10, UR7, UR15, URZ ;  /* 0x0000000f070a72a5 */ /* 0x002fe4000f8e00ff */
[----:B--2---:R-:W-:Y:S01]  /*13b0*/  UIMAD.WIDE.U32 UR12, UR6, UR8, URZ ;  /* 0x00000008060c72a5 */ /* 0x004fe2000f8e00ff */
[----:B------:R-:W-:Y:S01]  /*13c0*/  UMOV UR4, UR17 ;  /* 0x0000001100047c82 */ /* 0x000fe20008000000 */
[----:B------:R-:W-:-:S03]  /*13d0*/  UIADD3 UR52, UPT, UPT, -UR5, URZ, URZ ;  /* 0x000000ff05347290 */ /* 0x000fc6000fffe1ff */
[----:B------:R-:W-:Y:S01]  /*13e0*/  UMOV UR10, UR11 ;  /* 0x0000000b000a7c82 */ /* 0x000fe20008000000 */
[----:B------:R-:W-:Y:S02]  /*13f0*/  USHF.R.U32.HI UR4, URZ, UR22, UR4 ;  /* 0x00000016ff047299 */ /* 0x000fe40008011604 */
[----:B------:R-:W-:Y:S01]  /*1400*/  @UP0 USHF.R.U32.HI UR7, URZ, UR22, UR10 ;  /* 0x00000016ff070299 */ /* 0x000fe2000801160a */
[----:B------:R-:W-:Y:S01]  /*1410*/  UMOV UR12, UR13 ;  /* 0x0000000d000c7c82 */ /* 0x000fe20008000000 */
[----:B------:R-:W-:Y:S02]  /*1420*/  USEL UR4, UR24, UR4, !UP0 ;  /* 0x0000000418047287 */ /* 0x000fe4000c000000 */
[----:B------:R-:W-:Y:S02]  /*1430*/  UIMAD.WIDE.U32 UR10, UR7, UR8, URZ ;  /* 0x00000008070a72a5 */ /* 0x000fe4000f8e00ff */
[----:B------:R-:W-:Y:S02]  /*1440*/  @UP2 USHF.R.U32.HI UR6, URZ, UR9, UR12 ;  /* 0x00000009ff062299 */ /* 0x000fe4000801160c */
[----:B------:R-:W-:-:S02]  /*1450*/  UIMAD.WIDE.U32 UR12, UR4, UR8, URZ ;  /* 0x00000008040c72a5 */ /* 0x000fc4000f8e00ff */
[----:B------:R-:W-:Y:S01]  /*1460*/  UIMAD UR52, UR20, UR52, UR21 ;  /* 0x00000034143472a4 */ /* 0x000fe2000f8e0215 */
[----:B------:R-:W-:Y:S02]  /*1470*/  UMOV UR10, UR11 ;  /* 0x0000000b000a7c82 */ /* 0x000fe40008000000 */
[----:B------:R-:W-:Y:S02]  /*1480*/  @UP2 USHF.R.U32.HI UR7, URZ, UR9, UR10 ;  /* 0x00000009ff072299 */ /* 0x000fe4000801160a */
[----:B------:R-:W-:Y:S02]  /*1490*/  UIMAD UR10, UR6, UR19, URZ ;  /* 0x00000013060a72a4 */ /* 0x000fe4000f8e02ff */
[----:B------:R-:W-:-:S04]  /*14a0*/  UIMAD UR7, UR7, UR19, URZ ;  /* 0x00000013070772a4 */ /* 0x000fc8000f8e02ff */
[----:B------:R-:W-:-:S03]  /*14b0*/  UISETP.GE.AND UP0, UPT, UR4, UR7, UPT ;  /* 0x000000070400728c */ /* 0x000fc6000bf06270 */
[----:B------:R-:W-:Y:S01]  /*14c0*/  UMOV UR7, UR13 ;  /* 0x0000000d00077c82 */ /* 0x000fe20008000000 */
[----:B------:R-:W-:Y:S02]  /*14d0*/  UISETP.GE.OR UP0, UPT, UR5, UR10, UP0 ;  /* 0x0000000a0500728c */ /* 0x000fe40008706670 */
[----:B------:R-:W-:Y:S02]  /*14e0*/  UIMAD.WIDE.U32 UR10, UR5, UR8, URZ ;  /* 0x00000008050a72a5 */ /* 0x000fe4000f8e00ff */
[----:B------:R-:W-:Y:S02]  /*14f0*/  USHF.R.U32.HI UR7, URZ, UR9, UR7 ;  /* 0x00000009ff077299 */ /* 0x000fe40008011607 */
[----:B------:R-:W-:Y:S02]  /*1500*/  UIADD3 UR10, UPT, UPT, -UR4, URZ, URZ ;  /* 0x000000ff040a7290 */ /* 0x000fe4000fffe1ff */
[----:B------:R-:W-:Y:S02]  /*1510*/  USEL UR7, UR4, UR7, !UP2 ;  /* 0x0000000704077287 */ /* 0x000fe4000d000000 */
[----:B------:R-:W-:Y:S01]  /*1520*/  UIMAD UR10, UR14, UR10, UR24 ;  /* 0x0000000a0e0a72a4 */ /* 0x000fe2000f8e0218 */
[----:B------:R-:W-:-:S02]  /*1530*/  @!UP0 UMOV UR8, UR11 ;  /* 0x0000000b00088c82 */ /* 0x000fc40008000000 */
[----:B------:R-:W-:Y:S02]  /*1540*/  @!UP0 USHF.R.U32.HI UR8, URZ, UR9, UR8 ;  /* 0x00000009ff088299 */ /* 0x000fe40008011608 */
[----:B------:R-:W-:Y:S02]  /*1550*/  UIADD3 UR9, UPT, UPT, -UR7, URZ, URZ ;  /* 0x000000ff07097290 */ /* 0x000fe4000fffe1ff */
[----:B------:R-:W-:Y:S02]  /*1560*/  @!UP0 USEL UR8, UR5, UR8, !UP2 ;  /* 0x0000000805088287 */ /* 0x000fe4000d000000 */
[----:B------:R-:W-:Y:S02]  /*1570*/  UIMAD UR9, UR19, UR9, UR4 ;  /* 0x00000009130972a4 */ /* 0x000fe4000f8e0204 */
[----:B------:R-:W-:Y:S02]  /*1580*/  @!UP0 UIADD3 UR7, UPT, UPT, UR7, -UR8, URZ ;  /* 0x8000000807078290 */ /* 0x000fe4000fffe0ff */
[----:B------:R-:W-:-:S02]  /*1590*/  @!UP0 UIMAD UR6, UR9, UR6, UR8 ;  /* 0x00000006090682a4 */ /* 0x000fc4000f8e0208 */
[----:B------:R-:W-:-:S04]  /*15a0*/  @!UP0 UIMAD UR4, UR7, UR19, UR5 ;  /* 0x00000013070482a4 */ /* 0x000fc8000f8e0205 */
[----:B------:R-:W-:Y:S01]  /*15b0*/  UIMAD UR24, UR4, UR14, UR10 ;  /* 0x0000000e041872a4 */ /* 0x000fe2000f8e020a */
[----:B------:R-:W-:Y:S02]  /*15c0*/  @!UP0 UMOV UR5, UR6 ;  /* 0x0000000600058c82 */ /* 0x000fe40008000000 */
[----:B------:R-:W-:-:S12]  /*15d0*/  UIMAD UR52, UR5, UR20, UR52 ;  /* 0x00000014053472a4 */ /* 0x000fd8000f8e0234 */
.L_x_18:
[----:B------:R-:W-:-:S09]  /*15e0*/  UISETP.NE.AND UP0, UPT, UR23, 0x1, UPT ;  /* 0x000000011700788c */ /* 0x000fd2000bf05270 */
[----:B------:R-:W-:Y:S05]  /*15f0*/  BRA.U UP0, `(.L_x_19) ;  /* 0x0000000100407547 */ /* 0x000fea000b800000 */
[----:B------:R-:W2:Y:S01]  /*1600*/  LDCU.128 UR8, c[0x0][0xc10] ;  /* 0x00018200ff0877ac */ /* 0x000ea20008000c00 */
[----:B------:R-:W3:Y:S01]  /*1610*/  LDCU UR12, c[0x0][0xc0c] ;  /* 0x00018180ff0c77ac */ /* 0x000ee20008000800 */
[----:B------:R-:W4:Y:S01]  /*1620*/  LDCU UR13, c[0x0][0xc20] ;  /* 0x00018400ff0d77ac */ /* 0x000f220008000800 */
[----:B--2---:R-:W-:Y:S02]  /*1630*/  UIMAD.WIDE.U32 UR4, UR52, UR8, URZ ;  /* 0x00000008340472a5 */ /* 0x004fe4000f8e00ff */
[----:B------:R-:W-:Y:S02]  /*1640*/  UIMAD.WIDE.U32 UR6, UR24, UR11, URZ ;  /* 0x0000000b180672a5 */ /* 0x000fe4000f8e00ff */
[----:B---3--:R-:W-:Y:S02]  /*1650*/  UISETP.NE.AND UP0, UPT, UR12, 0x1, UPT ;  /* 0x000000010c00788c */ /* 0x008fe4000bf05270 */
[----:B------:R-:W-:-:S03]  /*1660*/  USHF.R.U32.HI UR5, URZ, UR9, UR5 ;  /* 0x00000009ff057299 */ /* 0x000fc60008011605 */
[----:B------:R-:W-:Y:S01]  /*1670*/  UMOV UR4, UR7 ;  /* 0x0000000700047c82 */ /* 0x000fe20008000000 */
[----:B------:R-:W-:Y:S02]  /*1680*/  USEL UR5, UR52, UR5, !UP0 ;  /* 0x0000000534057287 */ /* 0x000fe4000c000000 */
[----:B------:R-:W-:Y:S02]  /*1690*/  UISETP.NE.AND UP0, UPT, UR10, 0x1, UPT ;  /* 0x000000010a00788c */ /* 0x000fe4000bf05270 */
[----:B----4-:R-:W-:-:S04]  /*16a0*/  USHF.R.U32.HI UR4, URZ, UR13, UR4 ;  /* 0x0000000dff047299 */ /* 0x010fc80008011604 */
[----:B------:R-:W-:-:S04]  /*16b0*/  USEL UR4, UR24, UR4, !UP0 ;  /* 0x0000000418047287 */ /* 0x000fc8000c000000 */
[----:B------:R-:W-:Y:S02]  /*16c0*/  UIADD3 UR6, UPT, UPT, -UR4, UR5, URZ ;  /* 0x0000000504067290 */ /* 0x000fe4000fffe1ff */
[----:B------:R-:W-:Y:S02]  /*16d0*/  UIADD3 UR4, UPT, UPT, UR4, -UR5, URZ ;  /* 0x8000000504047290 */ /* 0x000fe4000fffe0ff */
[----:B------:R-:W-:Y:S02]  /*16e0*/  UIMAD UR24, UR6, UR10, UR24 ;  /* 0x0000000a061872a4 */ /* 0x000fe4000f8e0218 */
[----:B------:R-:W-:-:S12]  /*16f0*/  UIMAD UR52, UR4, UR12, UR52 ;  /* 0x0000000c043472a4 */ /* 0x000fd8000f8e0234 */
.L_x_19:
[----:B------:R-:W-:Y:S05]  /*1700*/  BRA.U !UP6, `(.L_x_20) ;  /* 0x000000010e0c7547 */ /* 0x000fea000b800000 */
[----:B------:R-:W-:Y:S01]  /*1710*/  UCGABAR_WAIT ;  /* 0x0000000000007dc7 */ /* 0x000fe20008000000 */
[----:B------:R-:W-:Y:S01]  /*1720*/  CCTL.IVALL ;  /* 0x00000000ff00798f */ /* 0x000fe20002000000 */
[----:B------:R-:W-:Y:S05]  /*1730*/  BRA `(.L_x_21) ;  /* 0x0000000000047947 */ /* 0x000fea0003800000 */
.L_x_20:
[----:B------:R-:W-:Y:S06]  /*1740*/  BAR.SYNC.DEFER_BLOCKING 0x0 ;  /* 0x0000000000007b1d */ /* 0x000fec0000010000 */
.L_x_21:
[----:B------:R-:W-:Y:S05]  /*1750*/  BRA.U UP5, `(.L_x_22) ;  /* 0x0000002105607547 */ /* 0x000fea000b800000 */
[----:B------:R-:W2:Y:S01]  /*1760*/  LDCU UR5, c[0x0][0x388] ;  /* 0x00007100ff0577ac */ /* 0x000ea20008000800 */
[----:B------:R-:W-:Y:S01]  /*1770*/  PLOP3.LUT P1, PT, PT, PT, UP3, 0x80, 0x8 ;  /* 0x000000000008781c */ /* 0x000fe20003f2f038 */
[----:B------:R-:W-:Y:S01]  /*1780*/  IMAD.MOV.U32 R2, RZ, RZ, RZ ;  /* 0x000000ffff027224 */ /* 0x000fe200078e00ff */
[----:B------:R-:W-:Y:S01]  /*1790*/  ISETP.EQ.OR P2, PT, R3, RZ, P3 ;  /* 0x000000ff0300720c */ /* 0x000fe20001f42670 */
[----:B------:R-:W3:Y:S01]  /*17a0*/  LDCU UR8, c[0x0][0x38c] ;  /* 0x00007180ff0877ac */ /* 0x000ee20008000800 */
[----:B------:R-:W-:Y:S01]  /*17b0*/  PLOP3.LUT P1, PT, P1, PT, PT, 0x8, 0x80 ;  /* 0x000000000080781c */ /* 0x000fe20000f2e170 */
[----:B------:R-:W4:Y:S01]  /*17c0*/  LDCU.64 UR6, c[0x0][0x390] ;  /* 0x00007200ff0677ac */ /* 0x000f220008000a00 */
[----:B------:R-:W-:Y:S01]  /*17d0*/  UISETP.NE.AND UP1, UPT, UR18, URZ, UPT ;  /* 0x000000ff1200728c */ /* 0x000fe2000bf25270 */
[----:B------:R-:W1:Y:S01]  /*17e0*/  LDCU UR54, c[0x0][0x370] ;  /* 0x00006e00ff3677ac */ /* 0x000e620008000800 */
[----:B--2---:R-:W-:Y:S02]  /*17f0*/  UIADD3 UR5, UPT, UPT, UR5, 0x1f, URZ ;  /* 0x0000001f05057890 */ /* 0x004fe4000fffe0ff */
[----:B------:R-:W-:-:S02]  /*1800*/  USEL UR38, UR56, 0x2, UP1 ;  /* 0x0000000238267887 */ /* 0x000fc40008800000 */
[----:B------:R-:W-:Y:S01]  /*1810*/  USHF.R.S32.HI UR4, URZ, 0x1f, UR5 ;  /* 0x0000001fff047899 */ /* 0x000fe20008011405 */
[----:B------:R-:W2:Y:S03]  /*1820*/  LDCU.64 UR46, c[0x0][0x348] ;  /* 0x00006900ff2e77ac */ /* 0x000ea60008000a00 */
[----:B------:R-:W-:Y:S02]  /*1830*/  ULEA.HI UR4, UR4, UR5, URZ, 0x5 ;  /* 0x0000000504047291 */ /* 0x000fe4000f8f28ff */
[----:B------:R-:W-:Y:S02]  /*1840*/  USHF.L.U32 UR5, UR21, 0x6, URZ ;  /* 0x0000000615057899 */ /* 0x000fe400080006ff */
[----:B------:R-:W-:Y:S02]  /*1850*/  USHF.R.S32.HI UR4, URZ, 0x5, UR4 ;  /* 0x00000005ff047899 */ /* 0x000fe40008011404 */
[----:B------:R-:W-:-:S02]  /*1860*/  ULOP3.LUT UR57, UR5, 0x40, URZ, 0xc0, !UPT ;  /* 0x0000004005397892 */ /* 0x000fc4000f8ec0ff */
[----:B---3--:R-:W-:Y:S02]  /*1870*/  UIMAD UR4, UR4, UR8, URZ ;  /* 0x00000008040472a4 */ /* 0x008fe4000f8e02ff */
[----:B------:R-:W-:Y:S02]  /*1880*/  USHF.L.U32 UR58, UR21, 0x7, URZ ;  /* 0x00000007153a7899 */ /* 0x000fe400080006ff */
[----:B----4-:R-:W-:Y:S01]  /*1890*/  UIMAD UR4, UR4, UR6, URZ ;  /* 0x00000006040472a4 */ /* 0x010fe2000f8e02ff */
[----:B-1----:R-:W1:Y:S03]  /*18a0*/  LDCU UR53, c[0x0][0x374] ;  /* 0x00006e80ff3577ac */ /* 0x002e660008000800 */
[----:B------:R-:W-:Y:S01]  /*18b0*/  UIMAD UR55, UR4, UR7, URZ ;  /* 0x00000007043772a4 */ /* 0x000fe2000f8e02ff */
[----:B------:R-:W-:Y:S01]  /*18c0*/  UMOV UR27, 0x1 ;  /* 0x00000001001b7882 */ /* 0x000fe20000000000 */
[----:B------:R-:W-:-:S02]  /*18d0*/  UMOV UR31, URZ ;  /* 0x000000ff001f7c82 */ /* 0x000fc40008000000 */
[----:B------:R-:W-:Y:S02]  /*18e0*/  UISETP.NE.AND UP2, UPT, UR55, URZ, UPT ;  /* 0x000000ff3700728c */ /* 0x000fe4000bf45270 */
[----:B------:R-:W-:Y:S01]  /*18f0*/  UISETP.LT.U32.AND UP0, UPT, UR55, 0x10, UPT ;  /* 0x000000103700788c */ /* 0x000fe2000bf01070 */
[----:B------:R-:W-:Y:S01]  /*1900*/  UMOV UR36, URZ ;  /* 0x000000ff00247c82 */ /* 0x000fe20008000000 */
[----:B------:R-:W-:Y:S02]  /*1910*/  UMOV UR42, URZ ;  /* 0x000000ff002a7c82 */ /* 0x000fe40008000000 */
[----:B------:R-:W-:-:S04]  /*1920*/  USEL UR4, UR55, 0x10, UP0 ;  /* 0x0000001037047887 */ /* 0x000fc80008000000 */
[----:B------:R-:W-:Y:S02]  /*1930*/  UIADD3 UR5, UPT, UPT, UR4, -0x1, URZ ;  /* 0xffffffff04057890 */ /* 0x000fe4000fffe0ff */
[----:B------:R-:W-:Y:S02]  /*1940*/  @!UP2 UIADD3 UR5, UPT, UPT, UR4, URZ, URZ ;  /* 0x000000ff0405a290 */ /* 0x000fe4000fffe0ff */
[----:B------:R-:W-:Y:S02]  /*1950*/  UIADD3 UR51, UPT, UPT, UR55, -UR4, URZ ;  /* 0x8000000437337290 */ /* 0x000fe4000fffe0ff */
[----:B-12---:R-:W-:-:S12]  /*1960*/  UIADD3 UR56, UPT, UPT, UR5, 0x1, URZ ;  /* 0x0000000105387890 */ /* 0x006fd8000fffe0ff */
.L_x_40:
[----:B------:R-:W1:Y:S01]  /*1970*/  S2UR UR30, SR_CgaCtaId ;  /* 0x00000000001e79c3 */ /* 0x000e620000008800 */
[----:B------:R-:W-:Y:S01]  /*1980*/  UMOV UR4, 0x400 ;  /* 0x0000040000047882 */ /* 0x000fe20000000000 */
[----:B------:R-:W-:Y:S01]  /*1990*/  MOV R0, UR27 ;  /* 0x0000001b00007c02 */ /* 0x000fe20008000f00 */
[----:B------:R-:W-:Y:S02]  /*19a0*/  UISETP.NE.AND UP0, UPT, UR55, URZ, UPT ;  /* 0x000000ff3700728c */ /* 0x000fe4000bf05270 */
[----:B------:R-:W-:Y:S01]  /*19b0*/  ULEA UR18, UR24, UR57, 0x7 ;  /* 0x0000003918127291 */ /* 0x000fe2000f8e38ff */
[----:B------:R-:W-:Y:S01]  /*19c0*/  SHF.L.U32 R0, R0, 0x1f, RZ ;  /* 0x0000001f00007819 */ /* 0x000fe200000006ff */
[----:B------:R-:W-:Y:S01]  /*19d0*/  UMOV UR28, URZ ;  /* 0x000000ff001c7c82 */ /* 0x000fe20008000000 */
[----:B------:R-:W-:Y:S01]  /*19e0*/  UMOV UR22, URZ ;  /* 0x000000ff00167c82 */ /* 0x000fe20008000000 */
[----:B------:R-:W-:Y:S01]  /*19f0*/  UMOV UR21, URZ ;  /* 0x000000ff00157c82 */ /* 0x000fe20008000000 */
[----:B------:R-:W-:Y:S01]  /*1a00*/  UMOV UR20, URZ ;  /* 0x000000ff00147c82 */ /* 0x000fe20008000000 */
[----:B-1----:R-:W-:-:S04]  /*1a10*/  ULEA UR30, UR30, UR4, 0x18 ;  /* 0x000000041e1e7291 */ /* 0x002fc8000f8ec0ff */
[----:B------:R-:W-:-:S09]  /*1a20*/  ULEA UR4, UR31, UR30, 0x3 ;  /* 0x0000001e1f047291 */ /* 0x000fd2000f8e18ff */
[----:B------:R1:W2:Y:S01]  /*1a30*/  SYNCS.PHASECHK.TRANS64.TRYWAIT P0, [UR4+0x80], R0 ;  /* 0x00008000ff0075a7 */ /* 0x0002a20008001104 */
[----:B------:R-:W-:-:S04]  /*1a40*/  ULEA.HI UR4, UR52, UR52, URZ, 0x1 ;  /* 0x0000003434047291 */ /* 0x000fc8000f8f08ff */
[----:B------:R-:W-:-:S04]  /*1a50*/  USHF.L.U32 UR4, UR4, 0x7, URZ ;  /* 0x0000000704047899 */ /* 0x000fc800080006ff */
[----:B------:R-:W-:-:S04]  /*1a60*/  ULOP3.LUT UR4, UR4, 0xffffff00, URZ, 0xc0, !UPT ;  /* 0xffffff0004047892 */ /* 0x000fc8000f8ec0ff */
[----:B------:R-:W-:Y:S01]  /*1a70*/  ULOP3.LUT UR43, UR4, 0x80, UR58, 0xf8, !UPT ;  /* 0x00000080042b7892 */ /* 0x000fe2000f8ef83a */
[----:B------:R-:W-:Y:S11]  /*1a80*/  BRA.U !UP0, `(.L_x_23) ;  /* 0x0000000508ac7547 */ /* 0x000ff6000b800000 */
[----:B------:R-:W3:Y:S01]  /*1a90*/  LDCU.128 UR12, c[0x0][0x480] ;  /* 0x00009000ff0c77ac */ /* 0x000ee20008000c00 */
[----:B------:R-:W4:Y:S01]  /*1aa0*/  LDCU.128 UR8, c[0x0][0x490] ;  /* 0x00009200ff0877ac */ /* 0x000f220008000c00 */
[----:B------:R-:W1:Y:S01]  /*1ab0*/  LDCU.64 UR20, c[0x0][0x4c0] ;  /* 0x00009800ff1477ac */ /* 0x000e620008000a00 */
[----:B------:R-:W1:Y:S01]  /*1ac0*/  LDCU.64 UR16, c[0x0][0x4f0] ;  /* 0x00009e00ff1077ac */ /* 0x000e620008000a00 */
[----:B------:R-:W1:Y:S01]  /*1ad0*/  LDCU UR19, c[0x0][0x4c8] ;  /* 0x00009900ff1377ac */ /* 0x000e620008000800 */
[----:B---3--:R-:W-:Y:S02]  /*1ae0*/  UIMAD.WIDE.U32 UR4, UR43, UR13, URZ ;  /* 0x0000000d2b0472a5 */ /* 0x008fe4000f8e00ff */
[----:B------:R-:W-:Y:S02]  /*1af0*/  UISETP.NE.AND UP0, UPT, UR12, 0x1, UPT ;  /* 0x000000010c00788c */ /* 0x000fe4000bf05270 */
[----:B------:R-:W-:Y:S01]  /*1b00*/  USHF.R.U32.HI UR5, URZ, UR14, UR5 ;  /* 0x0000000eff057299 */ /* 0x000fe20008011605 */
[----:B------:R-:W3:Y:S03]  /*1b10*/  LDCU UR49, c[0x0][0x38c] ;  /* 0x00007180ff3177ac */ /* 0x000ee60008000800 */
[----:B------:R-:W-:-:S02]  /*1b20*/  USEL UR5, UR43, UR5, !UP0 ;  /* 0x000000052b057287 */ /* 0x000fc4000c000000 */
[----:B------:R-:W-:Y:S02]  /*1b30*/  UISETP.NE.AND UP0, UPT, UR15, 0x1, UPT ;  /* 0x000000010f00788c */ /* 0x000fe4000bf05270 */
[----:B----4-:R-:W-:Y:S01]  /*1b40*/  UIMAD.WIDE.U32 UR6, UR5, UR8, URZ ;  /* 0x00000008050672a5 */ /* 0x010fe2000f8e00ff */
[----:B------:R-:W4:Y:S01]  /*1b50*/  LDCU UR8, c[0x0][0x4a0] ;  /* 0x00009400ff0877ac */ /* 0x000f220008000800 */
[----:B------:R-:W1:Y:S05]  /*1b60*/  LDCU UR23, c[0x0][0x4cc] ;  /* 0x00009980ff1777ac */ /* 0x000e6a0008000800 */
[----:B------:R-:W-:Y:S01]  /*1b70*/  UMOV UR4, UR7 ;  /* 0x0000000700047c82 */ /* 0x000fe20008000000 */
[----:B------:R-:W1:Y:S01]  /*1b80*/  LDCU.64 UR40, c[0x0][0x390] ;  /* 0x00007200ff2877ac */ /* 0x000e620008000a00 */
[----:B------:R-:W-:Y:S01]  /*1b90*/  USHF.R.U32.HI UR4, URZ, UR9, UR4 ;  /* 0x00000009ff047299 */ /* 0x000fe20008011604 */
[----:B------:R-:W1:Y:S03]  /*1ba0*/  LDCU UR9, c[0x0][0x4ec] ;  /* 0x00009d80ff0977ac */ /* 0x000e660008000800 */
[----:B------:R-:W-:-:S02]  /*1bb0*/  USEL UR4, UR5, UR4, !UP0 ;  /* 0x0000000405047287 */ /* 0x000fc4000c000000 */
[----:B------:R-:W-:Y:S02]  /*1bc0*/  UISETP.NE.AND UP0, UPT, UR10, 0x1, UPT ;  /* 0x000000010a00788c */ /* 0x000fe4000bf05270 */
[----:B------:R-:W-:Y:S01]  /*1bd0*/  UIMAD.WIDE.U32 UR6, UR4, UR11, URZ ;  /* 0x0000000b040672a5 */ /* 0x000fe2000f8e00ff */
[----:B------:R-:W1:Y:S01]  /*1be0*/  LDCU.64 UR24, c[0x0][0x4d0] ;  /* 0x00009a00ff1877ac */ /* 0x000e620008000a00 */
[----:B------:R-:W-:-:S05]  /*1bf0*/  UIADD3 UR42, UPT, UPT, UR56, UR36, URZ ;  /* 0x00000024382a7290 */ /* 0x000fca000fffe0ff */
[----:B------:R-:W-:Y:S01]  /*1c00*/  UMOV UR6, UR7 ;  /* 0x0000000700067c82 */ /* 0x000fe20008000000 */
[----:B------:R-:W-:Y:S02]  /*1c10*/  UIADD3 UR7, UPT, UPT, -UR4, URZ, URZ ;  /* 0x000000ff04077290 */ /* 0x000fe4000fffe1ff */
[----:B----4-:R-:W-:Y:S02]  /*1c20*/  USHF.R.U32.HI UR6, URZ, UR8, UR6 ;  /* 0x00000008ff067299 */ /* 0x010fe40008011606 */
[----:B------:R-:W-:Y:S02]  /*1c30*/  UIADD3 UR8, UPT, UPT, -UR5, URZ, URZ ;  /* 0x000000ff05087290 */ /* 0x000fe4000fffe1ff */
[----:B------:R-:W-:Y:S02]  /*1c40*/  USEL UR14, UR4, UR6, !UP0 ;  /* 0x00000006040e7287 */ /* 0x000fe4000c000000 */
[----:B------:R-:W-:Y:S02]  /*1c50*/  UIMAD UR7, UR15, UR7, UR5 ;  /* 0x000000070f0772a4 */ /* 0x000fe4000f8e0205 */
[----:B------:R-:W-:-:S02]  /*1c60*/  UIADD3 UR6, UPT, UPT, -UR14, URZ, URZ ;  /* 0x000000ff0e067290 */ /* 0x000fc4000fffe1ff */
[----:B------:R-:W-:Y:S02]  /*1c70*/  UIMAD UR8, UR12, UR8, UR43 ;  /* 0x000000080c0872a4 */ /* 0x000fe4000f8e022b */
[----:B------:R-:W-:Y:S02]  /*1c80*/  UIMAD UR13, UR10, UR6, UR4 ;  /* 0x000000060a0d72a4 */ /* 0x000fe4000f8e0204 */
[----:B-1----:R-:W-:Y:S02]  /*1c90*/  UIMAD UR11, UR8, UR20, UR9 ;  /* 0x00000014080b72a4 */ /* 0x002fe4000f8e0209 */
[----:B------:R-:W-:Y:S01]  /*1ca0*/  UIMAD UR12, UR7, UR21, UR16 ;  /* 0x00000015070c72a4 */ /* 0x000fe2000f8e0210 */
[----:B------:R-:W1:Y:S02]  /*1cb0*/  LDCU.64 UR4, c[0x0][0x4f8] ;  /* 0x00009f00ff0477ac */ /* 0x000e640008000a00 */
[----:B------:R-:W4:Y:S01]  /*1cc0*/  LDCU UR6, c[0x0][0x500] ;  /* 0x0000a000ff0677ac */ /* 0x000f220008000800 */
[----:B------:R-:W-:Y:S01]  /*1cd0*/  UIMAD UR13, UR13, UR19, UR17 ;  /* 0x000000130d0d72a4 */ /* 0x000fe2000f8e0211 */
[----:B------:R-:W-:Y:S01]  /*1ce0*/  UMOV UR28, URZ ;  /* 0x000000ff001c7c82 */ /* 0x000fe20008000000 */
[----:B------:R-:W-:Y:S01]  /*1cf0*/  UMOV UR7, UR31 ;  /* 0x0000001f00077c82 */ /* 0x000fe20008000000 */
[----:B------:R-:W-:Y:S01]  /*1d00*/  UMOV UR20, URZ ;  /* 0x000000ff00147c82 */ /* 0x000fe20008000000 */
[----:B------:R-:W-:Y:S01]  /*1d10*/  UMOV UR21, URZ ;  /* 0x000000ff00157c82 */ /* 0x000fe20008000000 */
[----:B---3--:R-:W-:-:S07]  /*1d20*/  UMOV UR22, URZ ;  /* 0x000000ff00167c82 */ /* 0x008fce0008000000 */
.L_x_29:
[----:B------:R-:W-:Y:S01]  /*1d30*/  @!P3 MOV R3, 0x6000 ;  /* 0x000060000003b802 */ /* 0x000fe20000000f00 */
[----:B------:R-:W-:Y:S01]  /*1d40*/  ULEA UR9, UR7, UR30, 0x3 ;  /* 0x0000001e07097291 */ /* 0x000fe2000f8e18ff */
[----:B--2---:R-:W-:Y:S11]  /*1d50*/  @P0 BRA `(.L_x_24) ;  /* 0x0000000000100947 */ /* 0x004ff60003800000 */
[----:B------:R-:W-:Y:S04]  /*1d60*/  MOV R4, UR27 ;  /* 0x0000001b00047c02 */ /* 0x000fe80008000f00 */
[----:B------:R-:W-:Y:S04]  /*1d70*/  SHF.L.U32 R4, R4, 0x1f, RZ ;  /* 0x0000001f04047819 */ /* 0x000fe800000006ff */
[----:B------:R-:W2:Y:S02]  /*1d80*/  SYNCS.PHASECHK.TRANS64.TRYWAIT P0, [UR9+0x80], R4 ;  /* 0x00008004ff0075a7 */ /* 0x000ea40008001109 */
[----:B--2---:R-:W-:Y:S05]  /*1d90*/  @!P0 BRA `(.L_x_25) ;  /* 0x0000008800d08947 */ /* 0x004fea0003800000 */
.L_x_24:
[----:B------:R3:W-:Y:S01]  /*1da0*/  @!P3 SYNCS.ARRIVE.TRANS64 RZ, [UR9], R3 ;  /* 0x00000003ffffb9a7 */ /* 0x0007e20008000009 */
[----:B------:R-:W-:Y:S04]  /*1db0*/  ULOP3.LUT UR8, UR38, 0x2, URZ, 0xfc, !UPT ;  /* 0x0000000226087892 */ /* 0x000fe8000f8efcff */
[----:B------:R-:W-:Y:S09]  /*1dc0*/  UISETP.NE.AND UP0, UPT, UR8, 0x2, UPT ;  /* 0x000000020800788c */ /* 0x000ff2000bf05270 */
[----:B------:R-:W-:Y:S05]  /*1dd0*/  BRA.U UP0, `(.L_x_26) ;  /* 0x0000000100047547 */ /* 0x000fea000b800000 */
[----:B-1--4-:R-:W-:Y:S05]  /*1de0*/  BPT.TRAP 0x1 ;  /* 0x000000040000795c */ /* 0x012fea0000300000 */
.L_x_26:
[----:B------:R-:W-:Y:S04]  /*1df0*/  BSSY.RECONVERGENT B0, `(.L_x_27) ;  /* 0x0000003000007945 */ /* 0x000fe80003800200 */
[----:B------:R-:W-:Y:S05]  /*1e00*/  @P2 BRA `(.L_x_28) ;  /* 0x0000000000042947 */ /* 0x000fea0003800000 */
[----:B-1--4-:R-:W-:Y:S05]  /*1e10*/  BPT.TRAP 0x1 ;  /* 0x000000040000795c */ /* 0x012fea0000300000 */
.L_x_28:
[----:B-1--4-:R-:W-:Y:S05]  /*1e20*/  BSYNC.RECONVERGENT B0 ;  /* 0x0000000000007941 */ /* 0x012fea0003800200 */
.L_x_27:
[----:B------:R-:W-:Y:S02]  /*1e30*/  UIADD3 UR8, UPT, UPT, UR7, 0x1, URZ ;  /* 0x0000000107087890 */ /* 0x000fe4000fffe0ff */
[----:B------:R-:W-:Y:S02]  /*1e40*/  UIMAD UR15, UR20, UR23, UR4 ;  /* 0x00000017140f72a4 */ /* 0x000fe4000f8e0204 */
[----:B------:R-:W-:Y:S02]  /*1e50*/  UISETP.NE.AND UP0, UPT, UR8, 0x10, UPT ;  /* 0x000000100800788c */ /* 0x000fe4000bf05270 */
[----:B------:R-:W-:Y:S02]  /*1e60*/  ULEA UR17, UR7, UR30, 0xd ;  /* 0x0000001e07117291 */ /* 0x000fe4000f8e68ff */
[----:B------:R-:W-:Y:S02]  /*1e70*/  USEL UR10, URZ, 0x1, UP0 ;  /* 0x00000001ff0a7887 */ /* 0x000fe40008000000 */
[----:B------:R-:W-:Y:S02]  /*1e80*/  USEL UR31, UR8, URZ, UP0 ;  /* 0x000000ff081f7287 */ /* 0x000fe40008000000 */
[----:B------:R-:W-:Y:S02]  /*1e90*/  ULOP3.LUT UR27, UR27, UR10, URZ, 0x3c, !UPT ;  /* 0x0000000a1b1b7292 */ /* 0x000fe4000f8e3cff */
[----:B------:R-:W-:Y:S02]  /*1ea0*/  ULEA UR8, UR31, UR30, 0x3 ;  /* 0x0000001e1f087291 */ /* 0x000fe4000f8e18ff */
[----:B------:R-:W-:Y:S02]  /*1eb0*/  ULEA UR16, UR7, UR30, 0xc ;  /* 0x0000001e07107291 */ /* 0x000fe4000f8e60ff */
[----:B------:R-:W-:Y:S01]  /*1ec0*/  UIADD3 UR34, UP0, UPT, UR46, 0x80, URZ ;  /* 0x000000802e227890 */ /* 0x000fe2000ff1e0ff */
[----:B--2---:R-:W-:Y:S01]  /*1ed0*/  MOV R0, UR27 ;  /* 0x0000001b00007c02 */ /* 0x004fe20008000f00 */
[----:B------:R-:W-:Y:S02]  /*1ee0*/  ULOP3.LUT UR9, UR9, 0xfefffff8, URZ, 0xc0, !UPT ;  /* 0xfefffff809097892 */ /* 0x000fe4000f8ec0ff */
[----:B------:R-:W-:Y:S01]  /*1ef0*/  USHF.L.U32 UR10, UR28, 0x5, URZ ;  /* 0x000000051c0a7899 */ /* 0x000fe200080006ff */
[----:B------:R-:W-:Y:S01]  /*1f00*/  SHF.L.U32 R0, R0, 0x1f, RZ ;  /* 0x0000001f00007819 */ /* 0x000fe200000006ff */
[----:B------:R-:W-:Y:S02]  /*1f10*/  UIADD3.X UR35, UPT, UPT, URZ, UR47, URZ, UP0, !UPT ;  /* 0x0000002fff237290 */ /* 0x000fe400087fe4ff */
[----:B------:R-:W-:Y:S01]  /*1f20*/  UIADD3 UR32, UP3, UPT, UR46, 0x200, URZ ;  /* 0x000002002e207890 */ /* 0x000fe2000ff7e0ff */
[----:B------:R1:W2:Y:S01]  /*1f30*/  SYNCS.PHASECHK.TRANS64.TRYWAIT P0, [UR8+0x80], R0 ;  /* 0x00008000ff0075a7 */ /* 0x0002a20008001108 */
[----:B------:R-:W-:Y:S02]  /*1f40*/  UIMAD UR8, UR21, UR24, UR5 ;  /* 0x00000018150872a4 */ /* 0x000fe4000f8e0205 */
[----:B------:R-:W-:Y:S02]  /*1f50*/  UIMAD UR7, UR22, UR25, UR6 ;  /* 0x00000019160772a4 */ /* 0x000fe4000f8e0206 */
[----:B------:R-:W-:Y:S02]  /*1f60*/  ULEA UR15, UR8, UR15, 0x5 ;  /* 0x0000000f080f7291 */ /* 0x000fe4000f8e28ff */
[----:B------:R-:W-:Y:S02]  /*1f70*/  UIADD3 UR8, UPT, UPT, UR17, 0x8400, URZ ;  /* 0x0000840011087890 */ /* 0x000fe4000fffe0ff */
[----:B------:R-:W-:Y:S02]  /*1f80*/  ULEA UR7, UR7, UR15, 0xa ;  /* 0x0000000f07077291 */ /* 0x000fe4000f8e50ff */
[----:B------:R-:W-:Y:S02]  /*1f90*/  UIADD3.X UR33, UPT, UPT, URZ, UR47, URZ, UP3, !UPT ;  /* 0x0000002fff217290 */ /* 0x000fe40009ffe4ff */
[----:B------:R-:W-:Y:S02]  /*1fa0*/  UPRMT UR7, UR7, 0x5410, URZ ;  /* 0x0000541007077896 */ /* 0x000fe400080000ff */
[----:B------:R-:W-:Y:S02]  /*1fb0*/  UIADD3 UR16, UPT, UPT, UR16, 0x28400, URZ ;  /* 0x0002840010107890 */ /* 0x000fe4000fffe0ff */
[----:B------:R-:W-:Y:S02]  /*1fc0*/  UIADD3 UR37, UPT, UPT, UR20, 0x1, URZ ;  /* 0x0000000114257890 */ /* 0x000fe4000fffe0ff */
[----:B------:R-:W-:Y:S02]  /*1fd0*/  UIADD3 UR29, UPT, UPT, UR21, 0x1, URZ ;  /* 0x00000001151d7890 */ /* 0x000fe4000fffe0ff */
[----:B------:R-:W-:Y:S02]  /*1fe0*/  UISETP.NE.AND UP2, UPT, UR37, UR49, UPT ;  /* 0x000000312500728c */ /* 0x000fe4000bf45270 */
[----:B------:R-:W-:Y:S02]  /*1ff0*/  UIADD3 UR26, UPT, UPT, UR22, 0x1, URZ ;  /* 0x00000001161a7890 */ /* 0x000fe4000fffe0ff */
[----:B------:R-:W-:Y:S01]  /*2000*/  UIADD3 UR36, UPT, UPT, UR36, 0x1, URZ ;  /* 0x0000000124247890 */ /* 0x000fe2000fffe0ff */
[----:B------:R-:W-:Y:S01]  /*2010*/  UMOV UR44, 0x0 ;  /* 0x00000000002c7882 */ /* 0x000fe20000000000 */
[----:B------:R-:W-:Y:S01]  /*2020*/  UMOV UR45, 0x10000000 ;  /* 0x10000000002d7882 */ /* 0x000fe20000000000 */
[----:B------:R-:W-:Y:S01]  /*2030*/  UMOV UR17, UR9 ;  /* 0x0000000900117c82 */ /* 0x000fe20008000000 */
[----:B------:R4:W-:Y:S01]  /*2040*/  UTMALDG.5D.IM2COL.2CTA [UR8], [UR34], UR7, desc[UR44] ;  /* 0x00002c08220073b4 */ /* 0x0009e20008261007 */
[----:B------:R-:W-:Y:S02]  /*2050*/  UMOV UR19, UR10 ;  /* 0x0000000a00137c82 */ /* 0x000fe40008000000 */
[----:B------:R-:W-:Y:S04]  /*2060*/  @UP2 UIADD3 UR29, UPT, UPT, UR21, URZ, URZ ;  /* 0x000000ff151d2290 */ /* 0x000fe8000fffe0ff */
[----:B------:R-:W-:Y:S01]  /*2070*/  UISETP.NE.AND UP1, UPT, UR29, UR40, UPT ;  /* 0x000000281d00728c */ /* 0x000fe2000bf25270 */
[----:B------:R3:W-:Y:S10]  /*2080*/  UTMALDG.5D.2CTA [UR16], [UR32], desc[UR44] ;  /* 0x00002c10200075b4 */ /* 0x0007f40008221000 */
[----:B------:R-:W-:Y:S04]  /*2090*/  @UP1 UIADD3 UR26, UPT, UPT, UR22, URZ, URZ ;  /* 0x000000ff161a1290 */ /* 0x000fe8000fffe0ff */
[----:B------:R-:W-:Y:S02]  /*20a0*/  UISETP.NE.AND UP0, UPT, UR26, UR41, UPT ;  /* 0x000000291a00728c */ /* 0x000fe4000bf05270 */
[----:B----4-:R-:W-:Y:S09]  /*20b0*/  UIADD3 UR8, UPT, UPT, UR28, 0x1, URZ ;  /* 0x000000011c087890 */ /* 0x010ff2000fffe0ff */
[----:B------:R-:W-:Y:S01]  /*20c0*/  @UP0 UIADD3 UR8, UPT, UPT, UR28, URZ, URZ ;  /* 0x000000ff1c080290 */ /* 0x000fe2000fffe0ff */
[----:B------:R-:W-:Y:S01]  /*20d0*/  UMOV UR7, UR31 ;  /* 0x0000001f00077c82 */ /* 0x000fe20008000000 */
[----:B---3--:R-:W-:Y:S02]  /*20e0*/  USEL UR22, UR26, URZ, UP0 ;  /* 0x000000ff1a167287 */ /* 0x008fe40008000000 */
[----:B------:R-:W-:Y:S02]  /*20f0*/  UISETP.NE.AND UP0, UPT, UR36, UR42, UPT ;  /* 0x0000002a2400728c */ /* 0x000fe4000bf05270 */
[----:B------:R-:W-:Y:S02]  /*2100*/  USEL UR20, UR37, URZ, UP2 ;  /* 0x000000ff25147287 */ /* 0x000fe40009000000 */
[----:B------:R-:W-:Y:S01]  /*2110*/  USEL UR21, UR29, URZ, UP1 ;  /* 0x000000ff1d157287 */ /* 0x000fe20008800000 */
[----:B------:R-:W-:Y:S04]  /*2120*/  UMOV UR28, UR8 ;  /* 0x00000008001c7c82 */ /* 0x000fe80008000000 */
[----:B-1----:R-:W-:Y:S07]  /*2130*/  BRA.U UP0, `(.L_x_29) ;  /* 0xfffffff900fc7547 */ /* 0x002fee000b83ffff */
.L_x_23:
[----:B------:R-:W-:Y:S01]  /*2140*/  ULEA UR4, UR31, UR30, 0x3 ;  /* 0x0000001e1f047291 */ /* 0x000fe2000f8e18ff */
[----:B-1----:R-:W-:Y:S01]  /*2150*/  MOV R0, UR27 ;  /* 0x0000001b00007c02 */ /* 0x002fe20008000f00 */
[----:B------:R-:W-:Y:S01]  /*2160*/  @!P1 SYNCS.ARRIVE.TRANS64.A1T0 RZ, [UR30+0x148], RZ ;  /* 0x000148ffffff99a7 */ /* 0x000fe2000810001e */
[----:B------:R-:W-:Y:S02]  /*2170*/  UISETP.GE.AND UP0, UPT, UR51, 0x1, UPT ;  /* 0x000000013300788c */ /* 0x000fe4000bf06270 */
[----:B------:R-:W-:-:S04]  /*2180*/  SHF.L.U32 R0, R0, 0x1f, RZ ;  /* 0x0000001f00007819 */ /* 0x000fc800000006ff */
[----:B--2---:R1:W2:Y:S03]  /*2190*/  SYNCS.PHASECHK.TRANS64.TRYWAIT P0, [UR4+0x80], R0 ;  /* 0x00008000ff0075a7 */ /* 0x0042a60008001104 */
[----:B------:R-:W-:Y:S05]  /*21a0*/  BRA.U !UP0, `(.L_x_30) ;  /* 0x0000000508a47547 */ /* 0x000fea000b800000 */
[----:B------:R-:W3:Y:S01]  /*21b0*/  LDCU.128 UR8, c[0x0][0x480] ;  /* 0x00009000ff0877ac */ /* 0x000ee20008000c00 */
[----:B------:R-:W4:Y:S01]  /*21c0*/  LDCU.128 UR32, c[0x0][0x490] ;  /* 0x00009200ff2077ac */ /* 0x000f220008000c00 */
[----:B------:R-:W1:Y:S01]  /*21d0*/  LDCU UR13, c[0x0][0x4c8] ;  /* 0x00009900ff0d77ac */ /* 0x000e620008000800 */
        /* <DEDUP_REMOVED lines=10> */
[----:B------:R-:W1:Y:S05]  /*2280*/  LDCU.64 UR40, c[0x0][0x390] ;  /* 0x00007200ff2877ac */ /* 0x000e6a0008000a00 */
[----:B------:R-:W-:Y:S01]  /*2290*/  UMOV UR4, UR7 ;  /* 0x0000000700047c82 */ /* 0x000fe20008000000 */
[----:B------:R-:W1:Y:S01]  /*22a0*/  LDCU.64 UR24, c[0x0][0x4d0] ;  /* 0x00009a00ff1877ac */ /* 0x000e620008000a00 */
[----:B------:R-:W-:Y:S01]  /*22b0*/  USHF.R.U32.HI UR4, URZ, UR33, UR4 ;  /* 0x00000021ff047299 */ /* 0x000fe20008011604 */
[----:B------:R-:W4:Y:S03]  /*22c0*/  LDCU.64 UR32, c[0x0][0x4c0] ;  /* 0x00009800ff2077ac */ /* 0x000f260008000a00 */
[----:B------:R-:W-:-:S02]  /*22d0*/  USEL UR4, UR5, UR4, !UP0 ;  /* 0x0000000405047287 */ /* 0x000fc4000c000000 */
[----:B------:R-:W-:Y:S02]  /*22e0*/  UISETP.NE.AND UP0, UPT, UR34, 0x1, UPT ;  /* 0x000000012200788c */ /* 0x000fe4000bf05270 */
[----:B------:R-:W-:Y:S02]  /*22f0*/  UIMAD.WIDE.U32 UR6, UR4, UR35, URZ ;  /* 0x00000023040672a5 */ /* 0x000fe4000f8e00ff */
[----:B------:R-:W-:Y:S01]  /*2300*/  UIADD3 UR42, UPT, UPT, UR51, UR42, URZ ;  /* 0x0000002a332a7290 */ /* 0x000fe2000fffe0ff */
[----:B------:R-:W-:-:S04]  /*2310*/  UMOV UR37, UR51 ;  /* 0x0000003300257c82 */ /* 0x000fc80008000000 */
[----:B------:R-:W-:Y:S01]  /*2320*/  UMOV UR6, UR7 ;  /* 0x0000000700067c82 */ /* 0x000fe20008000000 */
[----:B------:R-:W-:Y:S02]  /*2330*/  UIADD3 UR7, UPT, UPT, -UR5, URZ, URZ ;  /* 0x000000ff05077290 */ /* 0x000fe4000fffe1ff */
[----:B---3--:R-:W-:Y:S02]  /*2340*/  USHF.R.U32.HI UR6, URZ, UR9, UR6 ;  /* 0x00000009ff067299 */ /* 0x008fe40008011606 */
[----:B------:R-:W-:Y:S02]  /*2350*/  UIMAD UR7, UR8, UR7, UR43 ;  /* 0x00000007080772a4 */ /* 0x000fe4000f8e022b */
[----:B------:R-:W-:Y:S02]  /*2360*/  USEL UR14, UR4, UR6, !UP0 ;  /* 0x00000006040e7287 */ /* 0x000fe4000c000000 */
[----:B------:R-:W-:Y:S02]  /*2370*/  UIADD3 UR6, UPT, UPT, -UR4, URZ, URZ ;  /* 0x000000ff04067290 */ /* 0x000fe4000fffe1ff */
[----:B------:R-:W-:-:S02]  /*2380*/  UIADD3 UR9, UPT, UPT, -UR14, URZ, URZ ;  /* 0x000000ff0e097290 */ /* 0x000fc4000fffe1ff */
[----:B------:R-:W-:Y:S02]  /*2390*/  UIMAD UR12, UR11, UR6, UR5 ;  /* 0x000000060b0c72a4 */ /* 0x000fe4000f8e0205 */
[----:B------:R-:W-:Y:S02]  /*23a0*/  UIMAD UR9, UR34, UR9, UR4 ;  /* 0x00000009220972a4 */ /* 0x000fe4000f8e0204 */
[----:B----4-:R-:W-:Y:S01]  /*23b0*/  UIMAD UR11, UR7, UR32, UR10 ;  /* 0x00000020070b72a4 */ /* 0x010fe2000f8e020a */
[----:B------:R-:W3:Y:S02]  /*23c0*/  LDCU UR43, c[0x0][0x38c] ;  /* 0x00007180ff2b77ac */ /* 0x000ee40008000800 */
[----:B------:R-:W4:Y:S01]  /*23d0*/  LDCU UR6, c[0x0][0x500] ;  /* 0x0000a000ff0677ac */ /* 0x000f220008000800 */
[----:B------:R-:W2:Y:S01]  /*23e0*/  LDCU.64 UR4, c[0x0][0x4f8] ;  /* 0x00009f00ff0477ac */ /* 0x000ea20008000a00 */
[----:B-1----:R-:W-:Y:S02]  /*23f0*/  UIMAD UR12, UR12, UR33, UR16 ;  /* 0x000000210c0c72a4 */ /* 0x002fe4000f8e0210 */
[----:B------:R-:W-:Y:S01]  /*2400*/  UIMAD UR13, UR9, UR13, UR17 ;  /* 0x0000000d090d72a4 */ /* 0x000fe2000f8e0211 */
[----:B------:R-:W-:-:S11]  /*2410*/  UMOV UR7, UR31 ;  /* 0x0000001f00077c82 */ /* 0x000fd60008000000 */
.L_x_36:
[----:B------:R-:W-:Y:S01]  /*2420*/  @!P3 MOV R3, 0x6000 ;  /* 0x000060000003b802 */ /* 0x000fe20000000f00 */
[----:B------:R-:W-:Y:S01]  /*2430*/  ULEA UR9, UR7, UR30, 0x3 ;  /* 0x0000001e07097291 */ /* 0x000fe2000f8e18ff */
[----:B--23--:R-:W-:Y:S11]  /*2440*/  @P0 BRA `(.L_x_31) ;  /* 0x0000000000100947 */ /* 0x00cff60003800000 */
[----:B------:R-:W-:Y:S04]  /*2450*/  MOV R4, UR27 ;  /* 0x0000001b00047c02 */ /* 0x000fe80008000f00 */
[----:B------:R-:W-:Y:S04]  /*2460*/  SHF.L.U32 R4, R4, 0x1f, RZ ;  /* 0x0000001f04047819 */ /* 0x000fe800000006ff */
[----:B------:R-:W1:Y:S02]  /*2470*/  SYNCS.PHASECHK.TRANS64.TRYWAIT P0, [UR9+0x80], R4 ;  /* 0x00008004ff0075a7 */ /* 0x000e640008001109 */
[----:B-1----:R-:W-:Y:S05]  /*2480*/  @!P0 BRA `(.L_x_32) ;  /* 0x00000084002c8947 */ /* 0x002fea0003800000 */
.L_x_31:
[----:B------:R2:W-:Y:S01]  /*2490*/  @!P3 SYNCS.ARRIVE.TRANS64 RZ, [UR9], R3 ;  /* 0x00000003ffffb9a7 */ /* 0x0005e20008000009 */
[----:B------:R-:W-:Y:S04]  /*24a0*/  ULOP3.LUT UR8, UR38, 0x2, URZ, 0xfc, !UPT ;  /* 0x0000000226087892 */ /* 0x000fe8000f8efcff */
[----:B------:R-:W-:Y:S09]  /*24b0*/  UISETP.NE.AND UP0, UPT, UR8, 0x2, UPT ;  /* 0x000000020800788c */ /* 0x000ff2000bf05270 */
[----:B------:R-:W-:Y:S05]  /*24c0*/  BRA.U UP0, `(.L_x_33) ;  /* 0x0000000100047547 */ /* 0x000fea000b800000 */
[----:B---34-:R-:W-:Y:S05]  /*24d0*/  BPT.TRAP 0x1 ;  /* 0x000000040000795c */ /* 0x018fea0000300000 */
.L_x_33:
[----:B------:R-:W-:Y:S04]  /*24e0*/  BSSY.RECONVERGENT B0, `(.L_x_34) ;  /* 0x0000003000007945 */ /* 0x000fe80003800200 */
[----:B------:R-:W-:Y:S05]  /*24f0*/  @P2 BRA `(.L_x_35) ;  /* 0x0000000000042947 */ /* 0x000fea0003800000 */
[----:B---34-:R-:W-:Y:S05]  /*2500*/  BPT.TRAP 0x1 ;  /* 0x000000040000795c */ /* 0x018fea0000300000 */
.L_x_35:
[----:B---34-:R-:W-:Y:S05]  /*2510*/  BSYNC.RECONVERGENT B0 ;  /* 0x0000000000007941 */ /* 0x018fea0003800200 */
.L_x_34:
        /* <DEDUP_REMOVED lines=8> */
[----:B------:R-:W-:Y:S02]  /*25a0*/  UIMAD UR10, UR21, UR24, UR5 ;  /* 0x00000018150a72a4 */ /* 0x000fe4000f8e0205 */
[----:B------:R-:W-:Y:S01]  /*25b0*/  UIADD3 UR34, UP0, UPT, UR46, 0x80, URZ ;  /* 0x000000802e227890 */ /* 0x000fe2000ff1e0ff */
[----:B-1----:R-:W-:Y:S01]  /*25c0*/  MOV R0, UR27 ;  /* 0x0000001b00007c02 */ /* 0x002fe20008000f00 */
[----:B------:R-:W-:Y:S02]  /*25d0*/  ULEA UR15, UR10, UR15, 0x5 ;  /* 0x0000000f0a0f7291 */ /* 0x000fe4000f8e28ff */
[----:B------:R-:W-:Y:S01]  /*25e0*/  USHF.L.U32 UR19, UR28, 0x5, URZ ;  /* 0x000000051c137899 */ /* 0x000fe200080006ff */
[----:B------:R-:W-:Y:S01]  /*25f0*/  SHF.L.U32 R0, R0, 0x1f, RZ ;  /* 0x0000001f00007819 */ /* 0x000fe200000006ff */
[----:B------:R-:W-:Y:S02]  /*2600*/  ULOP3.LUT UR9, UR9, 0xfefffff8, URZ, 0xc0, !UPT ;  /* 0xfefffff809097892 */ /* 0x000fe4000f8ec0ff */
[----:B------:R-:W-:Y:S01]  /*2610*/  UIADD3.X UR35, UPT, UPT, URZ, UR47, URZ, UP0, !UPT ;  /* 0x0000002fff237290 */ /* 0x000fe200087fe4ff */
[----:B------:R1:W3:Y:S01]  /*2620*/  SYNCS.PHASECHK.TRANS64.TRYWAIT P0, [UR8+0x80], R0 ;  /* 0x00008000ff0075a7 */ /* 0x0002e20008001108 */
[----:B------:R-:W-:Y:S02]  /*2630*/  ULEA UR8, UR7, UR30, 0xd ;  /* 0x0000001e07087291 */ /* 0x000fe4000f8e68ff */
[----:B------:R-:W-:Y:S02]  /*2640*/  UIMAD UR7, UR22, UR25, UR6 ;  /* 0x00000019160772a4 */ /* 0x000fe4000f8e0206 */
[----:B------:R-:W-:Y:S02]  /*2650*/  UIADD3 UR8, UPT, UPT, UR8, 0x8400, URZ ;  /* 0x0000840008087890 */ /* 0x000fe4000fffe0ff */
[----:B------:R-:W-:Y:S02]  /*2660*/  ULEA UR7, UR7, UR15, 0xa ;  /* 0x0000000f07077291 */ /* 0x000fe4000f8e50ff */
[----:B------:R-:W-:Y:S02]  /*2670*/  UIADD3 UR32, UP3, UPT, UR46, 0x200, URZ ;  /* 0x000002002e207890 */ /* 0x000fe4000ff7e0ff */
[----:B------:R-:W-:Y:S02]  /*2680*/  UPRMT UR7, UR7, 0x5410, URZ ;  /* 0x0000541007077896 */ /* 0x000fe400080000ff */
[----:B------:R-:W-:Y:S02]  /*2690*/  UIADD3.X UR33, UPT, UPT, URZ, UR47, URZ, UP3, !UPT ;  /* 0x0000002fff217290 */ /* 0x000fe40009ffe4ff */
[----:B------:R-:W-:Y:S02]  /*26a0*/  UIADD3 UR16, UPT, UPT, UR16, 0x28400, URZ ;  /* 0x0002840010107890 */ /* 0x000fe4000fffe0ff */
[----:B------:R-:W-:Y:S02]  /*26b0*/  UIADD3 UR36, UPT, UPT, UR20, 0x1, URZ ;  /* 0x0000000114247890 */ /* 0x000fe4000fffe0ff */
[----:B------:R-:W-:Y:S02]  /*26c0*/  UIADD3 UR29, UPT, UPT, UR21, 0x1, URZ ;  /* 0x00000001151d7890 */ /* 0x000fe4000fffe0ff */
[----:B------:R-:W-:Y:S02]  /*26d0*/  UISETP.NE.AND UP2, UPT, UR36, UR43, UPT ;  /* 0x0000002b2400728c */ /* 0x000fe4000bf45270 */
[----:B------:R-:W-:Y:S01]  /*26e0*/  UIADD3 UR26, UPT, UPT, UR22, 0x1, URZ ;  /* 0x00000001161a7890 */ /* 0x000fe2000fffe0ff */
[----:B------:R-:W-:Y:S01]  /*26f0*/  UMOV UR44, 0x0 ;  /* 0x00000000002c7882 */ /* 0x000fe20000000000 */
[----:B------:R-:W-:Y:S01]  /*2700*/  UMOV UR45, 0x10000000 ;  /* 0x10000000002d7882 */ /* 0x000fe20000000000 */
[----:B------:R-:W-:Y:S01]  /*2710*/  UMOV UR10, UR19 ;  /* 0x00000013000a7c82 */ /* 0x000fe20008000000 */
[----:B------:R-:W-:Y:S01]  /*2720*/  UMOV UR17, UR9 ;  /* 0x0000000900117c82 */ /* 0x000fe20008000000 */
[----:B------:R4:W-:Y:S04]  /*2730*/  UTMALDG.5D.IM2COL.2CTA [UR8], [UR34], UR7, desc[UR44] ;  /* 0x00002c08220073b4 */ /* 0x0009e80008261007 */
[----:B------:R-:W-:Y:S04]  /*2740*/  @UP2 UIADD3 UR29, UPT, UPT, UR21, URZ, URZ ;  /* 0x000000ff151d2290 */ /* 0x000fe8000fffe0ff */
[----:B------:R-:W-:Y:S01]  /*2750*/  UISETP.NE.AND UP1, UPT, UR29, UR40, UPT ;  /* 0x000000281d00728c */ /* 0x000fe2000bf25270 */
[----:B------:R2:W-:Y:S10]  /*2760*/  UTMALDG.5D.2CTA [UR16], [UR32], desc[UR44] ;  /* 0x00002c10200075b4 */ /* 0x0005f40008221000 */
[----:B------:R-:W-:Y:S04]  /*2770*/  @UP1 UIADD3 UR26, UPT, UPT, UR22, URZ, URZ ;  /* 0x000000ff161a1290 */ /* 0x000fe8000fffe0ff */
[----:B------:R-:W-:Y:S02]  /*2780*/  UISETP.NE.AND UP0, UPT, UR26, UR41, UPT ;  /* 0x000000291a00728c */ /* 0x000fe4000bf05270 */
[----:B----4-:R-:W-:Y:S09]  /*2790*/  UIADD3 UR8, UPT, UPT, UR28, 0x1, URZ ;  /* 0x000000011c087890 */ /* 0x010ff2000fffe0ff */
[----:B------:R-:W-:Y:S02]  /*27a0*/  @UP0 UIADD3 UR8, UPT, UPT, UR28, URZ, URZ ;  /* 0x000000ff1c080290 */ /* 0x000fe4000fffe0ff */
[----:B------:R-:W-:Y:S02]  /*27b0*/  UIADD3 UR7, UPT, UPT, UR37, -0x1, URZ ;  /* 0xffffffff25077890 */ /* 0x000fe4000fffe0ff */
[----:B--2---:R-:W-:Y:S02]  /*27c0*/  USEL UR22, UR26, URZ, UP0 ;  /* 0x000000ff1a167287 */ /* 0x004fe40008000000 */
[----:B------:R-:W-:Y:S02]  /*27d0*/  UISETP.GT.U32.AND UP0, UPT, UR37, 0x1, UPT ;  /* 0x000000012500788c */ /* 0x000fe4000bf04070 */
[----:B------:R-:W-:Y:S02]  /*27e0*/  USEL UR20, UR36, URZ, UP2 ;  /* 0x000000ff24147287 */ /* 0x000fe40009000000 */
[----:B------:R-:W-:Y:S01]  /*27f0*/  USEL UR21, UR29, URZ, UP1 ;  /* 0x000000ff1d157287 */ /* 0x000fe20008800000 */
[----:B------:R-:W-:Y:S01]  /*2800*/  UMOV UR37, UR7 ;  /* 0x0000000700257c82 */ /* 0x000fe20008000000 */
[----:B------:R-:W-:Y:S01]  /*2810*/  UMOV UR7, UR31 ;  /* 0x0000001f00077c82 */ /* 0x000fe20008000000 */
[----:B------:R-:W-:Y:S02]  /*2820*/  UMOV UR28, UR8 ;  /* 0x00000008001c7c82 */ /* 0x000fe40008000000 */
[----:B-1----:R-:W-:Y:S07]  /*2830*/  BRA.U UP0, `(.L_x_36) ;  /* 0xfffffff900f87547 */ /* 0x002fee000b83ffff */
.L_x_30:
[----:B------:R-:W-:Y:S01]  /*2840*/  SHF.L.U32 R3, R2, 0x1f, RZ ;  /* 0x0000001f02037819 */ /* 0x000fe200000006ff */
[----:B------:R-:W-:-:S03]  /*2850*/  NOP ;  /* 0x0000000000007918 */ /* 0x000fc60000000000 */
[----:B--23--:R-:W2:Y:S02]  /*2860*/  SYNCS.PHASECHK.TRANS64.TRYWAIT P0, [UR30+0x150], R3 ;  /* 0x00015003ff0075a7 */ /* 0x00cea4000800111e */
[----:B--2---:R-:W-:Y:S05]  /*2870*/  @!P0 BRA `(.L_x_37) ;  /* 0x0000008000488947 */ /* 0x004fea0003800000 */
.L_x_158:
[----:B------:R-:W2:Y:S01]  /*2880*/  LDS.128 R4, [UR30+0x190] ;  /* 0x0001901eff047984 */ /* 0x000ea20008000c00 */
[----:B------:R-:W-:Y:S02]  /*2890*/  UIADD3 UR4, UPT, UPT, UR30, 0x158, URZ ;  /* 0x000001581e047890 */ /* 0x000fe4000fffe0ff */
[----:B------:R-:W-:Y:S01]  /*28a0*/  UISETP.GE.AND UP0, UPT, UR39, 0x1, UPT ;  /* 0x000000012700788c */ /* 0x000fe2000bf06270 */
[----:B------:R-:W-:Y:S01]  /*28b0*/  @!PT LDS RZ, [RZ] ;  /* 0x00000000fffff984 */ /* 0x000fe20000000800 */
[----:B------:R-:W-:Y:S01]  /*28c0*/  @!PT LDS RZ, [RZ] ;  /* 0x00000000fffff984 */ /* 0x000fe20000000800 */
[----:B------:R-:W-:Y:S01]  /*28d0*/  @!PT LDS RZ, [RZ] ;  /* 0x00000000fffff984 */ /* 0x000fe20000000800 */
[----:B------:R-:W-:Y:S01]  /*28e0*/  @!PT LDS RZ, [RZ] ;  /* 0x00000000fffff984 */ /* 0x000fe20000000800 */
[----:B------:R3:W-:Y:S06]  /*28f0*/  MEMBAR.ALL.CTA ;  /* 0x0000000000007992 */ /* 0x0007ec0000008000 */
[----:B---3--:R-:W3:Y:S01]  /*2900*/  FENCE.VIEW.ASYNC.S ;  /* 0x00000000000073c6 */ /* 0x008ee20000000000 */
[----:B------:R-:W-:-:S09]  /*2910*/  UPRMT UR4, URZ, 0x654, UR4 ;  /* 0x00000654ff047896 */ /* 0x000fd20008000004 */
[----:B---3--:R-:W-:Y:S01]  /*2920*/  SYNCS.ARRIVE.TRANS64.RED.A1T0 RZ, [UR4], RZ ;  /* 0x000000ffffff79a7 */ /* 0x008fe20008100404 */
[----:B--2---:R-:W-:-:S13]  /*2930*/  LOP3.LUT P0, RZ, R6, 0x1, RZ, 0xc0, !PT ;  /* 0x0000000106ff7812 */ /* 0x004fda000780c0ff */
[----:B------:R-:W-:Y:S01]  /*2940*/  VOTEU.ANY UP1, P0 ;  /* 0x0000000000ff7886 */ /* 0x000fe20000020100 */
[----:B------:R-:W-:-:S13]  /*2950*/  PLOP3.LUT P0, PT, PT, PT, UP1, 0x80, 0x8 ;  /* 0x000000000008781c */ /* 0x000fda0003f0f018 */
[----:B-1----:R-:W-:Y:S02]  /*2960*/  @P0 MOV R0, R4 ;  /* 0x0000000400000202 */ /* 0x002fe40000000f00 */
[----:B------:R-:W-:Y:S02]  /*2970*/  @P0 LOP3.LUT R4, R5, 0xffff, RZ, 0xc0, !PT ;  /* 0x0000ffff05040812 */ /* 0x000fe400078ec0ff */
[----:B------:R-:W-:Y:S02]  /*2980*/  @P0 R2UR UR6, R0 ;  /* 0x00000000000602ca */ /* 0x000fe400000e0000 */
[----:B------:R-:W-:-:S11]  /*2990*/  @P0 R2UR UR5, R4 ;  /* 0x00000000040502ca */ /* 0x000fd600000e0000 */
[----:B------:R-:W-:Y:S02]  /*29a0*/  @UP1 UMOV UR50, UR6 ;  /* 0x0000000600321c82 */ /* 0x000fe40008000000 */
[----:B------:R-:W-:Y:S01]  /*29b0*/  @UP1 UMOV UR48, UR5 ;  /* 0x0000000500301c82 */ /* 0x000fe20008000000 */
[----:B------:R-:W-:Y:S05]  /*29c0*/  BRA.U !UP0, `(.L_x_38) ;  /* 0x0000000108d47547 */ /* 0x000fea000b800000 */
[----:B------:R-:W1:Y:S01]  /*29d0*/  LDCU.128 UR16, c[0x0][0xc10] ;  /* 0x00018200ff1077ac */ /* 0x000e620008000c00 */
[----:B------:R-:W2:Y:S01]  /*29e0*/  LDCU UR20, c[0x0][0xc20] ;  /* 0x00018400ff1477ac */ /* 0x000ea20008000800 */
[----:B------:R-:W3:Y:S01]  /*29f0*/  LDCU UR13, c[0x0][0xc0c] ;  /* 0x00018180ff0d77ac */ /* 0x000ee20008000800 */
[----:B------:R-:W4:Y:S01]  /*2a00*/  LDCU.64 UR14, c[0x0][0xc28] ;  /* 0x00018500ff0e77ac */ /* 0x000f220008000a00 */
[----:B------:R-:W-:Y:S02]  /*2a10*/  UISETP.NE.AND UP3, UPT, UR39, 0x1, UPT ;  /* 0x000000012700788c */ /* 0x000fe4000bf65270 */
[----:B-1----:R-:W-:Y:S02]  /*2a20*/  UIMAD.WIDE.U32 UR4, UR53, UR19, URZ ;  /* 0x00000013350472a5 */ /* 0x002fe4000f8e00ff */
[----:B------:R-:W-:Y:S02]  /*2a30*/  UIMAD.WIDE.U32 UR6, UR54, UR16, URZ ;  /* 0x00000010360672a5 */ /* 0x000fe4000f8e00ff */
[----:B------:R-:W-:-:S02]  /*2a40*/  UISETP.NE.AND UP0, UPT, UR18, 0x1, UPT ;  /* 0x000000011200788c */ /* 0x000fc4000bf05270 */
[----:B------:R-:W-:Y:S01]  /*2a50*/  UIMAD.WIDE.U32 UR10, UR48, UR19, URZ ;  /* 0x00000013300a72a5 */ /* 0x000fe2000f8e00ff */
[----:B------:R-:W-:Y:S01]  /*2a60*/  UMOV UR4, UR5 ;  /* 0x0000000500047c82 */ /* 0x000fe20008000000 */
[----:B---3--:R-:W-:Y:S02]  /*2a70*/  UISETP.NE.AND UP2, UPT, UR13, 0x1, UPT ;  /* 0x000000010d00788c */ /* 0x008fe4000bf45270 */
[----:B--2---:R-:W-:Y:S02]  /*2a80*/  USHF.R.U32.HI UR5, URZ, UR20, UR4 ;  /* 0x00000014ff057299 */ /* 0x004fe40008011604 */
[----:B------:R-:W-:Y:S01]  /*2a90*/  UIMAD.WIDE.U32 UR8, UR50, UR16, URZ ;  /* 0x00000010320872a5 */ /* 0x000fe2000f8e00ff */
[----:B------:R-:W-:Y:S01]  /*2aa0*/  UMOV UR4, UR7 ;  /* 0x0000000700047c82 */ /* 0x000fe20008000000 */
[----:B------:R-:W-:Y:S02]  /*2ab0*/  USEL UR5, UR53, UR5, !UP0 ;  /* 0x0000000535057287 */ /* 0x000fe4000c000000 */
[----:B------:R-:W-:-:S02]  /*2ac0*/  USHF.R.U32.HI UR4, URZ, UR17, UR4 ;  /* 0x00000011ff047299 */ /* 0x000fc40008011604 */
[----:B----4-:R-:W-:Y:S02]  /*2ad0*/  UIMAD.WIDE.U32 UR6, UR5, UR14, URZ ;  /* 0x0000000e050672a5 */ /* 0x010fe4000f8e00ff */
[----:B------:R-:W-:Y:S01]  /*2ae0*/  USEL UR12, UR54, UR4, !UP2 ;  /* 0x00000004360c7287 */ /* 0x000fe2000d000000 */
[----:B------:R-:W-:Y:S02]  /*2af0*/  UMOV UR8, UR9 ;  /* 0x0000000900087c82 */ /* 0x000fe40008000000 */
[----:B------:R-:W-:Y:S01]  /*2b00*/  UMOV UR4, UR11 ;  /* 0x0000000b00047c82 */ /* 0x000fe20008000000 */
[----:B------:R-:W-:Y:S01]  /*2b10*/  UIMAD.WIDE.U32 UR10, UR12, UR14, URZ ;  /* 0x0000000e0c0a72a5 */ /* 0x000fe2000f8e00ff */
[----:B------:R-:W-:Y:S01]  /*2b20*/  UMOV UR6, UR7 ;  /* 0x0000000700067c82 */ /* 0x000fe20008000000 */
[----:B------:R-:W-:Y:S02]  /*2b30*/  USHF.R.U32.HI UR4, URZ, UR20, UR4 ;  /* 0x00000014ff047299 */ /* 0x000fe40008011604 */
[----:B------:R-:W-:-:S02]  /*2b40*/  @UP3 USHF.R.U32.HI UR5, URZ, UR15, UR6 ;  /* 0x0000000fff053299 */ /* 0x000fc40008011606 */
[----:B------:R-:W-:Y:S01]  /*2b50*/  USHF.R.U32.HI UR17, URZ, UR17, UR8 ;  /* 0x00000011ff117299 */ /* 0x000fe20008011608 */
[----:B------:R-:W-:Y:S01]  /*2b60*/  UMOV UR6, UR11 ;  /* 0x0000000b00067c82 */ /* 0x000fe20008000000 */
[----:B------:R-:W-:Y:S02]  /*2b70*/  USEL UR4, UR48, UR4, !UP0 ;  /* 0x0000000430047287 */ /* 0x000fe4000c000000 */
[----:B------:R-:W-:Y:S02]  /*2b80*/  @UP3 USHF.R.U32.HI UR12, URZ, UR15, UR6 ;  /* 0x0000000fff0c3299 */ /* 0x000fe40008011606 */
[----:B------:R-:W-:Y:S02]  /*2b90*/  UIMAD UR6, UR39, UR5, URZ ;  /* 0x00000005270672a4 */ /* 0x000fe4000f8e02ff */
[----:B------:R-:W-:Y:S02]  /*2ba0*/  USEL UR5, UR50, UR17, !UP2 ;  /* 0x0000001132057287 */ /* 0x000fe4000d000000 */
[----:B------:R-:W-:-:S02]  /*2bb0*/  UIMAD UR8, UR39, UR12, URZ ;  /* 0x0000000c270872a4 */ /* 0x000fc4000f8e02ff */
[----:B------:R-:W-:Y:S02]  /*2bc0*/  UISETP.GE.AND UP0, UPT, UR4, UR6, UPT ;  /* 0x000000060400728c */ /* 0x000fe4000bf06270 */
[----:B------:R-:W-:Y:S02]  /*2bd0*/  UIMAD.WIDE.U32 UR6, UR4, UR14, URZ ;  /* 0x0000000e040672a5 */ /* 0x000fe4000f8e00ff */
[----:B------:R-:W-:Y:S02]  /*2be0*/  UISETP.GE.OR UP0, UPT, UR5, UR8, UP0 ;  /* 0x000000080500728c */ /* 0x000fe40008706670 */
[----:B------:R-:W-:Y:S02]  /*2bf0*/  UIMAD.WIDE.U32 UR8, UR5, UR14, URZ ;  /* 0x0000000e050872a5 */ /* 0x000fe4000f8e00ff */
[----:B------:R-:W-:Y:S01]  /*2c00*/  UIADD3 UR10, UPT, UPT, -UR4, URZ, URZ ;  /* 0x000000ff040a7290 */ /* 0x000fe2000fffe1ff */
[----:B------:R-:W-:Y:S02]  /*2c10*/  UMOV UR6, UR7 ;  /* 0x0000000700067c82 */ /* 0x000fe40008000000 */
[----:B------:R-:W-:-:S02]  /*2c20*/  USHF.R.U32.HI UR6, URZ, UR15, UR6 ;  /* 0x0000000fff067299 */ /* 0x000fc40008011606 */
[----:B------:R-:W-:Y:S02]  /*2c30*/  UIMAD UR10, UR18, UR10, UR48 ;  /* 0x0000000a120a72a4 */ /* 0x000fe4000f8e0230 */
[----:B------:R-:W-:Y:S01]  /*2c40*/  USEL UR6, UR4, UR6, !UP3 ;  /* 0x0000000604067287 */ /* 0x000fe2000d800000 */
[----:B------:R-:W-:Y:S01]  /*2c50*/  @!UP0 UMOV UR7, UR9 ;  /* 0x0000000900078c82 */ /* 0x000fe20008000000 */
[----:B------:R-:W-:Y:S02]  /*2c60*/  UIADD3 UR9, UPT, UPT, -UR5, URZ, URZ ;  /* 0x000000ff05097290 */ /* 0x000fe4000fffe1ff */
[----:B------:R-:W-:Y:S02]  /*2c70*/  @!UP0 USHF.R.U32.HI UR7, URZ, UR15, UR7 ;  /* 0x0000000fff078299 */ /* 0x000fe40008011607 */
[----:B------:R-:W-:Y:S02]  /*2c80*/  UIADD3 UR8, UPT, UPT, -UR6, URZ, URZ ;  /* 0x000000ff06087290 */ /* 0x000fe4000fffe1ff */
[----:B------:R-:W-:-:S02]  /*2c90*/  @!UP0 USEL UR7, UR5, UR7, !UP3 ;  /* 0x0000000705078287 */ /* 0x000fc4000d800000 */
[----:B------:R-:W-:Y:S02]  /*2ca0*/  UIMAD UR8, UR39, UR8, UR4 ;  /* 0x00000008270872a4 */ /* 0x000fe4000f8e0204 */
[----:B------:R-:W-:Y:S02]  /*2cb0*/  @!UP0 UIADD3 UR6, UPT, UPT, UR6, -UR7, URZ ;  /* 0x8000000706068290 */ /* 0x000fe4000fffe0ff */
[----:B------:R-:W-:Y:S02]  /*2cc0*/  @!UP0 UIMAD UR7, UR8, UR12, UR7 ;  /* 0x0000000c080782a4 */ /* 0x000fe4000f8e0207 */
[----:B------:R-:W-:Y:S02]  /*2cd0*/  @!UP0 UIMAD UR4, UR39, UR6, UR5 ;  /* 0x00000006270482a4 */ /* 0x000fe4000f8e0205 */
[----:B------:R-:W-:Y:S02]  /*2ce0*/  UIMAD UR6, UR13, UR9, UR50 ;  /* 0x000000090d0672a4 */ /* 0x000fe4000f8e0232 */
[----:B------:R-:W-:Y:S01]  /*2cf0*/  UIMAD UR48, UR4, UR18, UR10 ;  /* 0x00000012043072a4 */ /* 0x000fe2000f8e020a */
[----:B------:R-:W-:-:S02]  /*2d00*/  @!UP0 UMOV UR5, UR7 ;  /* 0x0000000700058c82 */ /* 0x000fc40008000000 */
[----:B------:R-:W-:-:S12]  /*2d10*/  UIMAD UR50, UR5, UR13, UR6 ;  /* 0x0000000d053272a4 */ /* 0x000fd8000f8e0206 */
.L_x_38:
[----:B------:R-:W1:Y:S02]  /*2d20*/  LDCU UR4, c[0x0][0xc30] ;  /* 0x00018600ff0477ac */ /* 0x000e640008000800 */
[----:B-1----:R-:W-:-:S09]  /*2d30*/  UISETP.NE.AND UP0, UPT, UR4, 0x1, UPT ;  /* 0x000000010400788c */ /* 0x002fd2000bf05270 */
[----:B------:R-:W-:Y:S05]  /*2d40*/  BRA.U UP0, `(.L_x_39) ;  /* 0x0000000100447547 */ /* 0x000fea000b800000 */
[----:B------:R-:W1:Y:S01]  /*2d50*/  LDCU.128 UR8, c[0x0][0xc10] ;  /* 0x00018200ff0877ac */ /* 0x000e620008000c00 */
[----:B------:R-:W2:Y:S01]  /*2d60*/  LDCU UR12, c[0x0][0xc0c] ;  /* 0x00018180ff0c77ac */ /* 0x000ea20008000800 */
[----:B------:R-:W3:Y:S01]  /*2d70*/  LDCU UR13, c[0x0][0xc20] ;  /* 0x00018400ff0d77ac */ /* 0x000ee20008000800 */
[----:B-1----:R-:W-:Y:S02]  /*2d80*/  UIMAD.WIDE.U32 UR6, UR50, UR8, URZ ;  /* 0x00000008320672a5 */ /* 0x002fe4000f8e00ff */
[----:B------:R-:W-:Y:S02]  /*2d90*/  UIMAD.WIDE.U32 UR4, UR48, UR11, URZ ;  /* 0x0000000b300472a5 */ /* 0x000fe4000f8e00ff */
[----:B--2---:R-:W-:Y:S02]  /*2da0*/  UISETP.NE.AND UP2, UPT, UR12, 0x1, UPT ;  /* 0x000000010c00788c */ /* 0x004fe4000bf45270 */
[----:B------:R-:W-:Y:S01]  /*2db0*/  UISETP.NE.AND UP0, UPT, UR10, 0x1, UPT ;  /* 0x000000010a00788c */ /* 0x000fe2000bf05270 */
[----:B------:R-:W-:-:S02]  /*2dc0*/  UMOV UR6, UR7 ;  /* 0x0000000700067c82 */ /* 0x000fc40008000000 */
[----:B------:R-:W-:Y:S01]  /*2dd0*/  UMOV UR4, UR5 ;  /* 0x0000000500047c82 */ /* 0x000fe20008000000 */
[----:B------:R-:W-:Y:S02]  /*2de0*/  USHF.R.U32.HI UR6, URZ, UR9, UR6 ;  /* 0x00000009ff067299 */ /* 0x000fe40008011606 */
[----:B---3--:R-:W-:Y:S02]  /*2df0*/  USHF.R.U32.HI UR4, URZ, UR13, UR4 ;  /* 0x0000000dff047299 */ /* 0x008fe40008011604 */
[----:B------:R-:W-:Y:S02]  /*2e00*/  USEL UR5, UR50, UR6, !UP2 ;  /* 0x0000000632057287 */ /* 0x000fe4000d000000 */
[----:B------:R-:W-:-:S04]  /*2e10*/  USEL UR4, UR48, UR4, !UP0 ;  /* 0x0000000430047287 */ /* 0x000fc8000c000000 */
[----:B------:R-:W-:Y:S02]  /*2e20*/  UIADD3 UR6, UPT, UPT, UR5, -UR4, URZ ;  /* 0x8000000405067290 */ /* 0x000fe4000fffe0ff */
[----:B------:R-:W-:Y:S02]  /*2e30*/  UIADD3 UR4, UPT, UPT, -UR5, UR4, URZ ;  /* 0x0000000405047290 */ /* 0x000fe4000fffe1ff */
[----:B------:R-:W-:Y:S02]  /*2e40*/  UIMAD UR48, UR6, UR10, UR48 ;  /* 0x0000000a063072a4 */ /* 0x000fe4000f8e0230 */
[----:B------:R-:W-:-:S12]  /*2e50*/  UIMAD UR50, UR4, UR12, UR50 ;  /* 0x0000000c043272a4 */ /* 0x000fd8000f8e0232 */
.L_x_39:
[----:B------:R-:W-:Y:S01]  /*2e60*/  R2UR UR5, R92 ;  /* 0x000000005c0572ca */ /* 0x000fe200000e0000 */
[----:B------:R-:W-:Y:S01]  /*2e70*/  UMOV UR36, UR42 ;  /* 0x0000002a00247c82 */ /* 0x000fe20008000000 */
[----:B------:R-:W-:Y:S02]  /*2e80*/  R2UR UR4, R91 ;  /* 0x000000005b0472ca */ /* 0x000fe400000e0000 */
[----:B------:R-:W-:Y:S02]  /*2e90*/  PLOP3.LUT P1, PT, PT, PT, PT, 0x80, 0x8 ;  /* 0x000000000008781c */ /* 0x000fe40003f2f070 */
[----:B------:R-:W-:-:S07]  /*2ea0*/  LOP3.LUT R2, R2, 0x1, RZ, 0x3c, !PT ;  /* 0x0000000102027812 */ /* 0x000fce00078e3cff */
[----:B------:R-:W-:Y:S02]  /*2eb0*/  UIADD3 UR52, UPT, UPT, UR50, UR5, URZ ;  /* 0x0000000532347290 */ /* 0x000fe4000fffe0ff */
[----:B------:R-:W-:Y:S01]  /*2ec0*/  UIADD3 UR24, UPT, UPT, UR48, UR4, URZ ;  /* 0x0000000430187290 */ /* 0x000fe2000fffe0ff */
[----:B------:R-:W-:Y:S11]  /*2ed0*/  BRA.U UP1, `(.L_x_40) ;  /* 0xffffffe901a47547 */ /* 0x000ff6000b83ffff */
[----:B------:R-:W-:Y:S01]  /*2ee0*/  UIADD3 UR30, UPT, UPT, UR30, 0x80, URZ ;  /* 0x000000801e1e7890 */ /* 0x000fe2000fffe0ff */
[----:B------:R-:W-:-:S03]  /*2ef0*/  MOV R2, UR27 ;  /* 0x0000001b00027c02 */ /* 0x000fc60008000f00 */
[----:B------:R-:W-:Y:S01]  /*2f00*/  ULEA UR4, UR31, UR30, 0x3 ;  /* 0x0000001e1f047291 */ /* 0x000fe2000f8e18ff */
[----:B------:R-:W-:-:S08]  /*2f10*/  SHF.L.U32 R2, R2, 0x1f, RZ ;  /* 0x0000001f02027819 */ /* 0x000fd000000006ff */
[----:B------:R-:W1:Y:S02]  /*2f20*/  SYNCS.PHASECHK.TRANS64.TRYWAIT P0, [UR4], R2 ;  /* 0x00000002ff0075a7 */ /* 0x000e640008001104 */
[----:B-1----:R-:W-:Y:S05]  /*2f30*/  @!P0 BRA `(.L_x_41) ;  /* 0x0000007800b08947 */ /* 0x002fea0003800000 */
.L_x_160:
[----:B------:R-:W-:-:S04]  /*2f40*/  UIADD3 UR4, UPT, UPT, UR31, 0x1, URZ ;  /* 0x000000011f047890 */ /* 0x000fc8000fffe0ff */
[----:B------:R-:W-:-:S04]  /*2f50*/  UISETP.NE.AND UP0, UPT, UR4, 0x10, UPT ;  /* 0x000000100400788c */ /* 0x000fc8000bf05270 */
[----:B------:R-:W-:Y:S02]  /*2f60*/  USEL UR5, URZ, 0x1, UP0 ;  /* 0x00000001ff057887 */ /* 0x000fe40008000000 */
[----:B------:R-:W-:Y:S02]  /*2f70*/  USEL UR4, UR4, URZ, UP0 ;  /* 0x000000ff04047287 */ /* 0x000fe40008000000 */
[----:B------:R-:W-:Y:S02]  /*2f80*/  ULOP3.LUT UR6, UR27, UR5, URZ, 0x3c, !UPT ;  /* 0x000000051b067292 */ /* 0x000fe4000f8e3cff */
[----:B------:R-:W-:-:S04]  /*2f90*/  ULEA UR5, UR4, UR30, 0x3 ;  /* 0x0000001e04057291 */ /* 0x000fc8000f8e18ff */
[----:B-1----:R-:W-:-:S04]  /*2fa0*/  MOV R2, UR6 ;  /* 0x0000000600027c02 */ /* 0x002fc80008000f00 */
[----:B------:R-:W-:-:S04]  /*2fb0*/  SHF.L.U32 R2, R2, 0x1f, RZ ;  /* 0x0000001f02027819 */ /* 0x000fc800000006ff */
[----:B------:R-:W1:Y:S02]  /*2fc0*/  SYNCS.PHASECHK.TRANS64.TRYWAIT P0, [UR5], R2 ;  /* 0x00000002ff0075a7 */ /* 0x000e640008001105 */
[----:B-1----:R-:W-:Y:S05]  /*2fd0*/  @!P0 BRA `(.L_x_42) ;  /* 0x0000007800a08947 */ /* 0x002fea0003800000 */
.L_x_162:
        /* <DEDUP_REMOVED lines=10> */
.L_x_164:
        /* <DEDUP_REMOVED lines=10> */
.L_x_166:
        /* <DEDUP_REMOVED lines=10> */
.L_x_168:
        /* <DEDUP_REMOVED lines=10> */
.L_x_170:
        /* <DEDUP_REMOVED lines=10> */
.L_x_172:
        /* <DEDUP_REMOVED lines=10> */
.L_x_174:
        /* <DEDUP_REMOVED lines=10> */
.L_x_176:
        /* <DEDUP_REMOVED lines=10> */
.L_x_178:
        /* <DEDUP_REMOVED lines=10> */
.L_x_180:
        /* <DEDUP_REMOVED lines=10> */
.L_x_182:
        /* <DEDUP_REMOVED lines=10> */
.L_x_184:
        /* <DEDUP_REMOVED lines=10> */
.L_x_186:
        /* <DEDUP_REMOVED lines=10> */
.L_x_188:
[----:B------:R-:W-:-:S04]  /*3800*/  UIADD3 UR4, UPT, UPT, UR4, 0x1, URZ ;  /* 0x0000000104047890 */ /* 0x000fc8000fffe0ff */
[----:B------:R-:W-:-:S04]  /*3810*/  UISETP.NE.AND UP0, UPT, UR4, 0x10, UPT ;  /* 0x000000100400788c */ /* 0x000fc8000bf05270 */
[----:B------:R-:W-:Y:S02]  /*3820*/  USEL UR5, URZ, 0x1, UP0 ;  /* 0x00000001ff057887 */ /* 0x000fe40008000000 */
[----:B------:R-:W-:Y:S02]  /*3830*/  USEL UR4, UR4, URZ, UP0 ;  /* 0x000000ff04047287 */ /* 0x000fe40008000000 */
[----:B------:R-:W-:Y:S02]  /*3840*/  ULOP3.LUT UR5, UR6, UR5, URZ, 0x3c, !UPT ;  /* 0x0000000506057292 */ /* 0x000fe4000f8e3cff */
[----:B------:R-:W-:-:S04]  /*3850*/  ULEA UR4, UR4, UR30, 0x3 ;  /* 0x0000001e04047291 */ /* 0x000fc8000f8e18ff */
[----:B-1----:R-:W-:Y:S02]  /*3860*/  IMAD.U32 R2, RZ, RZ, UR5 ;  /* 0x00000005ff027e24 */ /* 0x002fe4000f8e00ff */
[----:B------:R-:W-:-:S03]  /*3870*/  MOV R0, UR4 ;  /* 0x0000000400007c02 */ /* 0x000fc60008000f00 */
[----:B------:R-:W-:-:S07]  /*3880*/  SHF.L.U32 R2, R2, 0x1f, RZ ;  /* 0x0000001f02027819 */ /* 0x000fce00000006ff */
.L_x_56:
[----:B-1----:R1:W2:Y:S02]  /*3890*/  SYNCS.PHASECHK.TRANS64.TRYWAIT P0, [R0+URZ], R2 ;  /* 0x00000002000075a7 */ /* 0x0022a400080011ff */
[----:B--2---:R-:W-:Y:S05]  /*38a0*/  @!P0 NANOSLEEP.SYNCS 0x989680 ;  /* 0x009896800000895d */ /* 0x004fea0003900000 */
[----:B------:R-:W2:Y:S02]  /*38b0*/  @!P0 SYNCS.PHASECHK.TRANS64 P0, [R0+URZ], R2 ;  /* 0x00000002000085a7 */ /* 0x000ea400080010ff */
[----:B--2---:R-:W-:Y:S05]  /*38c0*/  @P0 EXIT ;  /* 0x000000000000094d */ /* 0x004fea0003800000 */
[----:B------:R-:W-:Y:S05]  /*38d0*/  BRA `(.L_x_56) ;  /* 0xfffffffc00ec7947 */ /* 0x000fea000383ffff */
.L_x_22:
[----:B------:R-:W2:Y:S02]  /*38e0*/  S2UR UR4, SR_CgaCtaId ;  /* 0x00000000000479c3 */ /* 0x000ea40000008800 */
[----:B--2---:R-:W-:-:S04]  /*38f0*/  UISETP.NE.AND UP0, UPT, UR4, URZ, UPT ;  /* 0x000000ff0400728c */ /* 0x004fc8000bf05270 */
[----:B------:R-:W-:-:S09]  /*3900*/  UISETP.NE.OR UP0, UPT, UR18, 0x1, UP0 ;  /* 0x000000011200788c */ /* 0x000fd20008705670 */
[----:B------:R-:W-:Y:S05]  /*3910*/  BRA.U UP0, `(.L_x_57) ;  /* 0x0000000100b47547 */ /* 0x000fea000b800000 */
[----:B------:R-:W2:Y:S01]  /*3920*/  S2UR UR5, SR_CgaCtaId ;  /* 0x00000000000579c3 */ /* 0x000ea20000008800 */
[----:B------:R-:W-:Y:S01]  /*3930*/  UMOV UR4, 0x400 ;  /* 0x0000040000047882 */ /* 0x000fe20000000000 */
[----:B------:R-:W-:Y:S01]  /*3940*/  HFMA2 R2, -RZ, RZ, 0, 5.9604644775390625e-08 ;  /* 0x00000001ff027431 */ /* 0x000fe200000001ff */
[----:B------:R-:W-:Y:S01]  /*3950*/  ISETP.GE.U32.AND P0, PT, R3, 0x2, PT ;  /* 0x000000020300780c */ /* 0x000fe20003f06070 */
[----:B------:R-:W-:Y:S01]  /*3960*/  IMAD.MOV.U32 R8, RZ, RZ, RZ ;  /* 0x000000ffff087224 */ /* 0x000fe200078e00ff */
[----:B--2---:R-:W-:-:S04]  /*3970*/  ULEA UR4, UR5, UR4, 0x18 ;  /* 0x0000000405047291 */ /* 0x004fc8000f8ec0ff */
[----:B------:R-:W-:Y:S02]  /*3980*/  UIADD3 UR5, UPT, UPT, UR4, 0x158, URZ ;  /* 0x0000015804057890 */ /* 0x000fe4000fffe0ff */
[----:B------:R-:W-:Y:S02]  /*3990*/  UIADD3 UR8, UPT, UPT, UR4, 0x150, URZ ;  /* 0x0000015004087890 */ /* 0x000fe4000fffe0ff */
[----:B------:R-:W-:-:S12]  /*39a0*/  UPRMT UR5, URZ, 0x654, UR5 ;  /* 0x00000654ff057896 */ /* 0x000fd80008000005 */
.L_x_60:
[----:B------:R-:W-:Y:S01]  /*39b0*/  SHF.L.U32 R6, R2, 0x1f, RZ ;  /* 0x0000001f02067819 */ /* 0x000fe200000006ff */
[----:B------:R-:W-:Y:S02]  /*39c0*/  IMAD.U32 R4, RZ, RZ, UR8 ;  /* 0x00000008ff047e24 */ /* 0x000fe4000f8e00ff */
[----:B------:R-:W-:Y:S01]  /*39d0*/  @!P0 IMAD.MOV.U32 R5, RZ, RZ, 0x10 ;  /* 0x00000010ff058424 */ /* 0x000fe200078e00ff */
[----:B------:R-:W2:Y:S02]  /*39e0*/  SYNCS.PHASECHK.TRANS64.TRYWAIT P1, [UR4+0x158], R6 ;  /* 0x00015806ff0075a7 */ /* 0x000ea40008021104 */
[----:B------:R-:W-:-:S04]  /*39f0*/  PRMT R4, R3, 0x654, R4 ;  /* 0x0000065403047816 */ /* 0x000fc80000000004 */
[----:B------:R-:W-:Y:S01]  /*3a00*/  SEL R0, R4, R0, !P0 ;  /* 0x0000000004007207 */ /* 0x000fe20004000000 */
[----:B--2---:R-:W-:Y:S06]  /*3a10*/  @!P1 BRA `(.L_x_58) ;  /* 0x0000007400609947 */ /* 0x004fec0003800000 */
.L_x_190:
[----:B------:R-:W-:Y:S01]  /*3a20*/  UIADD3 UR6, UPT, UPT, UR4, 0x190, URZ ;  /* 0x0000019004067890 */ /* 0x000fe2000fffe0ff */
[----:B------:R3:W-:Y:S01]  /*3a30*/  @!P0 SYNCS.ARRIVE.TRANS64.RED RZ, [R0+URZ], R5 ;  /* 0x0000000500ff89a7 */ /* 0x0007e200080004ff */
[----:B------:R-:W-:Y:S01]  /*3a40*/  UIADD3 UR7, UPT, UPT, UR4, 0x150, URZ ;  /* 0x0000015004077890 */ /* 0x000fe2000fffe0ff */
[----:B------:R-:W-:-:S08]  /*3a50*/  LOP3.LUT R2, R2, 0x1, RZ, 0x3c, !PT ;  /* 0x0000000102027812 */ /* 0x000fd000078e3cff */
[----:B------:R-:W-:Y:S06]  /*3a60*/  UGETNEXTWORKID.BROADCAST [UR6], [UR7] ;  /* 0x00000000060073ca */ /* 0x000fec0008000100 */
[----:B---3--:R-:W-:-:S04]  /*3a70*/  SHF.L.U32 R5, R8, 0x1f, RZ ;  /* 0x0000001f08057819 */ /* 0x008fc800000006ff */
[----:B------:R-:W3:Y:S02]  /*3a80*/  SYNCS.PHASECHK.TRANS64.TRYWAIT P1, [UR4+0x150], R5 ;  /* 0x00015005ff0075a7 */ /* 0x000ee40008021104 */
[----:B---3--:R-:W-:Y:S05]  /*3a90*/  @!P1 BRA `(.L_x_59) ;  /* 0x0000007400589947 */ /* 0x008fea0003800000 */
.L_x_192:
[----:B--2---:R-:W2:Y:S01]  /*3aa0*/  LDS.128 R4, [UR4+0x190] ;  /* 0x00019004ff047984 */ /* 0x004ea20008000c00 */
[----:B------:R-:W-:Y:S01]  /*3ab0*/  LOP3.LUT R8, R8, 0x1, RZ, 0x3c, !PT ;  /* 0x0000000108087812 */ /* 0x000fe200078e3cff */
[----:B------:R-:W-:Y:S01]  /*3ac0*/  @!PT LDS RZ, [RZ] ;  /* 0x00000000fffff984 */ /* 0x000fe20000000800 */
[----:B------:R-:W-:Y:S01]  /*3ad0*/  @!PT LDS RZ, [RZ] ;  /* 0x00000000fffff984 */ /* 0x000fe20000000800 */
[----:B------:R-:W-:Y:S01]  /*3ae0*/  @!PT LDS RZ, [RZ] ;  /* 0x00000000fffff984 */ /* 0x000fe20000000800 */
[----:B------:R-:W-:Y:S01]  /*3af0*/  @!PT LDS RZ, [RZ] ;  /* 0x00000000fffff984 */ /* 0x000fe20000000800 */
[----:B------:R3:W-:Y:S06]  /*3b00*/  MEMBAR.ALL.CTA ;  /* 0x0000000000007992 */ /* 0x0007ec0000008000 */
[----:B---3--:R-:W3:Y:S02]  /*3b10*/  FENCE.VIEW.ASYNC.S ;  /* 0x00000000000073c6 */ /* 0x008ee40000000000 */
[----:B---3--:R-:W-:Y:S01]  /*3b20*/  SYNCS.ARRIVE.TRANS64.RED.A1T0 RZ, [UR5], RZ ;  /* 0x000000ffffff79a7 */ /* 0x008fe20008100405 */
[----:B--2---:R-:W-:-:S13]  /*3b30*/  LOP3.LUT P1, RZ, R6, 0x1, RZ, 0xc0, !PT ;  /* 0x0000000106ff7812 */ /* 0x004fda000782c0ff */
[----:B------:R-:W-:Y:S05]  /*3b40*/  @P1 BRA `(.L_x_60) ;  /* 0xfffffffc00981947 */ /* 0x000fea000383ffff */
[----:B------:R-:W-:-:S04]  /*3b50*/  SHF.L.U32 R0, R2, 0x1f, RZ ;  /* 0x0000001f02007819 */ /* 0x000fc800000006ff */
[----:B------:R-:W2:Y:S02]  /*3b60*/  SYNCS.PHASECHK.TRANS64 P0, [UR4+0x158], R0 ;  /* 0x00015800ff0075a7 */ /* 0x000ea40008001004 */
[----:B-12---:R-:W-:Y:S05]  /*3b70*/  @P0 EXIT ;  /* 0x000000000000094d */ /* 0x006fea0003800000 */
[----:B------:R-:W-:-:S07]  /*3b80*/  MOV R0, UR4 ;  /* 0x0000000400007c02 */ /* 0x000fce0008000f00 */
.L_x_61:
[----:B-1----:R-:W-:-:S04]  /*3b90*/  SHF.L.U32 R3, R2, 0x1f, RZ ;  /* 0x0000001f02037819 */ /* 0x002fc800000006ff */
[----:B------:R1:W2:Y:S03]  /*3ba0*/  SYNCS.PHASECHK.TRANS64.TRYWAIT P0, [R0+URZ+0x158], R3 ;  /* 0x00015803000075a7 */ /* 0x0002a600080011ff */
[----:B--2---:R-:W-:Y:S05]  /*3bb0*/  @!P0 NANOSLEEP.SYNCS 0x989680 ;  /* 0x009896800000895d */ /* 0x004fea0003900000 */
[----:B------:R-:W2:Y:S02]  /*3bc0*/  @!P0 SYNCS.PHASECHK.TRANS64 P0, [R0+URZ+0x158], R3 ;  /* 0x00015803000085a7 */ /* 0x000ea400080010ff */
[----:B--2---:R-:W-:Y:S05]  /*3bd0*/  @P0 EXIT ;  /* 0x000000000000094d */ /* 0x004fea0003800000 */
[----:B------:R-:W-:Y:S05]  /*3be0*/  BRA `(.L_x_61) ;  /* 0xfffffffc00e87947 */ /* 0x000fea000383ffff */
.L_x_57:
[----:B------:R-:W-:Y:S05]  /*3bf0*/  BRA.U UP4, `(.L_x_62) ;  /* 0x0000001104647547 */ /* 0x000fea000b800000 */
[----:B------:R-:W2:Y:S01]  /*3c00*/  S2UR UR4, SR_CgaCtaId ;  /* 0x00000000000479c3 */ /* 0x000ea20000008800 */
[----:B------:R-:W-:Y:S01]  /*3c10*/  UMOV UR5, 0x40 ;  /* 0x0000004000057882 */ /* 0x000fe20000000000 */
[----:B------:R-:W-:Y:S01]  /*3c20*/  NOP ;  /* 0x0000000000007918 */ /* 0x000fe20000000000 */
[----:B------:R-:W-:Y:S01]  /*3c30*/  UMOV UR6, 0x400 ;  /* 0x0000040000067882 */ /* 0x000fe20000000000 */
[----:B--2---:R-:W-:Y:S02]  /*3c40*/  ULEA UR5, UR4, UR5, 0x18 ;  /* 0x0000000504057291 */ /* 0x004fe4000f8ec0ff */
[----:B------:R-:W-:-:S07]  /*3c50*/  ULEA UR6, UR4, UR6, 0x18 ;  /* 0x0000000604067291 */ /* 0x000fce000f8ec0ff */
[----:B------:R-:W2:Y:S02]  /*3c60*/  LDS.U8 R3, [UR5+0x1c] ;  /* 0x00001c05ff037984 */ /* 0x000ea40008000000 */
[----:B--2---:R-:W-:-:S13]  /*3c70*/  ISETP.NE.AND P0, PT, R3, RZ, PT ;  /* 0x000000ff0300720c */ /* 0x004fda0003f05270 */
[----:B------:R-:W-:Y:S05]  /*3c80*/  @P0 BRA `(.L_x_63) ;  /* 0x0000000400080947 */ /* 0x000fea0003800000 */
[----:B------:R-:W-:Y:S02]  /*3c90*/  UISETP.NE.U32.AND UP1, UPT, UR31, 0x1, UPT ;  /* 0x000000011f00788c */ /* 0x000fe4000bf25070 */
[----:B------:R-:W-:-:S07]  /*3ca0*/  UIADD3 UR7, UPT, UPT, UR5, 0x8, URZ ;  /* 0x0000000805077890 */ /* 0x000fce000fffe0ff */
[----:B------:R-:W-:Y:S05]  /*3cb0*/  BRA.U !UP1, `(.L_x_64) ;  /* 0x00000001099c7547 */ /* 0x000fea000b800000 */
[----:B------:R-:W-:Y:S01]  /*3cc0*/  ELECT P0, URZ, PT ;  /* 0x0000000000ff782f */ /* 0x000fe20003800000 */
[----:B------:R-:W-:-:S12]  /*3cd0*/  BSSY B0, `(.L_x_64) ;  /* 0x0000025000007945 */ /* 0x000fd80003800000 */
[----:B------:R-:W-:Y:S05]  /*3ce0*/  @!P0 BRA `(.L_x_65) ;  /* 0x00000000008c8947 */ /* 0x000fea0003800000 */
[----:B------:R-:W-:-:S05]  /*3cf0*/  UMOV UR4, 0x10 ;  /* 0x0000001000047882 */ /* 0x000fca0000000000 */
[----:B------:R-:W-:Y:S04]  /*3d00*/  DEPBAR.LE SB2, 0x36 ;  /* 0x0000ad800000791a */ /* 0x000fe80000000000 */
[----:B------:R-:W2:Y:S02]  /*3d10*/  UTCATOMSWS.2CTA.FIND_AND_SET.ALIGN UP0, UR4, UR4 ;  /* 0x00000004000475e3 */ /* 0x000ea40008200800 */
[----:B--2---:R-:W-:Y:S01]  /*3d20*/  MOV R10, UR4 ;  /* 0x00000004000a7c02 */ /* 0x004fe20008000f00 */
[----:B------:R-:W-:Y:S06]  /*3d30*/  BRA.U UP0, `(.L_x_66) ;  /* 0x0000000100187547 */ /* 0x000fec000b800000 */
.L_x_67:
[----:B------:R-:W-:Y:S05]  /*3d40*/  NANOSLEEP 0x64 ;  /* 0x000000640000795d */ /* 0x000fea0003800000 */
[----:B------:R-:W-:-:S05]  /*3d50*/  UMOV UR4, 0x10 ;  /* 0x0000001000047882 */ /* 0x000fca0000000000 */
[----:B------:R-:W-:Y:S04]  /*3d60*/  DEPBAR.LE SB2, 0x36 ;  /* 0x0000ad800000791a */ /* 0x000fe80000000000 */
[----:B------:R-:W2:Y:S02]  /*3d70*/  UTCATOMSWS.2CTA.FIND_AND_SET.ALIGN UP0, UR4, UR4 ;  /* 0x00000004000475e3 */ /* 0x000ea40008200800 */
[----:B--2---:R-:W-:Y:S01]  /*3d80*/  MOV R10, UR4 ;  /* 0x00000004000a7c02 */ /* 0x004fe20008000f00 */
[----:B------:R-:W-:Y:S05]  /*3d90*/  BRA.U !UP0, `(.L_x_67) ;  /* 0xfffffffd08e87547 */ /* 0x000fea000b83ffff */
.L_x_66:
[----:B------:R-:W2:Y:S01]  /*3da0*/  LDS R6, [UR5+0x10] ;  /* 0x00001005ff067984 */ /* 0x000ea20008000800 */
[----:B------:R-:W-:Y:S01]  /*3db0*/  IMAD.U32 R3, RZ, RZ, UR6 ;  /* 0x00000006ff037e24 */ /* 0x000fe2000f8e00ff */
[----:B------:R-:W-:-:S03]  /*3dc0*/  MOV R4, UR30 ;  /* 0x0000001e00047c02 */ /* 0x000fc60008000f00 */
[----:B------:R-:W-:Y:S01]  /*3dd0*/  VIADD R3, R3, 0x1a0 ;  /* 0x000001a003037836 */ /* 0x000fe20000000000 */
[----:B--2---:R-:W-:-:S04]  /*3de0*/  SHF.L.U32 R6, R6, 0x1f, RZ ;  /* 0x0000001f06067819 */ /* 0x004fc800000006ff */
[----:B------:R-:W2:Y:S02]  /*3df0*/  SYNCS.PHASECHK.TRANS64.TRYWAIT P0, [UR5+0x8], R6 ;  /* 0x00000806ff0075a7 */ /* 0x000ea40008001105 */
[----:B--2---:R-:W-:Y:S05]  /*3e00*/  @P0 BRA `(.L_x_68) ;  /* 0x0000000000080947 */ /* 0x004fea0003800000 */
[----:B------:R-:W2:Y:S02]  /*3e10*/  SYNCS.PHASECHK.TRANS64.TRYWAIT P0, [UR5+0x8], R6 ;  /* 0x00000806ff0075a7 */ /* 0x000ea40008001105 */
[----:B--2---:R-:W-:Y:S05]  /*3e20*/  @!P0 BRA `(.L_x_69) ;  /* 0x00000070008c8947 */ /* 0x004fea0003800000 */
.L_x_68:
[----:B------:R-:W-:Y:S01]  /*3e30*/  PRMT R4, R4, 0x654, R3 ;  /* 0x0000065404047816 */ /* 0x000fe20000000003 */
[----:B------:R-:W-:Y:S01]  /*3e40*/  HFMA2 R3, -RZ, RZ, 0, 5.9604644775390625e-08 ;  /* 0x00000001ff037431 */ /* 0x000fe200000001ff */
[----:B------:R-:W-:Y:S01]  /*3e50*/  UPRMT UR4, UR30, 0x654, UR7 ;  /* 0x000006541e047896 */ /* 0x000fe20008000007 */
[----:B------:R-:W-:Y:S02]  /*3e60*/  IMAD.MOV.U32 R8, RZ, RZ, 0xffff ;  /* 0x0000ffffff087424 */ /* 0x000fe400078e00ff */
[----:B--2---:R-:W-:Y:S02]  /*3e70*/  IMAD.MOV.U32 R6, RZ, RZ, 0x4 ;  /* 0x00000004ff067424 */ /* 0x004fe400078e00ff */
[----:B------:R-:W-:Y:S01]  /*3e80*/  IMAD.SHL.U32 R9, R10, 0x20, RZ ;  /* 0x000000200a097824 */ /* 0x000fe200078e00ff */
[----:B------:R-:W-:Y:S02]  /*3e90*/  MOV R5, UR4 ;  /* 0x0000000400057c02 */ /* 0x000fe40008000f00 */
[-C--:B------:R-:W-:Y:S01]  /*3ea0*/  SHF.L.U32 R8, R8, R10.reuse, RZ ;  /* 0x0000000a08087219 */ /* 0x080fe200000006ff */
[----:B------:R2:W-:Y:S01]  /*3eb0*/  SYNCS.ARRIVE.TRANS64.RED RZ, [UR4], R6 ;  /* 0x00000006ffff79a7 */ /* 0x0005e20008000404 */
[----:B------:R-:W-:Y:S01]  /*3ec0*/  SHF.L.U32 R7, R3, R10, RZ ;  /* 0x0000000a03077219 */ /* 0x000fe200000006ff */
[----:B------:R2:W-:Y:S04]  /*3ed0*/  STS [UR6+0x1a0], R9 ;  /* 0x0001a009ff007988 */ /* 0x0005e80008000806 */
[----:B------:R2:W-:Y:S04]  /*3ee0*/  STAS [R4.64], R10 ;  /* 0x0000000a04007dbd */ /* 0x0005e8000c0008ff */
[----:B------:R2:W-:Y:S04]  /*3ef0*/  ATOMS.OR RZ, [UR5+0x14], R8 ;  /* 0x00001408ffff798c */ /* 0x0005e8000b000005 */
[----:B------:R2:W-:Y:S04]  /*3f00*/  ATOMS.OR RZ, [UR5+0x18], R7 ;  /* 0x00001807ffff798c */ /* 0x0005e8000b000005 */
[----:B------:R2:W-:Y:S02]  /*3f10*/  ATOMS.XOR RZ, [UR5+0x10], R3 ;  /* 0x00001003ffff798c */ /* 0x0005e4000b800005 */
.L_x_65:
[----:B-1----:R-:W-:Y:S05]  /*3f20*/  BSYNC B0 ;  /* 0x0000000000007941 */ /* 0x002fea0003800000 */
.L_x_64:
[----:B------:R-:W-:Y:S05]  /*3f30*/  BRA.U UP1, `(.L_x_70) ;  /* 0x00000001016c7547 */ /* 0x000fea000b800000 */
[----:B------:R-:W-:-:S03]  /*3f40*/  UMOV UR4, 0xffffffff ;  /* 0xffffffff00047882 */ /* 0x000fc60000000000 */
[----:B------:R-:W-:Y:S05]  /*3f50*/  BRA.DIV UR4, `(.L_x_71) ;  /* 0x0000007204587947 */ /* 0x000fea000b800000 */
[----:B------:R-:W-:-:S13]  /*3f60*/  ELECT P0, URZ, PT ;  /* 0x0000000000ff782f */ /* 0x000fda0003800000 */
.L_x_195:
[----:B------:R-:W-:Y:S05]  /*3f70*/  @!P0 BRA `(.L_x_70) ;  /* 0x00000000005c8947 */ /* 0x000fea0003800000 */
[----:B--2---:R-:W2:Y:S02]  /*3f80*/  LDS R4, [UR5+0x10] ;  /* 0x00001005ff047984 */ /* 0x004ea40008000800 */
[----:B--2---:R-:W-:-:S04]  /*3f90*/  SHF.L.U32 R4, R4, 0x1f, RZ ;  /* 0x0000001f04047819 */ /* 0x004fc800000006ff */
[----:B------:R-:W2:Y:S02]  /*3fa0*/  SYNCS.PHASECHK.TRANS64.TRYWAIT P0, [UR5+0x8], R4 ;  /* 0x00000804ff0075a7 */ /* 0x000ea40008001105 */
[----:B--2---:R-:W-:Y:S05]  /*3fb0*/  @P0 BRA `(.L_x_72) ;  /* 0x0000000000080947 */ /* 0x004fea0003800000 */
[----:B------:R-:W2:Y:S02]  /*3fc0*/  SYNCS.PHASECHK.TRANS64.TRYWAIT P0, [UR5+0x8], R4 ;  /* 0x00000804ff0075a7 */ /* 0x000ea40008001105 */
[----:B--2---:R-:W-:Y:S05]  /*3fd0*/  @!P0 BRA `(.L_x_73) ;  /* 0x00000070005c8947 */ /* 0x004fea0003800000 */
.L_x_72:
[----:B------:R-:W3:Y:S01]  /*3fe0*/  LDS R6, [UR6+0x1a0] ;  /* 0x0001a006ff067984 */ /* 0x000ee20008000800 */
[----:B--2---:R-:W-:Y:S02]  /*3ff0*/  HFMA2 R3, -RZ, RZ, 0, 5.9604644775390625e-08 ;  /* 0x00000001ff037431 */ /* 0x004fe400000001ff */
[----:B------:R-:W-:Y:S01]  /*4000*/  IMAD.MOV.U32 R4, RZ, RZ, 0xffff ;  /* 0x0000ffffff047424 */ /* 0x000fe200078e00ff */
[----:B------:R-:W-:Y:S01]  /*4010*/  UPRMT UR4, UR30, 0x654, UR7 ;  /* 0x000006541e047896 */ /* 0x000fe20008000007 */
[----:B---3--:R-:W-:-:S03]  /*4020*/  IMAD.SHL.U32 R5, R6, 0x20, RZ ;  /* 0x0000002006057824 */ /* 0x008fc600078e00ff */
[-C--:B------:R-:W-:Y:S02]  /*4030*/  SHF.L.U32 R4, R4, R6.reuse, RZ ;  /* 0x0000000604047219 */ /* 0x080fe400000006ff */
[----:B------:R-:W-:Y:S01]  /*4040*/  SHF.L.U32 R6, R3, R6, RZ ;  /* 0x0000000603067219 */ /* 0x000fe200000006ff */
[----:B------:R3:W-:Y:S04]  /*4050*/  STS [UR6+0x1a0], R5 ;  /* 0x0001a005ff007988 */ /* 0x0007e80008000806 */
[----:B------:R3:W-:Y:S04]  /*4060*/  ATOMS.OR RZ, [UR5+0x14], R4 ;  /* 0x00001404ffff798c */ /* 0x0007e8000b000005 */
[----:B------:R3:W-:Y:S01]  /*4070*/  ATOMS.OR RZ, [UR5+0x18], R6 ;  /* 0x00001806ffff798c */ /* 0x0007e2000b000005 */
[----:B------:R-:W-:Y:S03]  /*4080*/  SYNCS.ARRIVE.TRANS64.RED.A1T0 RZ, [UR4], RZ ;  /* 0x000000ffffff79a7 */ /* 0x000fe60008100404 */
[----:B------:R3:W-:Y:S01]  /*4090*/  ATOMS.XOR RZ, [UR5+0x10], R3 ;  /* 0x00001003ffff798c */ /* 0x0007e2000b800005 */
[----:B------:R-:W-:Y:S05]  /*40a0*/  BRA `(.L_x_70) ;  /* 0x0000000000107947 */ /* 0x000fea0003800000 */
.L_x_63:
[----:B------:R-:W-:Y:S02]  /*40b0*/  MOV R3, 0xffffffff ;  /* 0xffffffff00037802 */ /* 0x000fe40000000f00 */
[----:B------:R-:W-:-:S03]  /*40c0*/  MOV R4, 0x40f0 ;  /* 0x000040f000047802 */ /* 0x000fc60000000f00 */
[----:B------:R2:W-:Y:S04]  /*40d0*/  STS [UR6+0x1a0], R3 ;  /* 0x0001a003ff007988 */ /* 0x0005e80008000806 */
[----:B-12--5:R-:W-:Y:S05]  /*40e0*/  CALL.REL.NOINC `($__internal_1_$__cuda_sm10x_tcgen05_guardrail_trap_phase_invalid_during_alloc) ;  /* 0x00000078000c7944 */ /* 0x026fea0003c00000 */
.L_x_70:
[----:B------:R-:W-:Y:S05]  /*40f0*/  WARPSYNC.ALL ;  /* 0x0000000000007948 */ /* 0x000fea0003800000 */
[----:B------:R-:W4:Y:S01]  /*4100*/  S2UR UR17, SR_CgaCtaId ;  /* 0x00000000001179c3 */ /* 0x000f220000008800 */
[----:B------:R-:W-:Y:S01]  /*4110*/  UMOV UR4, 0x400 ;  /* 0x0000040000047882 */ /* 0x000fe20000000000 */
[----:B------:R-:W-:-:S06]  /*4120*/  NOP ;  /* 0x0000000000007918 */ /* 0x000fcc0000000000 */
[----:B------:R-:W-:Y:S06]  /*4130*/  BAR.ARV 0x6, 0xa0 ;  /* 0x0182800000007b1d */ /* 0x000fec0000002000 */
[----:B------:R-:W1:Y:S01]  /*4140*/  LDCU.64 UR6, c[0x0][0x388] ;  /* 0x00007100ff0677ac */ /* 0x000e620008000a00 */
[----:B------:R-:W-:Y:S01]  /*4150*/  LOP3.LUT R2, R2, 0xffff, RZ, 0xc0, !PT ;  /* 0x0000ffff02027812 */ /* 0x000fe200078ec0ff */
[----:B--2---:R-:W-:Y:S01]  /*4160*/  IMAD.MOV.U32 R8, RZ, RZ, 0x1 ;  /* 0x00000001ff087424 */ /* 0x004fe200078e00ff */
[----:B------:R-:W-:Y:S01]  /*4170*/  LOP3.LUT R0, R0, 0xffff, RZ, 0xc0, !PT ;  /* 0x0000ffff00007812 */ /* 0x000fe200078ec0ff */
[----:B------:R-:W2:Y:S01]  /*4180*/  LDCU.64 UR8, c[0x0][0x390] ;  /* 0x00007200ff0877ac */ /* 0x000ea20008000a00 */
[----:B------:R-:W-:Y:S01]  /*4190*/  R2UR UR18, R2 ;  /* 0x00000000021272ca */ /* 0x000fe200000e0000 */
[----:B------:R-:W-:Y:S01]  /*41a0*/  IMAD.MOV.U32 R2, RZ, RZ, RZ ;  /* 0x000000ffff027224 */ /* 0x000fe200078e00ff */
[----:B------:R-:W-:Y:S01]  /*41b0*/  R2UR UR28, R0 ;  /* 0x00000000001c72ca */ /* 0x000fe200000e0000 */
[----:B------:R-:W-:Y:S01]  /*41c0*/  IMAD.MOV.U32 R0, RZ, RZ, RZ ;  /* 0x000000ffff007224 */ /* 0x000fe200078e00ff */
[----:B------:R-:W-:Y:S01]  /*41d0*/  UMOV UR21, URZ ;  /* 0x000000ff00157c82 */ /* 0x000fe20008000000 */
[----:B----4-:R-:W-:-:S02]  /*41e0*/  ULEA UR17, UR17, UR4, 0x18 ;  /* 0x0000000411117291 */ /* 0x010fc4000f8ec0ff */
[----:B------:R-:W-:Y:S02]  /*41f0*/  UISETP.NE.AND UP3, UPT, UR31, URZ, UPT ;  /* 0x000000ff1f00728c */ /* 0x000fe4000bf65270 */
[----:B------:R-:W-:Y:S01]  /*4200*/  UIADD3 UR23, UPT, UPT, UR17, 0x158, URZ ;  /* 0x0000015811177890 */ /* 0x000fe2000fffe0ff */
[----:B------:R-:W-:Y:S01]  /*4210*/  UMOV UR16, URZ ;  /* 0x000000ff00107c82 */ /* 0x000fe20008000000 */
[----:B------:R-:W-:Y:S01]  /*4220*/  UMOV UR26, 0x0 ;  /* 0x00000000001a7882 */ /* 0x000fe20000000000 */
[----:B-1----:R-:W-:Y:S02]  /*4230*/  UIADD3 UR4, UPT, UPT, UR6, 0x1f, URZ ;  /* 0x0000001f06047890 */ /* 0x002fe4000fffe0ff */
[----:B---3--:R-:W1:Y:S01]  /*4240*/  LDS R3, [UR17+0x1a0] ;  /* 0x0001a011ff037984 */ /* 0x008e620008000800 */
[----:B------:R-:W-:Y:S02]  /*4250*/  UPRMT UR23, URZ, 0x654, UR23 ;  /* 0x00000654ff177896 */ /* 0x000fe40008000017 */
[----:B------:R-:W-:Y:S01]  /*4260*/  USHF.R.S32.HI UR5, URZ, 0x1f, UR4 ;  /* 0x0000001fff057899 */ /* 0x000fe20008011404 */
[----:B------:R-:W-:Y:S01]  /*4270*/  UMOV UR27, 0x10210490 ;  /* 0x10210490001b7882 */ /* 0x000fe20000000000 */
[----:B------:R-:W-:-:S02]  /*4280*/  UMOV UR24, 0x0 ;  /* 0x0000000000187882 */ /* 0x000fc40000000000 */
[----:B------:R-:W-:Y:S02]  /*4290*/  ULEA.HI UR4, UR5, UR4, URZ, 0x5 ;  /* 0x0000000405047291 */ /* 0x000fe4000f8f28ff */
[----:B------:R-:W-:Y:S02]  /*42a0*/  UIADD3 UR5, UPT, UPT, UR17, 0x28400, URZ ;  /* 0x0002840011057890 */ /* 0x000fe4000fffe0ff */
[----:B------:R-:W-:Y:S02]  /*42b0*/  USHF.R.S32.HI UR4, URZ, 0x5, UR4 ;  /* 0x00000005ff047899 */ /* 0x000fe40008011404 */
[----:B------:R-:W-:Y:S02]  /*42c0*/  USHF.R.U32.HI UR5, URZ, 0x4, UR5 ;  /* 0x00000004ff057899 */ /* 0x000fe40008011605 */
[----:B------:R-:W-:Y:S02]  /*42d0*/  UIMAD UR4, UR4, UR7, URZ ;  /* 0x00000007040472a4 */ /* 0x000fe4000f8e02ff */
[----:B------:R-:W-:-:S02]  /*42e0*/  ULOP3.LUT UR20, UR5, 0x3fff, URZ, 0xc0, !UPT ;  /* 0x00003fff05147892 */ /* 0x000fc4000f8ec0ff */
[----:B--2---:R-:W-:Y:S01]  /*42f0*/  UIMAD UR4, UR4, UR8, URZ ;  /* 0x00000008040472a4 */ /* 0x004fe2000f8e02ff */
[----:B------:R-:W-:-:S03]  /*4300*/  UMOV UR25, 0x10210490 ;  /* 0x1021049000197882 */ /* 0x000fc60000000000 */
[----:B------:R-:W-:Y:S02]  /*4310*/  UIMAD UR6, UR4, UR9, URZ ;  /* 0x00000009040672a4 */ /* 0x000fe4000f8e02ff */
[----:B------:R-:W-:Y:S02]  /*4320*/  UIADD3 UR4, UPT, UPT, UR17, 0x8400, URZ ;  /* 0x0000840011047890 */ /* 0x000fe4000fffe0ff */
[----:B------:R-:W-:Y:S02]  /*4330*/  UIADD3 UR29, UPT, UPT, UR6, -0x1, URZ ;  /* 0xffffffff061d7890 */ /* 0x000fe4000fffe0ff */
[----:B------:R-:W-:Y:S02]  /*4340*/  USHF.R.U32.HI UR4, URZ, 0x4, UR4 ;  /* 0x00000004ff047899 */ /* 0x000fe40008011604 */
[----:B------:R-:W-:Y:S02]  /*4350*/  UISETP.GE.AND UP4, UPT, UR6, 0x1, UPT ;  /* 0x000000010600788c */ /* 0x000fe4000bf86270 */
[----:B------:R-:W-:-:S04]  /*4360*/  ULOP3.LUT UR4, UR4, 0x3fff, URZ, 0xc0, !UPT ;  /* 0x00003fff04047892 */ /* 0x000fc8000f8ec0ff */
[----:B------:R-:W-:Y:S01]  /*4370*/  ULOP3.LUT UR19, UR4, 0x10000, URZ, 0xfc, !UPT ;  /* 0x0001000004137892 */ /* 0x000fe2000f8efcff */
[C---:B-1----:R-:W-:Y:S01]  /*4380*/  VIADD R5, R3.reuse, 0x80 ;  /* 0x0000008003057836 */ /* 0x042fe20000000000 */
[----:B------:R-:W-:-:S04]  /*4390*/  LOP3.LUT R4, R3, 0xffff, RZ, 0xc0, !PT ;  /* 0x0000ffff03047812 */ /* 0x000fc800078ec0ff */
[----:B------:R-:W-:-:S05]  /*43a0*/  LOP3.LUT R5, R5, 0xffff, RZ, 0xc0, !PT ;  /* 0x0000ffff05057812 */ /* 0x000fca00078ec0ff */
[----:B------:R1:W-:Y:S02]  /*43b0*/  STL.64 [R1], R4 ;  /* 0x0000000401007387 */ /* 0x0003e40000100a00 */
.L_x_82:
[----:B-1----:R-:W-:-:S04]  /*43c0*/  SHF.L.U32 R5, R2, 0x1f, RZ ;  /* 0x0000001f02057819 */ /* 0x002fc800000006ff */
[----:B------:R-:W1:Y:S02]  /*43d0*/  SYNCS.PHASECHK.TRANS64.TRYWAIT P0, [UR17+0x150], R5 ;  /* 0x00015005ff0075a7 */ /* 0x000e640008001111 */
[----:B-1-34-:R-:W-:Y:S05]  /*43e0*/  @!P0 BRA `(.L_x_74) ;  /* 0x0000006c00708947 */ /* 0x01afea0003800000 */
.L_x_197:
[----:B-1----:R-:W1:Y:S01]  /*43f0*/  LDS.128 R4, [UR17+0x190] ;  /* 0x00019011ff047984 */ /* 0x002e620008000c00 */
[----:B------:R-:W-:Y:S01]  /*4400*/  ULEA UR22, UR21, UR17, 0x3 ;  /* 0x0000001115167291 */ /* 0x000fe2000f8e18ff */
[----:B------:R-:W-:Y:S01]  /*4410*/  @!PT LDS RZ, [RZ] ;  /* 0x00000000fffff984 */ /* 0x000fe20000000800 */
[----:B------:R-:W-:Y:S01]  /*4420*/  @!PT LDS RZ, [RZ] ;  /* 0x00000000fffff984 */ /* 0x000fe20000000800 */
[----:B------:R-:W-:Y:S01]  /*4430*/  @!PT LDS RZ, [RZ] ;  /* 0x00000000fffff984 */ /* 0x000fe20000000800 */
[----:B------:R-:W-:Y:S01]  /*4440*/  @!PT LDS RZ, [RZ] ;  /* 0x00000000fffff984 */ /* 0x000fe20000000800 */
[----:B------:R2:W-:Y:S06]  /*4450*/  MEMBAR.ALL.CTA ;  /* 0x0000000000007992 */ /* 0x0005ec0000008000 */
[----:B--2---:R-:W2:Y:S02]  /*4460*/  FENCE.VIEW.ASYNC.S ;  /* 0x00000000000073c6 */ /* 0x004ea40000000000 */
[----:B--2---:R-:W-:Y:S01]  /*4470*/  SYNCS.ARRIVE.TRANS64.RED.A1T0 RZ, [UR23], RZ ;  /* 0x000000ffffff79a7 */ /* 0x004fe20008100417 */
[----:B-1----:R-:W-:Y:S01]  /*4480*/  LOP3.LUT P2, RZ, R6, 0x1, RZ, 0xc0, !PT ;  /* 0x0000000106ff7812 */ /* 0x002fe2000784c0ff */
[----:B------:R-:W-:-:S12]  /*4490*/  BRA.U UP3, `(.L_x_75) ;  /* 0x00000001030c7547 */ /* 0x000fd8000b800000 */
[----:B------:R-:W-:-:S04]  /*44a0*/  SHF.L.U32 R5, R8, 0x1f, RZ ;  /* 0x0000001f08057819 */ /* 0x000fc800000006ff */
[----:B------:R-:W1:Y:S02]  /*44b0*/  SYNCS.PHASECHK.TRANS64.TRYWAIT P0, [UR22+0x170], R5 ;  /* 0x00017005ff0075a7 */ /* 0x000e640008001116 */
[----:B-1----:R-:W-:Y:S05]  /*44c0*/  @!P0 BRA `(.L_x_76) ;  /* 0x0000006c00508947 */ /* 0x002fea0003800000 */
.L_x_75:
[----:B------:R-:W-:Y:S05]  /*44d0*/  BRA.U UP3, `(.L_x_77) ;  /* 0x0000000103d47547 */ /* 0x000fea000b800000 */
[----:B------:R-:W-:Y:S05]  /*44e0*/  BRA.U !UP4, `(.L_x_78) ;  /* 0x000000010cc47547 */ /* 0x000fea000b800000 */
[----:B------:R-:W-:Y:S01]  /*44f0*/  ULEA UR4, UR21, UR49, 0x2 ;  /* 0x0000003115047291 */ /* 0x000fe2000f8e10ff */
[----:B-1----:R-:W-:-:S08]  /*4500*/  SHF.L.U32 R4, R0, 0x1f, RZ ;  /* 0x0000001f00047819 */ /* 0x002fd000000006ff */
[----:B------:R-:W5:Y:S01]  /*4510*/  LDL R5, [UR4] ;  /* 0x00000004ff057983 */ /* 0x000f620008100800 */
[----:B------:R-:W-:Y:S02]  /*4520*/  ULEA UR4, UR16, UR17, 0x3 ;  /* 0x0000001110047291 */ /* 0x000fe4000f8e18ff */
[----:B------:R-:W-:Y:S01]  /*4530*/  UPLOP3.LUT UP2, UPT, UPT, UPT, UPT, 0x40, 0x4 ;  /* 0x000000000004789c */ /* 0x000fe20003f4e870 */
[----:B------:R-:W-:Y:S01]  /*4540*/  UMOV UR15, UR29 ;  /* 0x0000001d000f7c82 */ /* 0x000fe20008000000 */
[----:B------:R-:W-:-:S05]  /*4550*/  UMOV UR5, UR16 ;  /* 0x0000001000057c82 */ /* 0x000fca0008000000 */
[----:B------:R1:W2:Y:S04]  /*4560*/  SYNCS.PHASECHK.TRANS64.TRYWAIT P1, [UR4], R4 ;  /* 0x00000004ff0075a7 */ /* 0x0002a80008021104 */
.L_x_81:
[----:B---3--:R-:W-:Y:S01]  /*4570*/  ULEA UR10, UR5, UR17, 0x3 ;  /* 0x00000011050a7291 */ /* 0x008fe2000f8e18ff */
[----:B--2-4-:R-:W-:Y:S11]  /*4580*/  @P1 BRA `(.L_x_79) ;  /* 0x00000000000c1947 */ /* 0x014ff60003800000 */
[----:B------:R-:W-:Y:S04]  /*4590*/  SHF.L.U32 R6, R0, 0x1f, RZ ;  /* 0x0000001f00067819 */ /* 0x000fe800000006ff */
[----:B------:R-:W2:Y:S02]  /*45a0*/  SYNCS.PHASECHK.TRANS64.TRYWAIT P0, [UR10], R6 ;  /* 0x00000006ff0075a7 */ /* 0x000ea4000800110a */
[----:B--2---:R-:W-:Y:S05]  /*45b0*/  @!P0 BRA `(.L_x_80) ;  /* 0x0000006c002c8947 */ /* 0x004fea0003800000 */
.L_x_79:
[----:B------:R-:W-:Y:S01]  /*45c0*/  UISETP.NE.AND UP0, UPT, UR15, URZ, UPT ;  /* 0x000000ff0f00728c */ /* 0x000fe2000bf05270 */
[----:B------:R-:W-:Y:S01]  /*45d0*/  PLOP3.LUT P1, PT, PT, PT, PT, 0x80, 0x8 ;  /* 0x000000000008781c */ /* 0x000fe20003f2f070 */
[----:B------:R-:W-:Y:S02]  /*45e0*/  UIADD3 UR4, UPT, UPT, UR5, 0x1, URZ ;  /* 0x0000000105047890 */ /* 0x000fe4000fffe0ff */
[----:B------:R-:W-:Y:S02]  /*45f0*/  ULEA UR8, UR5, UR20, 0x8 ;  /* 0x0000001405087291 */ /* 0x000fe4000f8e40ff */
[----:B------:R-:W-:Y:S01]  /*4600*/  UISETP.NE.AND UP1, UPT, UR4, 0x10, UPT ;  /* 0x000000100400788c */ /* 0x000fe2000bf25270 */
[----:B------:R-:W-:Y:S01]  /*4610*/  PLOP3.LUT P0, PT, PT, PT, UP0, 0x80, 0x8 ;  /* 0x000000000008781c */ /* 0x000fe20003f0f008 */
[----:B------:R-:W-:Y:S02]  /*4620*/  UIADD3 UR12, UPT, UPT, UR8, 0x80, URZ ;  /* 0x00000080080c7890 */ /* 0x000fe4000fffe0ff */
[----:B------:R-:W-:Y:S02]  /*4630*/  USEL UR6, URZ, 0x1, UP1 ;  /* 0x00000001ff067887 */ /* 0x000fe40008800000 */
[----:B------:R-:W-:Y:S02]  /*4640*/  USEL UR16, UR4, URZ, UP1 ;  /* 0x000000ff04107287 */ /* 0x000fe40008800000 */
[----:B------:R-:W-:Y:S02]  /*4650*/  UIADD3 UR10, UPT, UPT, UR10, 0x80, URZ ;  /* 0x000000800a0a7890 */ /* 0x000fe4000fffe0ff */
[----:B------:R-:W-:Y:S01]  /*4660*/  @UP0 ULEA UR4, UR16, UR17, 0x3 ;  /* 0x0000001110040291 */ /* 0x000fe2000f8e18ff */
[----:B------:R-:W-:Y:S01]  /*4670*/  LOP3.LUT R0, R0, UR6, RZ, 0x3c, !PT ;  /* 0x0000000600007c12 */ /* 0x000fe2000f8e3cff */
[----:B------:R-:W-:Y:S01]  /*4680*/  UMOV UR9, 0x40004040 ;  /* 0x4000404000097882 */ /* 0x000fe20000000000 */
[----:B------:R-:W-:Y:S01]  /*4690*/  UMOV UR13, 0x40004040 ;  /* 0x40004040000d7882 */ /* 0x000fe20000000000 */
[----:B------:R-:W-:Y:S01]  /*46a0*/  UMOV UR7, 0x80004020 ;  /* 0x8000402000077882 */ /* 0x000fe20000000000 */
[----:B-1----:R-:W-:Y:S04]  /*46b0*/  @P0 SHF.L.U32 R4, R0, 0x1f, RZ ;  /* 0x0000001f00040819 */ /* 0x002fe800000006ff */
[----:B------:R3:W4:Y:S01]  /*46c0*/  @P0 SYNCS.PHASECHK.TRANS64.TRYWAIT P1, [UR4], R4 ;  /* 0x00000004ff0005a7 */ /* 0x0007220008021104 */
[----:B------:R-:W-:Y:S11]  /*46d0*/  ELECT P0, URZ, PT ;  /* 0x0000000000ff782f */ /* 0x000ff60003800000 */
[----:B------:R-:W-:Y:S02]  /*46e0*/  @!UPT UIADD3 URZ, UPT, UPT, URZ, URZ, URZ ;  /* 0x000000fffffff290 */ /* 0x000fe4000fffe0ff */
[C---:B-----5:R-:W-:Y:S01]  /*46f0*/  @P0 R2UR.BROADCAST UR14, R5.reuse ;  /* 0x00000000050e02ca */ /* 0x060fe200008e0000 */
[----:B------:R-:W-:Y:S01]  /*4700*/  ULEA UR4, UR5, UR19, 0x9 ;  /* 0x0000001305047291 */ /* 0x000fe2000f8e48ff */
[----:B------:R-:W-:Y:S11]  /*4710*/  ELECT P0, URZ, PT ;  /* 0x0000000000ff782f */ /* 0x000ff60003800000 */
[----:B------:R-:W-:Y:S02]  /*4720*/  @!UPT UIADD3 URZ, UPT, UPT, URZ, URZ, URZ ;  /* 0x000000fffffff290 */ /* 0x000fe4000fffe0ff */
[----:B------:R-:W-:Y:S01]  /*4730*/  @P0 R2UR.BROADCAST UR11, R5 ;  /* 0x00000000050b02ca */ /* 0x000fe200008e0000 */
[----:B------:R-:W-:Y:S01]  /*4740*/  UIADD3 UR6, UPT, UPT, UR4, 0x2, URZ ;  /* 0x0000000204067890 */ /* 0x000fe2000fffe0ff */
[----:B------:R-:W-:Y:S02]  /*4750*/  UMOV UR5, 0x80004020 ;  /* 0x8000402000057882 */ /* 0x000fe40000000000 */
[----:B------:R1:W-:Y:S01]  /*4760*/  UTCHMMA.2CTA gdesc[UR4], gdesc[UR8], tmem[UR14], tmem[UR26], idesc[UR27], UP2 ;  /* 0x00ff1a08040075ea */ /* 0x0003e2000920000e */
[----:B------:R-:W-:Y:S08]  /*4770*/  UPLOP3.LUT UP2, UPT, UPT, UPT, UPT, 0x80, 0x8 ;  /* 0x000000000008789c */ /* 0x000ff00003f4f070 */
[----:B------:R3:W-:Y:S01]  /*4780*/  UTCHMMA.2CTA gdesc[UR6], gdesc[UR12], tmem[UR11], tmem[UR24], idesc[UR25], UPT ;  /* 0x00ff180c060075ea */ /* 0x0007e2000ba0000b */
[----:B------:R3:W-:Y:S01]  /*4790*/  UTCBAR.2CTA.MULTICAST [UR10], URZ, UR18 ;  /* 0x000000ff0a0073e9 */ /* 0x0007e20008200812 */
[----:B-1----:R-:W-:Y:S02]  /*47a0*/  UIADD3 UR4, UPT, UPT, UR15, 0x1, URZ ;  /* 0x000000010f047890 */ /* 0x002fe4000fffe0ff */
[----:B------:R-:W-:Y:S02]  /*47b0*/  UIADD3 UR8, UPT, UPT, UR15, -0x1, URZ ;  /* 0xffffffff0f087890 */ /* 0x000fe4000fffe0ff */
[----:B------:R-:W-:Y:S01]  /*47c0*/  UISETP.GT.U32.AND UP0, UPT, UR4, 0x1, UPT ;  /* 0x000000010400788c */ /* 0x000fe2000bf04070 */
[----:B------:R-:W-:Y:S04]  /*47d0*/  UMOV UR5, UR16 ;  /* 0x0000001000057c82 */ /* 0x000fe80008000000 */
[----:B------:R-:W-:Y:S04]  /*47e0*/  UMOV UR15, UR8 ;  /* 0x00000008000f7c82 */ /* 0x000fe80008000000 */
[----:B------:R-:W-:Y:S05]  /*47f0*/  BRA.U UP0, `(.L_x_81) ;  /* 0xfffffffd005c7547 */ /* 0x000fea000b83ffff */
.L_x_78:
[----:B------:R-:W-:-:S09]  /*4800*/  UIADD3 UR4, UPT, UPT, UR22, 0x160, URZ ;  /* 0x0000016016047890 */ /* 0x000fd2000fffe0ff */
[----:B------:R2:W-:Y:S01]  /*4810*/  UTCBAR.2CTA.MULTICAST [UR4], URZ, UR28 ;  /* 0x000000ff040073e9 */ /* 0x0005e2000820081c */
[----:B------:R-:W-:Y:S02]  /*4820*/  NOP ;  /* 0x0000000000007918 */ /* 0x000fe40000000000 */
.L_x_77:
[----:B--2---:R-:W-:Y:S01]  /*4830*/  UIADD3 UR4, UPT, UPT, UR21, 0x1, URZ ;  /* 0x0000000115047890 */ /* 0x004fe2000fffe0ff */
[----:B------:R-:W-:-:S03]  /*4840*/  LOP3.LUT R2, R2, 0x1, RZ, 0x3c, !PT ;  /* 0x0000000102027812 */ /* 0x000fc600078e3cff */
[----:B------:R-:W-:-:S04]  /*4850*/  UISETP.NE.AND UP0, UPT, UR4, 0x2, UPT ;  /* 0x000000020400788c */ /* 0x000fc8000bf05270 */
[----:B------:R-:W-:Y:S02]  /*4860*/  USEL UR5, URZ, 0x1, UP0 ;  /* 0x00000001ff057887 */ /* 0x000fe40008000000 */
[----:B------:R-:W-:-:S04]  /*4870*/  USEL UR21, UR4, URZ, UP0 ;  /* 0x000000ff04157287 */ /* 0x000fc80008000000 */
[----:B------:R-:W-:Y:S01]  /*4880*/  LOP3.LUT R8, R8, UR5, RZ, 0x3c, !PT ;  /* 0x0000000508087c12 */ /* 0x000fe2000f8e3cff */
[----:B------:R-:W-:Y:S07]  /*4890*/  @P2 BRA `(.L_x_82) ;  /* 0xfffffff800c82947 */ /* 0x000fee000383ffff */
[----:B------:R-:W2:Y:S01]  /*48a0*/  S2UR UR8, SR_CgaCtaId ;  /* 0x00000000000879c3 */ /* 0x000ea20000008800 */
[----:B------:R-:W-:Y:S01]  /*48b0*/  ELECT P0, URZ, PT ;  /* 0x0000000000ff782f */ /* 0x000fe20003800000 */
[----:B------:R-:W-:Y:S01]  /*48c0*/  HFMA2 R0, -RZ, RZ, 0, 5.9604644775390625e-08 ;  /* 0x00000001ff007431 */ /* 0x000fe200000001ff */
[----:B------:R-:W-:-:S05]  /*48d0*/  UMOV UR4, 0x40 ;  /* 0x0000004000047882 */ /* 0x000fca0000000000 */
[----:B------:R-:W-:Y:S01]  /*48e0*/  UVIRTCOUNT.DEALLOC.SMPOOL 0x80 ;  /* 0x000000800000784c */ /* 0x000fe20000000000 */
[----:B------:R-:W-:Y:S02]  /*48f0*/  UISETP.NE.AND UP0, UPT, UR31, URZ, UPT ;  /* 0x000000ff1f00728c */ /* 0x000fe4000bf05270 */
[----:B--2---:R-:W-:-:S09]  /*4900*/  ULEA UR8, UR8, UR4, 0x18 ;  /* 0x0000000408087291 */ /* 0x004fd2000f8ec0ff */
[----:B------:R2:W-:Y:S01]  /*4910*/  @P0 STS.U8 [UR8+0x1c], R0 ;  /* 0x00001c00ff000988 */ /* 0x0005e20008000008 */
[----:B------:R-:W-:Y:S05]  /*4920*/  BRA.U UP0, `(.L_x_83) ;  /* 0x0000000100587547 */ /* 0x000fea000b800000 */
[----:B------:R-:W-:Y:S01]  /*4930*/  UIADD3 UR5, UPT, UPT, UR17, 0x170, URZ ;  /* 0x0000017011057890 */ /* 0x000fe2000fffe0ff */
[----:B------:R-:W-:-:S03]  /*4940*/  SHF.L.U32 R2, R8, 0x1f, RZ ;  /* 0x0000001f08027819 */ /* 0x000fc600000006ff */
[----:B------:R-:W-:-:S09]  /*4950*/  ULEA UR4, UR21, UR5, 0x3 ;  /* 0x0000000515047291 */ /* 0x000fd2000f8e18ff */
[----:B------:R-:W1:Y:S02]  /*4960*/  SYNCS.PHASECHK.TRANS64.TRYWAIT P0, [UR4], R2 ;  /* 0x00000002ff0075a7 */ /* 0x000e640008001104 */
[----:B-1----:R-:W-:Y:S05]  /*4970*/  @!P0 BRA `(.L_x_84) ;  /* 0x0000006800548947 */ /* 0x002fea0003800000 */
.L_x_201:
[----:B------:R-:W-:-:S04]  /*4980*/  UIADD3 UR4, UPT, UPT, UR21, 0x1, URZ ;  /* 0x0000000115047890 */ /* 0x000fc8000fffe0ff */
[----:B------:R-:W-:-:S04]  /*4990*/  UISETP.NE.AND UP1, UPT, UR4, 0x2, UPT ;  /* 0x000000020400788c */ /* 0x000fc8000bf25270 */
[----:B---3--:R-:W-:Y:S02]  /*49a0*/  USEL UR6, URZ, 0x1, UP1 ;  /* 0x00000001ff067887 */ /* 0x008fe40008800000 */
[----:B------:R-:W-:-:S04]  /*49b0*/  USEL UR4, UR4, URZ, UP1 ;  /* 0x000000ff04047287 */ /* 0x000fc80008800000 */
[----:B------:R-:W-:Y:S01]  /*49c0*/  ULEA UR4, UR4, UR5, 0x3 ;  /* 0x0000000504047291 */ /* 0x000fe2000f8e18ff */
[----:B-1----:R-:W-:-:S04]  /*49d0*/  LOP3.LUT R2, R8, UR6, RZ, 0x3c, !PT ;  /* 0x0000000608027c12 */ /* 0x002fc8000f8e3cff */
[----:B------:R-:W-:Y:S01]  /*49e0*/  SHF.L.U32 R2, R2, 0x1f, RZ ;  /* 0x0000001f02027819 */ /* 0x000fe200000006ff */
[----:B--2---:R-:W-:-:S04]  /*49f0*/  IMAD.U32 R0, RZ, RZ, UR4 ;  /* 0x00000004ff007e24 */ /* 0x004fc8000f8e00ff */
[----:B------:R1:W2:Y:S03]  /*4a00*/  SYNCS.PHASECHK.TRANS64.TRYWAIT P0, [R0+URZ], R2 ;  /* 0x00000002000075a7 */ /* 0x0002a600080011ff */
[----:B--2---:R-:W-:Y:S05]  /*4a10*/  @!P0 NANOSLEEP.SYNCS 0x989680 ;  /* 0x009896800000895d */ /* 0x004fea0003900000 */
[----:B------:R-:W2:Y:S02]  /*4a20*/  @!P0 SYNCS.PHASECHK.TRANS64 P0, [R0+URZ], R2 ;  /* 0x00000002000085a7 */ /* 0x000ea400080010ff */
[----:B--2---:R-:W-:Y:S05]  /*4a30*/  @P0 BRA `(.L_x_85) ;  /* 0x0000000000200947 */ /* 0x004fea0003800000 */
.L_x_86:
[----:B--2---:R2:W3:Y:S02]  /*4a40*/  SYNCS.PHASECHK.TRANS64.TRYWAIT P0, [R0+URZ], R2 ;  /* 0x00000002000075a7 */ /* 0x0044e400080011ff */
[----:B---3--:R-:W-:Y:S05]  /*4a50*/  @!P0 NANOSLEEP.SYNCS 0x989680 ;  /* 0x009896800000895d */ /* 0x008fea0003900000 */
[----:B------:R-:W3:Y:S02]  /*4a60*/  @!P0 SYNCS.PHASECHK.TRANS64 P0, [R0+URZ], R2 ;  /* 0x00000002000085a7 */ /* 0x000ee400080010ff */
[----:B---3--:R-:W-:Y:S05]  /*4a70*/  @!P0 BRA `(.L_x_86) ;  /* 0xfffffffc00f08947 */ /* 0x008fea000383ffff */
[----:B------:R-:W-:Y:S05]  /*4a80*/  BRA `(.L_x_85) ;  /* 0x00000000000c7947 */ /* 0x000fea0003800000 */
.L_x_83:
[----:B------:R-:W-:-:S04]  /*4a90*/  UIADD3 UR4, UPT, UPT, UR17, 0x180, URZ ;  /* 0x0000018011047890 */ /* 0x000fc8000fffe0ff */
[----:B------:R-:W-:-:S09]  /*4aa0*/  UPRMT UR4, UR30, 0x654, UR4 ;  /* 0x000006541e047896 */ /* 0x000fd20008000004 */
[----:B------:R-:W-:Y:S03]  /*4ab0*/  SYNCS.ARRIVE.TRANS64.RED.A1T0 RZ, [UR4], RZ ;  /* 0x000000ffffff79a7 */ /* 0x000fe60008100404 */
.L_x_85:
[----:B-12---:R-:W-:Y:S01]  /*4ac0*/  SHF.L.U32 R2, RZ, 0x1f, RZ ;  /* 0x0000001fff027819 */ /* 0x006fe200000006ff */
[----:B------:R-:W-:Y:S01]  /*4ad0*/  UIADD3 UR4, UPT, UPT, UR17, 0x180, URZ ;  /* 0x0000018011047890 */ /* 0x000fe2000fffe0ff */
[----:B------:R-:W-:Y:S02]  /*4ae0*/  PLOP3.LUT P0, PT, PT, PT, UP0, 0x80, 0x8 ;  /* 0x000000000008781c */ /* 0x000fe40003f0f008 */
[----:B----4-:R-:W1:Y:S02]  /*4af0*/  SYNCS.PHASECHK.TRANS64.TRYWAIT P1, [UR17+0x180], R2 ;  /* 0x00018002ff0075a7 */ /* 0x010e640008021111 */
[----:B-1----:R-:W-:Y:S09]  /*4b00*/  @!P1 BRA `(.L_x_87) ;  /* 0x0000006800089947 */ /* 0x002ff20003800000 */
.L_x_203:
[----:B------:R-:W-:Y:S01]  /*4b10*/  @!UP0 UPRMT UR4, UR30, 0x654, UR4 ;  /* 0x000006541e048896 */ /* 0x000fe20008000004 */
[----:B------:R-:W-:Y:S01]  /*4b20*/  LOP3.LUT R3, R3, 0xffff, RZ, 0xc0, !PT ;  /* 0x0000ffff03037812 */ /* 0x000fe200078ec0ff */
[----:B-1----:R-:W-:-:S03]  /*4b30*/  IMAD.MOV.U32 R2, RZ, RZ, 0xffff ;  /* 0x0000ffffff027424 */ /* 0x002fc600078e00ff */
[----:B------:R-:W-:-:S04]  /*4b40*/  SHF.R.U32.HI R3, RZ, 0x5, R3 ;  /* 0x00000005ff037819 */ /* 0x000fc80000011603 */
[----:B------:R-:W-:Y:S01]  /*4b50*/  @!P0 SYNCS.ARRIVE.TRANS64.RED.A1T0 RZ, [UR4], RZ ;  /* 0x000000ffffff89a7 */ /* 0x000fe20008100404 */
[----:B------:R-:W-:Y:S01]  /*4b60*/  NOP ;  /* 0x0000000000007918 */ /* 0x000fe20000000000 */
[----:B------:R-:W1:Y:S01]  /*4b70*/  LDS R0, [UR8+0x14] ;  /* 0x00001408ff007984 */ /* 0x000e620008000800 */
[----:B------:R-:W-:-:S04]  /*4b80*/  SHF.L.U32 R2, R2, R3, RZ ;  /* 0x0000000302027219 */ /* 0x000fc800000006ff */
[----:B-1----:R-:W-:-:S04]  /*4b90*/  LOP3.LUT R0, R0, R2, RZ, 0xc0, !PT ;  /* 0x0000000200007212 */ /* 0x002fc800078ec0ff */
[----:B------:R-:W-:Y:S01]  /*4ba0*/  ISETP.NE.AND P0, PT, R0, R2, PT ;  /* 0x000000020000720c */ /* 0x000fe20003f05270 */
[----:B------:R-:W-:-:S05]  /*4bb0*/  IMAD.MOV.U32 R0, RZ, RZ, 0x1 ;  /* 0x00000001ff007424 */ /* 0x000fca00078e00ff */
[----:B------:R-:W-:-:S07]  /*4bc0*/  SHF.L.U32 R0, R0, R3, RZ ;  /* 0x0000000300007219 */ /* 0x000fce00000006ff */
[----:B------:R-:W-:Y:S05]  /*4bd0*/  @P0 BRA `(.L_x_88) ;  /* 0x00000000005c0947 */ /* 0x000fea0003800000 */
[----:B------:R-:W1:Y:S02]  /*4be0*/  LDS R3, [UR8+0x18] ;  /* 0x00001808ff037984 */ /* 0x000e640008000800 */
[----:B-1----:R-:W-:-:S04]  /*4bf0*/  LOP3.LUT R3, R3, R0, RZ, 0xc0, !PT ;  /* 0x0000000003037212 */ /* 0x002fc800078ec0ff */
[----:B------:R-:W-:-:S13]  /*4c00*/  ISETP.NE.AND P0, PT, R3, R0, PT ;  /* 0x000000000300720c */ /* 0x000fda0003f05270 */
[----:B------:R-:W-:Y:S05]  /*4c10*/  @P0 BRA `(.L_x_89) ;  /* 0x0000000000400947 */ /* 0x000fea0003800000 */
[----:B------:R-:W-:Y:S01]  /*4c20*/  R2UR UR4, R2 ;  /* 0x00000000020472ca */ /* 0x000fe200000e0000 */
[----:B------:R-:W1:Y:S01]  /*4c30*/  S2R R3, SR_LANEID ;  /* 0x0000000000037919 */ /* 0x000e620000000000 */
[----:B------:R-:W-:-:S04]  /*4c40*/  LOP3.LUT R0, RZ, R0, RZ, 0x33, !PT ;  /* 0x00000000ff007212 */ /* 0x000fc800078e33ff */
[----:B---3--:R-:W2:Y:S07]  /*4c50*/  REDUX UR6, R0 ;  /* 0x00000000000673c4 */ /* 0x008eae0000000000 */
[----:B------:R-:W-:-:S03]  /*4c60*/  ULOP3.LUT UR5, URZ, UR4, URZ, 0x33, !UPT ;  /* 0x00000004ff057292 */ /* 0x000fc6000f8e33ff */
[----:B------:R-:W-:Y:S02]  /*4c70*/  VOTEU.ANY UR4, UPT, PT ;  /* 0x0000000000047886 */ /* 0x000fe400038e0100 */
[----:B------:R-:W-:Y:S01]  /*4c80*/  UFLO.U32 UR4, UR4 ;  /* 0x00000004000472bd */ /* 0x000fe200080e0000 */
[----:B------:R-:W-:-:S04]  /*4c90*/  IMAD.U32 R2, RZ, RZ, UR5 ;  /* 0x00000005ff027e24 */ /* 0x000fc8000f8e00ff */
[----:B------:R-:W3:Y:S02]  /*4ca0*/  REDUX UR7, R2 ;  /* 0x00000000020773c4 */ /* 0x000ee40000000000 */
[----:B------:R4:W-:Y:S01]  /*4cb0*/  UTCATOMSWS.AND URZ, UR5 ;  /* 0x0000000500ff79e3 */ /* 0x0009e20008000000 */
[----:B--2---:R-:W-:Y:S01]  /*4cc0*/  IMAD.U32 R0, RZ, RZ, UR6 ;  /* 0x00000006ff007e24 */ /* 0x004fe2000f8e00ff */
[----:B-1----:R-:W-:Y:S01]  /*4cd0*/  ISETP.EQ.U32.AND P0, PT, R3, UR4, PT ;  /* 0x0000000403007c0c */ /* 0x002fe2000bf02070 */
[----:B---3--:R-:W-:-:S12]  /*4ce0*/  IMAD.U32 R2, RZ, RZ, UR7 ;  /* 0x00000007ff027e24 */ /* 0x008fd8000f8e00ff */
[----:B------:R4:W-:Y:S04]  /*4cf0*/  @P0 ATOMS.AND RZ, [UR8+0x14], R2 ;  /* 0x00001402ffff098c */ /* 0x0009e8000a800008 */
[----:B------:R4:W-:Y:S01]  /*4d00*/  @P0 ATOMS.AND RZ, [UR8+0x18], R0 ;  /* 0x00001800ffff098c */ /* 0x0009e2000a800008 */
[----:B------:R-:W-:Y:S05]  /*4d10*/  BRA `(.L_x_90) ;  /* 0x0000000000147947 */ /* 0x000fea0003800000 */
.L_x_89:
[----:B------:R-:W-:Y:S02]  /*4d20*/  MOV R2, 0x4d40 ;  /* 0x00004d4000027802 */ /* 0x000fe40000000f00 */
[----:B---3-5:R-:W-:Y:S05]  /*4d30*/  CALL.REL.NOINC `($__internal_0_$__cuda_sm10x_tcgen05_guardrail_trap_col_being_dealloced_not_returned_by_alloc) ;  /* 0x0000006800ec7944 */ /* 0x028fea0003c00000 */
[----:B------:R-:W-:Y:S05]  /*4d40*/  BRA `(.L_x_90) ;  /* 0x0000000000087947 */ /* 0x000fea0003800000 */
.L_x_88:
[----:B------:R-:W-:Y:S02]  /*4d50*/  MOV R2, 0x4d70 ;  /* 0x00004d7000027802 */ /* 0x000fe40000000f00 */
[----:B---3-5:R-:W-:Y:S05]  /*4d60*/  CALL.REL.NOINC `($__internal_2_$__cuda_sm10x_tcgen05_guardrail_trap_unallocated_columns_being_dealloced) ;  /* 0x0000006800f87944 */ /* 0x028fea0003c00000 */
.L_x_90:
[----:B------:R-:W-:Y:S01]  /*4d70*/  NOP ;  /* 0x0000000000007918 */ /* 0x000fe20000000000 */
[----:B----4-:R-:W-:Y:S05]  /*4d80*/  EXIT ;  /* 0x000000000000794d */ /* 0x010fea0003800000 */
.L_x_62:
[----:B------:R-:W-:-:S09]  /*4d90*/  UISETP.NE.OR UP0, UPT, UR18, 0x3, !UP3 ;  /* 0x000000031200788c */ /* 0x000fd2000df05670 */
[----:B------:R-:W-:Y:S05]  /*4da0*/  BRA.U UP0, `(.L_x_91) ;  /* 0x0000001100e47547 */ /* 0x000fea000b800000 */
[----:B------:R-:W2:Y:S01]  /*4db0*/  LDCU.64 UR4, c[0x0][0x988] ;  /* 0x00013100ff0477ac */ /* 0x000ea20008000a00 */
[----:B------:R-:W3:Y:S01]  /*4dc0*/  S2UR UR10, SR_CgaCtaId ;  /* 0x00000000000a79c3 */ /* 0x000ee20000008800 */
[----:B------:R-:W-:Y:S01]  /*4dd0*/  HFMA2 R10, -RZ, RZ, 0, 5.9604644775390625e-08 ;  /* 0x00000001ff0a7431 */ /* 0x000fe200000001ff */
[----:B------:R-:W-:Y:S01]  /*4de0*/  MOV R9, RZ ;  /* 0x000000ff00097202 */ /* 0x000fe20000000f00 */
[----:B------:R-:W4:Y:S01]  /*4df0*/  LDCU UR44, c[0x0][0x370] ;  /* 0x00006e00ff2c77ac */ /* 0x000f220008000800 */
[----:B------:R-:W-:Y:S01]  /*4e00*/  HFMA2 R3, -RZ, RZ, 0, 0.0078125 ;  /* 0x00002000ff037431 */ /* 0x000fe200000001ff */
[----:B------:R-:W4:Y:S03]  /*4e10*/  LDCU.128 UR28, c[0x0][0xc10] ;  /* 0x00018200ff1c77ac */ /* 0x000f260008000c00 */
[----:B------:R-:W1:Y:S01]  /*4e20*/  LDC.64 R12, c[0x0][0x348] ;  /* 0x0000d200ff0c7b82 */ /* 0x000e620000000a00 */
[----:B------:R-:W3:Y:S01]  /*4e30*/  LDCU UR38, c[0x0][0x374] ;  /* 0x00006e80ff2677ac */ /* 0x000ee20008000800 */
[----:B------:R-:W3:Y:S01]  /*4e40*/  LDCU.64 UR26, c[0x0][0x990] ;  /* 0x00013200ff1a77ac */ /* 0x000ee20008000a00 */
[----:B------:R-:W3:Y:S01]  /*4e50*/  LDCU UR17, c[0x0][0xc0c] ;  /* 0x00018180ff1177ac */ /* 0x000ee20008000800 */
[----:B--2---:R-:W-:Y:S01]  /*4e60*/  UISETP.NE.U32.AND UP0, UPT, UR4, URZ, UPT ;  /* 0x000000ff0400728c */ /* 0x004fe2000bf05070 */
[----:B------:R-:W2:Y:S01]  /*4e70*/  LDCU.128 UR32, c[0x0][0xa80] ;  /* 0x00015000ff2077ac */ /* 0x000ea20008000c00 */
[----:B------:R-:W2:Y:S01]  /*4e80*/  LDCU UR54, c[0x0][0xc20] ;  /* 0x00018400ff3677ac */ /* 0x000ea20008000800 */
[----:B------:R-:W1:Y:S01]  /*4e90*/  LDCU UR4, c[0x0][0xc30] ;  /* 0x00018600ff0477ac */ /* 0x000e620008000800 */
[----:B------:R-:W1:Y:S01]  /*4ea0*/  LDCU.128 UR40, c[0x0][0xa90] ;  /* 0x00015200ff2877ac */ /* 0x000e620008000c00 */
[----:B------:R-:W-:Y:S01]  /*4eb0*/  UMOV UR20, 0x400 ;  /* 0x0000040000147882 */ /* 0x000fe20000000000 */
[----:B----4-:R-:W-:-:S02]  /*4ec0*/  UIMAD.WIDE.U32 UR6, UR44, UR28, URZ ;  /* 0x0000001c2c0672a5 */ /* 0x010fc4000f8e00ff */
[----:B---3--:R-:W-:Y:S02]  /*4ed0*/  UIMAD.WIDE.U32 UR8, UR38, UR31, URZ ;  /* 0x0000001f260872a5 */ /* 0x008fe4000f8e00ff */
[----:B------:R-:W-:Y:S02]  /*4ee0*/  ULEA UR20, UR10, UR20, 0x18 ;  /* 0x000000140a147291 */ /* 0x000fe4000f8ec0ff */
[----:B------:R-:W-:Y:S02]  /*4ef0*/  UISETP.NE.AND.EX UP5, UPT, UR5, URZ, UPT, UP0 ;  /* 0x000000ff0500728c */ /* 0x000fe4000bfa5300 */
[----:B------:R-:W-:Y:S02]  /*4f00*/  UISETP.NE.U32.AND UP6, UPT, UR26, URZ, UPT ;  /* 0x000000ff1a00728c */ /* 0x000fe4000bfc5070 */
[----:B------:R-:W-:Y:S02]  /*4f10*/  UIADD3 UR46, UPT, UPT, UR20, 0x118, URZ ;  /* 0x00000118142e7890 */ /* 0x000fe4000fffe0ff */
[----:B------:R-:W-:-:S02]  /*4f20*/  UIADD3 UR45, UPT, UPT, UR20, 0x158, URZ ;  /* 0x00000158142d7890 */ /* 0x000fc4000fffe0ff */
[----:B------:R-:W-:Y:S02]  /*4f30*/  UIADD3 UR37, UPT, UPT, UR20, 0x100, URZ ;  /* 0x0000010014257890 */ /* 0x000fe4000fffe0ff */
[----:B------:R-:W-:Y:S02]  /*4f40*/  UIADD3 UR36, UPT, UPT, UR20, 0x108, URZ ;  /* 0x0000010814247890 */ /* 0x000fe4000fffe0ff */
[----:B------:R-:W-:Y:S02]  /*4f50*/  UIADD3 UR25, UPT, UPT, UR20, 0x110, URZ ;  /* 0x0000011014197890 */ /* 0x000fe4000fffe0ff */
[----:B------:R-:W-:Y:S02]  /*4f60*/  UISETP.NE.AND UP0, UPT, UR39, 0x1, UPT ;  /* 0x000000012700788c */ /* 0x000fe4000bf05270 */
[----:B------:R-:W-:Y:S02]  /*4f70*/  UISETP.GE.AND UP2, UPT, UR39, 0x1, UPT ;  /* 0x000000012700788c */ /* 0x000fe4000bf46270 */
[----:B------:R-:W-:Y:S01]  /*4f80*/  UISETP.NE.AND UP0, UPT, UR17, 0x1, UPT ;  /* 0x000000011100788c */ /* 0x000fe2000bf05270 */
[----:B------:R-:W-:Y:S01]  /*4f90*/  UMOV UR51, UR7 ;  /* 0x0000000700337c82 */ /* 0x000fe20008000000 */
[----:B------:R-:W-:Y:S01]  /*4fa0*/  UMOV UR50, UR9 ;  /* 0x0000000900327c82 */ /* 0x000fe20008000000 */
[----:B------:R-:W-:-:S02]  /*4fb0*/  UISETP.NE.AND UP2, UPT, UR30, 0x1, UPT ;  /* 0x000000011e00788c */ /* 0x000fc4000bf45270 */
[----:B--2---:R-:W-:Y:S01]  /*4fc0*/  UISETP.NE.AND UP0, UPT, UR32, 0x1, UPT ;  /* 0x000000012000788c */ /* 0x004fe2000bf05270 */
[----:B------:R-:W2:Y:S01]  /*4fd0*/  LDCU UR55, c[0x0][0xaa0] ;  /* 0x00015400ff3777ac */ /* 0x000ea20008000800 */
[----:B------:R-:W-:Y:S01]  /*4fe0*/  UPLOP3.LUT UP4, UPT, UPT, UPT, UPT, 0x40, 0x4 ;  /* 0x000000000004789c */ /* 0x000fe20003f8e870 */
[----:B------:R-:W3:Y:S01]  /*4ff0*/  LDCU.64 UR18, c[0x0][0xc28] ;  /* 0x00018500ff1277ac */ /* 0x000ee20008000a00 */
[----:B------:R-:W-:Y:S02]  /*5000*/  UISETP.NE.AND.EX UP6, UPT, UR27, URZ, UPT, UP6 ;  /* 0x000000ff1b00728c */ /* 0x000fe4000bfc5360 */
[----:B------:R-:W-:Y:S02]  /*5010*/  UPRMT UR46, UR10, 0x654, UR46 ;  /* 0x000006540a2e7896 */ /* 0x000fe4000800002e */
[----:B------:R-:W-:Y:S02]  /*5020*/  UPRMT UR45, URZ, 0x654, UR45 ;  /* 0x00000654ff2d7896 */ /* 0x000fe4000800002d */
[----:B------:R-:W-:-:S02]  /*5030*/  UPRMT UR49, UR10, 0x654, UR37 ;  /* 0x000006540a317896 */ /* 0x000fc40008000025 */
[----:B------:R-:W-:Y:S02]  /*5040*/  UPRMT UR48, UR10, 0x654, UR36 ;  /* 0x000006540a307896 */ /* 0x000fe40008000024 */
[----:B------:R-:W-:Y:S02]  /*5050*/  UPRMT UR47, UR10, 0x654, UR25 ;  /* 0x000006540a2f7896 */ /* 0x000fe40008000019 */
[----:B------:R-:W-:Y:S02]  /*5060*/  USHF.R.U32.HI UR51, URZ, UR29, UR51 ;  /* 0x0000001dff337299 */ /* 0x000fe40008011633 */
[----:B------:R-:W-:Y:S02]  /*5070*/  USHF.R.U32.HI UR50, URZ, UR54, UR50 ;  /* 0x00000036ff327299 */ /* 0x000fe40008011632 */
[----:B-1----:R-:W-:Y:S02]  /*5080*/  UISETP.NE.AND UP3, UPT, UR4, 0x1, UPT ;  /* 0x000000010400788c */ /* 0x002fe4000bf65270 */
[----:B------:R-:W-:-:S02]  /*5090*/  UISETP.NE.AND UP2, UPT, UR35, 0x1, UPT ;  /* 0x000000012300788c */ /* 0x000fc4000bf45270 */
[----:B--23--:R-:W-:-:S11]  /*50a0*/  UISETP.NE.AND UP0, UPT, UR42, 0x1, UPT ;  /* 0x000000012a00788c */ /* 0x00cfd6000bf05270 */
.L_x_102:
[----:B------:R-:W-:Y:S04]  /*50b0*/  SHF.L.U32 R2, R9, 0x1f, RZ ;  /* 0x0000001f09027819 */ /* 0x000fe800000006ff */
[----:B-1----:R-:W1:Y:S02]  /*50c0*/  SYNCS.PHASECHK.TRANS64.TRYWAIT P0, [UR20+0x150], R2 ;  /* 0x00015002ff0075a7 */ /* 0x002e640008001114 */
[----:B-1----:R-:W-:Y:S05]  /*50d0*/  @!P0 BRA `(.L_x_92) ;  /* 0x0000006000ac8947 */ /* 0x002fea0003800000 */
.L_x_205:
[----:B------:R-:W2:Y:S01]  /*50e0*/  LDS.128 R4, [UR20+0x190] ;  /* 0x00019014ff047984 */ /* 0x000ea20008000c00 */
[----:B------:R-:W-:Y:S01]  /*50f0*/  UISETP.GE.AND UP0, UPT, UR39, 0x1, UPT ;  /* 0x000000012700788c */ /* 0x000fe2000bf06270 */
[----:B------:R-:W-:Y:S01]  /*5100*/  @!PT LDS RZ, [RZ] ;  /* 0x00000000fffff984 */ /* 0x000fe20000000800 */
[----:B------:R-:W-:Y:S01]  /*5110*/  @!PT LDS RZ, [RZ] ;  /* 0x00000000fffff984 */ /* 0x000fe20000000800 */
[----:B------:R-:W-:Y:S01]  /*5120*/  @!PT LDS RZ, [RZ] ;  /* 0x00000000fffff984 */ /* 0x000fe20000000800 */
[----:B------:R-:W-:Y:S01]  /*5130*/  @!PT LDS RZ, [RZ] ;  /* 0x00000000fffff984 */ /* 0x000fe20000000800 */
[----:B------:R3:W-:Y:S06]  /*5140*/  MEMBAR.ALL.CTA ;  /* 0x0000000000007992 */ /* 0x0007ec0000008000 */
[----:B---3--:R-:W3:Y:S02]  /*5150*/  FENCE.VIEW.ASYNC.S ;  /* 0x00000000000073c6 */ /* 0x008ee40000000000 */
[----:B---3--:R-:W-:Y:S01]  /*5160*/  SYNCS.ARRIVE.TRANS64.RED.A1T0 RZ, [UR45], RZ ;  /* 0x000000ffffff79a7 */ /* 0x008fe2000810042d */
[----:B--2---:R-:W-:Y:S11]  /*5170*/  LOP3.LUT P0, RZ, R6, 0x1, RZ, 0xc0, !PT ;  /* 0x0000000106ff7812 */ /* 0x004ff6000780c0ff */
[----:B------:R-:W-:Y:S02]  /*5180*/  @!UPT UIADD3 URZ, UPT, UPT, URZ, URZ, URZ ;  /* 0x000000fffffff290 */ /* 0x000fe4000fffe0ff */
[----:B------:R-:W-:Y:S01]  /*5190*/  VOTEU.ANY UP2, P0 ;  /* 0x0000000000ff7886 */ /* 0x000fe20000040100 */
[----:B------:R-:W-:Y:S11]  /*51a0*/  PLOP3.LUT P0, PT, PT, PT, UP2, 0x80, 0x8 ;  /* 0x000000000008781c */ /* 0x000ff60003f0f028 */
[----:B------:R-:W-:Y:S02]  /*51b0*/  @!UPT UIADD3 URZ, UPT, UPT, URZ, URZ, URZ ;  /* 0x000000fffffff290 */ /* 0x000fe4000fffe0ff */
[----:B-1----:R-:W-:Y:S02]  /*51c0*/  @P0 MOV R2, R4 ;  /* 0x0000000400020202 */ /* 0x002fe40000000f00 */
[----:B------:R-:W-:Y:S02]  /*51d0*/  @P0 LOP3.LUT R0, R5, 0xffff, RZ, 0xc0, !PT ;  /* 0x0000ffff05000812 */ /* 0x000fe400078ec0ff */
[----:B------:R-:W-:Y:S02]  /*51e0*/  @P0 R2UR UR5, R2 ;  /* 0x00000000020502ca */ /* 0x000fe400000e0000 */
[----:B------:R-:W-:Y:S11]  /*51f0*/  @P0 R2UR UR4, R0 ;  /* 0x00000000000402ca */ /* 0x000ff600000e0000 */
[----:B------:R-:W-:Y:S02]  /*5200*/  @UP2 UMOV UR16, UR5 ;  /* 0x0000000500102c82 */ /* 0x000fe40008000000 */
[----:B------:R-:W-:Y:S01]  /*5210*/  @UP2 UMOV UR15, UR4 ;  /* 0x00000004000f2c82 */ /* 0x000fe20008000000 */
[----:B------:R-:W-:Y:S05]  /*5220*/  BRA.U !UP0, `(.L_x_93) ;  /* 0x0000000108c07547 */ /* 0x000fea000b800000 */
[----:B------:R-:W-:Y:S02]  /*5230*/  UIMAD.WIDE.U32 UR8, UR15, UR31, URZ ;  /* 0x0000001f0f0872a5 */ /* 0x000fe4000f8e00ff */
[----:B------:R-:W-:Y:S02]  /*5240*/  UP2UR UR14, UPR, URZ, 0x4 ;  /* 0x00000004ff0e7883 */ /* 0x000fe40008000000 */
[----:B------:R-:W-:Y:S02]  /*5250*/  UISETP.NE.AND UP2, UPT, UR30, 0x1, UPT ;  /* 0x000000011e00788c */ /* 0x000fe4000bf45270 */
[----:B------:R-:W-:Y:S02]  /*5260*/  UIMAD.WIDE.U32 UR10, UR16, UR28, URZ ;  /* 0x0000001c100a72a5 */ /* 0x000fe4000f8e00ff */
[----:B------:R-:W-:Y:S02]  /*5270*/  USEL UR4, UR38, UR50, !UP2 ;  /* 0x0000003226047287 */ /* 0x000fe4000d000000 */
[----:B------:R-:W-:Y:S02]  /*5280*/  UISETP.NE.AND UP0, UPT, UR17, 0x1, UPT ;  /* 0x000000011100788c */ /* 0x000fe4000bf05270 */
[----:B------:R-:W-:Y:S02]  /*5290*/  UP2UR UR21, UPR, URZ, 0x2 ;  /* 0x00000002ff157883 */ /* 0x000fe40008000000 */
[----:B------:R-:W-:Y:S02]  /*52a0*/  UISETP.NE.AND UP1, UPT, UR39, 0x1, UPT ;  /* 0x000000012700788c */ /* 0x000fe4000bf25270 */
[----:B------:R-:W-:Y:S02]  /*52b0*/  UIMAD.WIDE.U32 UR12, UR4, UR18, URZ ;  /* 0x00000012040c72a5 */ /* 0x000fe4000f8e00ff */
[----:B------:R-:W-:Y:S01]  /*52c0*/  USEL UR7, UR44, UR51, !UP0 ;  /* 0x000000332c077287 */ /* 0x000fe2000c000000 */
[----:B------:R-:W-:Y:S02]  /*52d0*/  UMOV UR5, UR9 ;  /* 0x0000000900057c82 */ /* 0x000fe40008000000 */
[----:B------:R-:W-:Y:S02]  /*52e0*/  USHF.R.U32.HI UR6, URZ, UR54, UR5 ;  /* 0x00000036ff067299 */ /* 0x000fe40008011605 */
[----:B------:R-:W-:Y:S02]  /*52f0*/  UIMAD.WIDE.U32 UR22, UR7, UR18, URZ ;  /* 0x00000012071672a5 */ /* 0x000fe4000f8e00ff */
[----:B------:R-:W-:Y:S02]  /*5300*/  USEL UR6, UR15, UR6, !UP2 ;  /* 0x000000060f067287 */ /* 0x000fe4000d000000 */
[----:B------:R-:W-:Y:S01]  /*5310*/  UISETP.NE.AND UP2, UPT, UR14, URZ, UPT ;  /* 0x000000ff0e00728c */ /* 0x000fe2000bf45270 */
[----:B------:R-:W-:Y:S01]  /*5320*/  UMOV UR5, UR11 ;  /* 0x0000000b00057c82 */ /* 0x000fe20008000000 */
[----:B------:R-:W-:Y:S02]  /*5330*/  UIMAD.WIDE.U32 UR10, UR6, UR18, URZ ;  /* 0x00000012060a72a5 */ /* 0x000fe4000f8e00ff */
[----:B------:R-:W-:Y:S03]  /*5340*/  USHF.R.U32.HI UR8, URZ, UR29, UR5 ;  /* 0x0000001dff087299 */ /* 0x000fe60008011605 */
[----:B------:R-:W-:Y:S02]  /*5350*/  UMOV UR5, UR13 ;  /* 0x0000000d00057c82 */ /* 0x000fe40008000000 */
[----:B------:R-:W-:Y:S03]  /*5360*/  @UP1 USHF.R.U32.HI UR4, URZ, UR19, UR5 ;  /* 0x00000013ff041299 */ /* 0x000fe60008011605 */
[----:B------:R-:W-:Y:S01]  /*5370*/  UMOV UR5, UR23 ;  /* 0x0000001700057c82 */ /* 0x000fe20008000000 */
[----:B------:R-:W-:Y:S02]  /*5380*/  UIMAD UR4, UR39, UR4, URZ ;  /* 0x00000004270472a4 */ /* 0x000fe4000f8e02ff */
[----:B------:R-:W-:Y:S02]  /*5390*/  @UP1 USHF.R.U32.HI UR7, URZ, UR19, UR5 ;  /* 0x00000013ff071299 */ /* 0x000fe40008011605 */
[----:B------:R-:W-:Y:S02]  /*53a0*/  USEL UR5, UR16, UR8, !UP0 ;  /* 0x0000000810057287 */ /* 0x000fe4000c000000 */
[----:B------:R-:W-:Y:S02]  /*53b0*/  UIMAD UR8, UR39, UR7, URZ ;  /* 0x00000007270872a4 */ /* 0x000fe4000f8e02ff */
[----:B------:R-:W-:Y:S03]  /*53c0*/  UISETP.GE.AND UP0, UPT, UR6, UR4, UPT ;  /* 0x000000040600728c */ /* 0x000fe6000bf06270 */
[----:B------:R-:W-:Y:S01]  /*53d0*/  UMOV UR4, UR11 ;  /* 0x0000000b00047c82 */ /* 0x000fe20008000000 */
[----:B------:R-:W-:Y:S02]  /*53e0*/  UISETP.GE.OR UP0, UPT, UR5, UR8, UP0 ;  /* 0x000000080500728c */ /* 0x000fe40008706670 */
[----:B------:R-:W-:Y:S02]  /*53f0*/  USHF.R.U32.HI UR4, URZ, UR19, UR4 ;  /* 0x00000013ff047299 */ /* 0x000fe40008011604 */
[----:B------:R-:W-:Y:S02]  /*5400*/  UIMAD.WIDE.U32 UR8, UR5, UR18, URZ ;  /* 0x00000012050872a5 */ /* 0x000fe4000f8e00ff */
[----:B------:R-:W-:Y:S04]  /*5410*/  USEL UR10, UR6, UR4, !UP1 ;  /* 0x00000004060a7287 */ /* 0x000fe8000c800000 */
[----:B------:R-:W-:Y:S01]  /*5420*/  UIADD3 UR11, UPT, UPT, -UR10, URZ, URZ ;  /* 0x000000ff0a0b7290 */ /* 0x000fe2000fffe1ff */
[----:B------:R-:W-:Y:S02]  /*5430*/  @!UP0 UMOV UR4, UR9 ;  /* 0x0000000900048c82 */ /* 0x000fe40008000000 */
[----:B------:R-:W-:Y:S02]  /*5440*/  @!UP0 USHF.R.U32.HI UR4, URZ, UR19, UR4 ;  /* 0x00000013ff048299 */ /* 0x000fe40008011604 */
[----:B------:R-:W-:Y:S02]  /*5450*/  UIMAD UR8, UR39, UR11, UR6 ;  /* 0x0000000b270872a4 */ /* 0x000fe4000f8e0206 */
[----:B------:R-:W-:Y:S02]  /*5460*/  @!UP0 USEL UR4, UR5, UR4, !UP1 ;  /* 0x0000000405048287 */ /* 0x000fe4000c800000 */
[----:B------:R-:W-:Y:S02]  /*5470*/  UISETP.NE.AND UP1, UPT, UR21, URZ, UPT ;  /* 0x000000ff1500728c */ /* 0x000fe4000bf25270 */
[----:B------:R-:W-:Y:S02]  /*5480*/  @!UP0 UIMAD UR8, UR7, UR8, UR4 ;  /* 0x00000008070882a4 */ /* 0x000fe4000f8e0204 */
[----:B------:R-:W-:Y:S02]  /*5490*/  @!UP0 UIADD3 UR9, UPT, UPT, UR10, -UR4, URZ ;  /* 0x800000040a098290 */ /* 0x000fe4000fffe0ff */
[----:B------:R-:W-:Y:S02]  /*54a0*/  UIADD3 UR4, UPT, UPT, -UR5, URZ, URZ ;  /* 0x000000ff05047290 */ /* 0x000fe4000fffe1ff */
[----:B------:R-:W-:Y:S02]  /*54b0*/  UIADD3 UR7, UPT, UPT, -UR6, URZ, URZ ;  /* 0x000000ff06077290 */ /* 0x000fe4000fffe1ff */
[----:B------:R-:W-:Y:S02]  /*54c0*/  @!UP0 UIMAD UR6, UR9, UR39, UR5 ;  /* 0x00000027090682a4 */ /* 0x000fe4000f8e0205 */
[----:B------:R-:W-:Y:S02]  /*54d0*/  UIMAD UR16, UR17, UR4, UR16 ;  /* 0x00000004111072a4 */ /* 0x000fe4000f8e0210 */
[----:B------:R-:W-:Y:S01]  /*54e0*/  UIMAD UR15, UR30, UR7, UR15 ;  /* 0x000000071e0f72a4 */ /* 0x000fe2000f8e020f */
[----:B------:R-:W-:Y:S02]  /*54f0*/  @!UP0 UMOV UR5, UR8 ;  /* 0x0000000800058c82 */ /* 0x000fe40008000000 */
[----:B------:R-:W-:Y:S02]  /*5500*/  UIMAD UR16, UR5, UR17, UR16 ;  /* 0x00000011051072a4 */ /* 0x000fe4000f8e0210 */
[----:B------:R-:W-:Y:S11]  /*5510*/  UIMAD UR15, UR6, UR30, UR15 ;  /* 0x0000001e060f72a4 */ /* 0x000ff6000f8e020f */
[----:B------:R-:W-:Y:S01]  /*5520*/  @!UPT UIADD3 URZ, UPT, UPT, URZ, URZ, URZ ;  /* 0x000000fffffff290 */ /* 0x000fe2000fffe0ff */
.L_x_93:
[----:B------:R-:W1:Y:S01]  /*5530*/  @!UP3 LDCU.128 UR8, c[0x0][0xc10] ;  /* 0x00018200ff08b7ac */ /* 0x000e620008000c00 */
[----:B------:R-:W-:Y:S02]  /*5540*/  ISETP.NE.U32.AND P1, PT, RZ, UR26, PT ;  /* 0x0000001aff007c0c */ /* 0x000fe4000bf25070 */
[----:B------:R-:W-:Y:S02]  /*5550*/  SHF.L.U32 R8, R10, 0x1f, RZ ;  /* 0x0000001f0a087819 */ /* 0x000fe400000006ff */
[----:B------:R-:W-:Y:S01]  /*5560*/  ISETP.NE.AND.EX P1, PT, RZ, UR27, PT, P1 ;  /* 0x0000001bff007c0c */ /* 0x000fe2000bf25310 */
[----:B------:R-:W2:Y:S01]  /*5570*/  @!UP3 LDCU UR5, c[0x0][0xc0c] ;  /* 0x00018180ff05b7ac */ /* 0x000ea20008000800 */
[----:B-1----:R-:W-:Y:S07]  /*5580*/  UIMAD.WIDE.U32 UR6, UR16, UR8, URZ ;  /* 0x00000008100672a5 */ /* 0x002fee000f8e00ff */
[----:B------:R-:W-:Y:S01]  /*5590*/  @!UP3 UMOV UR4, UR7 ;  /* 0x000000070004bc82 */ /* 0x000fe20008000000 */
[----:B--2---:R-:W-:Y:S02]  /*55a0*/  @!UP3 UISETP.NE.AND UP0, UPT, UR5, 0x1, UPT ;  /* 0x000000010500b88c */ /* 0x004fe4000bf05270 */
[----:B------:R-:W-:Y:S02]  /*55b0*/  @!UP3 USHF.R.U32.HI UR4, URZ, UR9, UR4 ;  /* 0x00000009ff04b299 */ /* 0x000fe40008011604 */
[----:B------:R-:W-:Y:S02]  /*55c0*/  UIMAD.WIDE.U32 UR6, UR15, UR11, URZ ;  /* 0x0000000b0f0672a5 */ /* 0x000fe4000f8e00ff */
[----:B------:R-:W-:Y:S02]  /*55d0*/  @!UP3 USEL UR8, UR16, UR4, !UP0 ;  /* 0x000000041008b287 */ /* 0x000fe4000c000000 */
[----:B------:R-:W-:Y:S03]  /*55e0*/  @!UP3 UISETP.NE.AND UP0, UPT, UR10, 0x1, UPT ;  /* 0x000000010a00b88c */ /* 0x000fe6000bf05270 */
[----:B------:R-:W-:Y:S01]  /*55f0*/  @!UP3 UMOV UR6, UR7 ;  /* 0x000000070006bc82 */ /* 0x000fe20008000000 */
[----:B------:R-:W-:Y:S01]  /*5600*/  USHF.L.U32 UR7, UR24, 0x7, URZ ;  /* 0x0000000718077899 */ /* 0x000fe200080006ff */
[----:B------:R-:W1:Y:S02]  /*5610*/  @!UP3 LDCU UR4, c[0x0][0xc20] ;  /* 0x00018400ff04b7ac */ /* 0x000e640008000800 */
[----:B-1----:R-:W-:Y:S04]  /*5620*/  @!UP3 USHF.R.U32.HI UR6, URZ, UR4, UR6 ;  /* 0x00000004ff06b299 */ /* 0x002fe80008011606 */
[----:B------:R-:W-:Y:S04]  /*5630*/  @!UP3 USEL UR6, UR15, UR6, !UP0 ;  /* 0x000000060f06b287 */ /* 0x000fe8000c000000 */
[----:B------:R-:W-:Y:S02]  /*5640*/  @!UP3 UIADD3 UR4, UPT, UPT, -UR8, UR6, URZ ;  /* 0x000000060804b290 */ /* 0x000fe4000fffe1ff */
[----:B------:R-:W-:Y:S02]  /*5650*/  @!UP3 UIADD3 UR6, UPT, UPT, UR8, -UR6, URZ ;  /* 0x800000060806b290 */ /* 0x000fe4000fffe0ff */
[----:B------:R-:W-:Y:S02]  /*5660*/  @!UP3 UIMAD UR16, UR4, UR5, UR16 ;  /* 0x000000050410b2a4 */ /* 0x000fe4000f8e0210 */
[----:B------:R-:W-:Y:S01]  /*5670*/  @!UP3 UIMAD UR15, UR6, UR10, UR15 ;  /* 0x0000000a060fb2a4 */ /* 0x000fe2000f8e020f */
[----:B------:R-:W-:Y:S11]  /*5680*/  BRA.U UP4, `(.L_x_94) ;  /* 0x0000000104107547 */ /* 0x000ff6000b800000 */
[----:B------:R-:W-:Y:S04]  /*5690*/  MOV R2, UR56 ;  /* 0x0000003800027c02 */ /* 0x000fe80008000f00 */
[----:B------:R-:W-:Y:S04]  /*56a0*/  SHF.L.U32 R2, R2, 0x1f, RZ ;  /* 0x0000001f02027819 */ /* 0x000fe800000006ff */
[----:B------:R-:W1:Y:S02]  /*56b0*/  SYNCS.PHASECHK.TRANS64.TRYWAIT P2, [UR20+0x148], R2 ;  /* 0x00014802ff0075a7 */ /* 0x000e640008041114 */
[----:B-1----:R-:W-:Y:S05]  /*56c0*/  @!P2 BRA `(.L_x_95) ;  /* 0x0000005c0048a947 */ /* 0x002fea0003800000 */
.L_x_94:
[----:B------:R-:W-:Y:S05]  /*56d0*/  BRA.U !UP6, `(.L_x_96) ;  /* 0x000000010e387547 */ /* 0x000fea000b800000 */
[----:B------:R-:W-:Y:S01]  /*56e0*/  UPLOP3.LUT UP1, UPT, UPT, UPT, UP5, 0x80, 0x8 ;  /* 0x000000000008789c */ /* 0x000fe20003f2f050 */
[----:B-1----:R-:W-:Y:S01]  /*56f0*/  HFMA2 R0, -RZ, RZ, 0, 5.9604644775390625e-08 ;  /* 0x00000001ff007431 */ /* 0x002fe200000001ff */
[----:B------:R-:W1:Y:S01]  /*5700*/  LDCU.64 UR8, c[0x0][0x358] ;  /* 0x00006b00ff0877ac */ /* 0x000e620008000a00 */
[----:B------:R-:W-:Y:S03]  /*5710*/  IMAD.MOV.U32 R83, RZ, RZ, 0x1 ;  /* 0x00000001ff537424 */ /* 0x000fe600078e00ff */
[----:B------:R-:W-:Y:S05]  /*5720*/  PLOP3.LUT P2, PT, PT, PT, UP1, 0x80, 0x8 ;  /* 0x000000000008781c */ /* 0x000fea0003f4f018 */
[----:B------:R-:W2:Y:S01]  /*5730*/  @UP1 LDCU.64 UR4, c[0x0][0x988] ;  /* 0x00013100ff0417ac */ /* 0x000ea20008000a00 */
[----:B------:R-:W-:Y:S07]  /*5740*/  @UP1 UIMAD UR6, UR53, UR26, URZ ;  /* 0x0000001a350612a4 */ /* 0x000fee000f8e02ff */
[----:B------:R-:W-:Y:S01]  /*5750*/  @!P2 PRMT R83, R0, 0x7610, R83 ;  /* 0x000076100053a816 */ /* 0x000fe20000000053 */
[----:B--2---:R-:W-:Y:S06]  /*5760*/  @UP1 UIMAD.WIDE UR4, UR6, 0x4, UR4 ;  /* 0x00000004060418a5 */ /* 0x004fec000f8e0204 */
[----:B------:R-:W-:Y:S01]  /*5770*/  IMAD.U32 R14, RZ, RZ, UR4 ;  /* 0x00000004ff0e7e24 */ /* 0x000fe2000f8e00ff */
[----:B------:R-:W-:Y:S04]  /*5780*/  MOV R15, UR5 ;  /* 0x00000005000f7c02 */ /* 0x000fe80008000f00 */
[----:B------:R-:W2:Y:S01]  /*5790*/  @!UP1 LDCU UR4, c[0x0][0x980] ;  /* 0x00013000ff0497ac */ /* 0x000ea20008000800 */
[----:B-1---5:R3:W5:Y:S02]  /*57a0*/  @P2 LDG.E R41, desc[UR8][R14.64] ;  /* 0x000000080e292981 */ /* 0x022764000c1e1900 */
[----:B--23--:R-:W-:Y:S07]  /*57b0*/  @!P2 IMAD.U32 R41, RZ, RZ, UR4 ;  /* 0x00000004ff29ae24 */ /* 0x00cfee000f8e00ff */
.L_x_96:
[----:B-----5:R-:W-:Y:S01]  /*57c0*/  @!P1 FSETP.EQ.AND P3, PT, R41, RZ, PT ;  /* 0x000000ff2900920b */ /* 0x020fe20003f62000 */
[----:B------:R-:W-:Y:S01]  /*57d0*/  @!UPT UIADD3 URZ, UPT, UPT, URZ, URZ, URZ ;  /* 0x000000fffffff290 */ /* 0x000fe2000fffe0ff */
[----:B------:R-:W-:Y:S11]  /*57e0*/  @!P1 BRA `(.L_x_97) ;  /* 0x0000000000149947 */ /* 0x000ff60003800000 */
[----:B------:R-:W-:Y:S02]  /*57f0*/  LOP3.LUT P1, RZ, R83, 0xff, RZ, 0xc0, !PT ;  /* 0x000000ff53ff7812 */ /* 0x000fe4000782c0ff */
[----:B------:R-:W-:Y:S04]  /*5800*/  PLOP3.LUT P3, PT, PT, PT, UP1, 0x80, 0x8 ;  /* 0x000000000008781c */ /* 0x000fe80003f6f018 */
[----:B------:R-:W-:Y:S07]  /*5810*/  PLOP3.LUT P3, PT, P3, PT, PT, 0x8, 0x80 ;  /* 0x000000000080781c */ /* 0x000fee0001f6e170 */
[----:B------:R-:W-:Y:S11]  /*5820*/  @P1 FSETP.EQ.AND P3, PT, R41, RZ, PT ;  /* 0x000000ff2900120b */ /* 0x000ff60003f62000 */
[----:B------:R-:W-:Y:S02]  /*5830*/  @!UPT UIADD3 URZ, UPT, UPT, URZ, URZ, URZ ;  /* 0x000000fffffff290 */ /* 0x000fe4000fffe0ff */
.L_x_97:
[----:B------:R-:W-:Y:S01]  /*5840*/  USHF.L.U32 UR11, UR52, 0x7, URZ ;  /* 0x00000007340b7899 */ /* 0x000fe200080006ff */
[----:B------:R-:W2:Y:S01]  /*5850*/  SYNCS.PHASECHK.TRANS64.TRYWAIT P1, [UR20+0x120], R8 ;  /* 0x00012008ff0075a7 */ /* 0x000ea20008021114 */
[----:B------:R-:W-:Y:S02]  /*5860*/  UISETP.NE.AND UP0, UPT, UR32, 0x1, UPT ;  /* 0x000000012000788c */ /* 0x000fe4000bf05270 */
[----:B------:R-:W-:Y:S01]  /*5870*/  UIMAD.WIDE.U32 UR4, UR11, UR33, URZ ;  /* 0x000000210b0472a5 */ /* 0x000fe2000f8e00ff */
[----:B------:R-:W-:Y:S04]  /*5880*/  ELECT P2, URZ, PT ;  /* 0x0000000000ff782f */ /* 0x000fe80003840000 */
[----:B------:R-:W-:Y:S02]  /*5890*/  PLOP3.LUT P2, PT, P3, P2, PT, 0xf2, 0x2f ;  /* 0x00000000002f781c */ /* 0x000fe40001f45e72 */
[----:B------:R-:W-:Y:S02]  /*58a0*/  UMOV UR4, UR5 ;  /* 0x0000000500047c82 */ /* 0x000fe40008000000 */
[----:B------:R-:W-:Y:S04]  /*58b0*/  USHF.R.U32.HI UR4, URZ, UR34, UR4 ;  /* 0x00000022ff047299 */ /* 0x000fe80008011604 */
[----:B------:R-:W-:Y:S02]  /*58c0*/  USEL UR12, UR11, UR4, !UP0 ;  /* 0x000000040b0c7287 */ /* 0x000fe4000c000000 */
[----:B------:R-:W-:Y:S02]  /*58d0*/  UISETP.NE.AND UP0, UPT, UR35, 0x1, UPT ;  /* 0x000000012300788c */ /* 0x000fe4000bf05270 */
[----:B------:R-:W-:Y:S02]  /*58e0*/  UIMAD.WIDE.U32 UR4, UR12, UR40, URZ ;  /* 0x000000280c0472a5 */ /* 0x000fe4000f8e00ff */
[----:B------:R-:W-:Y:S01]  /*58f0*/  UIADD3 UR6, UPT, UPT, -UR12, URZ, URZ ;  /* 0x000000ff0c067290 */ /* 0x000fe2000fffe1ff */
[----:B-1----:R-:W-:Y:S03]  /*5900*/  @!P2 IMAD.MOV.U32 R0, RZ, 0x20, RZ ;  /* 0x00000020ff00a824 */ /* 0x002fe600078e00ff */
[----:B------:R-:W-:Y:S01]  /*5910*/  UIMAD UR11, UR32, UR6, UR11 ;  /* 0x00000006200b72a4 */ /* 0x000fe2000f8e020b */
[----:B------:R-:W-:Y:S01]  /*5920*/  @!P2 IMAD.MOV.U32 R0, RZ, 0x400, R0 ;  /* 0x00000400ff00a824 */ /* 0x000fe200078e0000 */
[----:B------:R-:W-:Y:S02]  /*5930*/  UMOV UR4, UR5 ;  /* 0x0000000500047c82 */ /* 0x000fe40008000000 */
[----:B------:R-:W-:Y:S04]  /*5940*/  USHF.R.U32.HI UR4, URZ, UR41, UR4 ;  /* 0x00000029ff047299 */ /* 0x000fe80008011604 */
[----:B------:R-:W-:Y:S02]  /*5950*/  USEL UR13, UR12, UR4, !UP0 ;  /* 0x000000040c0d7287 */ /* 0x000fe4000c000000 */
[----:B------:R-:W-:Y:S02]  /*5960*/  UISETP.NE.AND UP0, UPT, UR42, 0x1, UPT ;  /* 0x000000012a00788c */ /* 0x000fe4000bf05270 */
[----:B------:R-:W-:Y:S07]  /*5970*/  UIMAD.WIDE.U32 UR4, UR13, UR43, URZ ;  /* 0x0000002b0d0472a5 */ /* 0x000fee000f8e00ff */
[----:B------:R-:W-:Y:S02]  /*5980*/  UMOV UR4, UR5 ;  /* 0x0000000500047c82 */ /* 0x000fe40008000000 */
[----:B------:R-:W-:Y:S04]  /*5990*/  USHF.R.U32.HI UR4, URZ, UR55, UR4 ;  /* 0x00000037ff047299 */ /* 0x000fe80008011604 */
[----:B------:R-:W-:Y:S02]  /*59a0*/  USEL UR14, UR13, UR4, !UP0 ;  /* 0x000000040d0e7287 */ /* 0x000fe4000c000000 */
[----:B------:R-:W-:Y:S02]  /*59b0*/  UIADD3 UR4, UPT, UPT, -UR13, URZ, URZ ;  /* 0x000000ff0d047290 */ /* 0x000fe4000fffe1ff */
[----:B------:R-:W-:Y:S02]  /*59c0*/  UIADD3 UR5, UPT, UPT, -UR14, URZ, URZ ;  /* 0x000000ff0e057290 */ /* 0x000fe4000fffe1ff */
[----:B------:R-:W-:Y:S02]  /*59d0*/  UIMAD UR12, UR35, UR4, UR12 ;  /* 0x00000004230c72a4 */ /* 0x000fe4000f8e020c */
[----:B------:R-:W-:Y:S01]  /*59e0*/  UIMAD UR13, UR42, UR5, UR13 ;  /* 0x000000052a0d72a4 */ /* 0x000fe2000f8e020d */
[----:B--2---:R-:W-:Y:S11]  /*59f0*/  @!P1 BRA `(.L_x_98) ;  /* 0x0000005800949947 */ /* 0x004ff60003800000 */
.L_x_208:
[----:B------:R-:W-:Y:S01]  /*5a00*/  @!P2 R2UR UR4, R0 ;  /* 0x000000000004a2ca */ /* 0x000fe200000e0000 */
[----:B------:R-:W-:Y:S01]  /*5a10*/  VOTEU.ALL UP0, P2 ;  /* 0x0000000000ff7886 */ /* 0x000fe20001000000 */
[----:B-1----:R-:W-:Y:S04]  /*5a20*/  @!P2 IADD3 R2, P1, PT, R12, 0x680, RZ ;  /* 0x000006800c02a810 */ /* 0x002fe80007f3e0ff */
[----:B------:R-:W-:Y:S01]  /*5a30*/  @!P2 R2UR UR5, R2 ;  /* 0x000000000205a2ca */ /* 0x000fe200000e0000 */
[----:B------:R-:W-:Y:S01]  /*5a40*/  @!P2 IMAD.X R0, RZ, RZ, R13, P1 ;  /* 0x000000ffff00a224 */ /* 0x000fe200008e060d */
[----:B------:R-:W-:Y:S05]  /*5a50*/  @!UP0 UIADD3 UR8, UPT, UPT, UR20, 0x200, URZ ;  /* 0x0000020014088890 */ /* 0x000fea000fffe0ff */
[----:B------:R-:W-:Y:S01]  /*5a60*/  @!UP0 UPRMT UR6, UR4, 0x5410, URZ ;  /* 0x0000541004068896 */ /* 0x000fe200080000ff */
[----:B------:R-:W-:Y:S01]  /*5a70*/  @!P2 R2UR UR4, R0 ;  /* 0x000000000004a2ca */ /* 0x000fe200000e0000 */
[----:B------:R-:W-:Y:S01]  /*5a80*/  VOTEU.ALL UP0, P2 ;  /* 0x0000000000ff7886 */ /* 0x000fe20001000000 */
[----:B------:R-:W-:Y:S03]  /*5a90*/  @!P2 IMAD.MOV.U32 R0, RZ, RZ, 0x2000 ;  /* 0x00002000ff00a424 */ /* 0x000fe600078e00ff */
[----:B------:R-:W-:Y:S01]  /*5aa0*/  IMAD.U32 R14, RZ, RZ, UR5 ;  /* 0x00000005ff0e7e24 */ /* 0x000fe2000f8e00ff */
[----:B------:R-:W-:Y:S01]  /*5ab0*/  @!UP0 UMOV UR9, UR37 ;  /* 0x0000002500098c82 */ /* 0x000fe20008000000 */
[----:B------:R-:W-:Y:S06]  /*5ac0*/  @!UP0 UMOV UR10, UR7 ;  /* 0x00000007000a8c82 */ /* 0x000fec0008000000 */
[----:B------:R-:W-:Y:S01]  /*5ad0*/  IMAD.U32 R15, RZ, RZ, UR4 ;  /* 0x00000004ff0f7e24 */ /* 0x000fe2000f8e00ff */
[----:B------:R-:W-:Y:S04]  /*5ae0*/  @!P2 R2UR UR4, R14 ;  /* 0x000000000e04a2ca */ /* 0x000fe800000e0000 */
[----:B------:R-:W-:Y:S11]  /*5af0*/  @!P2 R2UR UR5, R15 ;  /* 0x000000000f05a2ca */ /* 0x000ff600000e0000 */
[----:B------:R-:W-:Y:S02]  /*5b00*/  @!UPT UIADD3 URZ, UPT, UPT, URZ, URZ, URZ ;  /* 0x000000fffffff290 */ /* 0x000fe4000fffe0ff */
[----:B------:R1:W-:Y:S01]  /*5b10*/  @!UP0 UTMALDG.5D.IM2COL [UR8], [UR4], UR6 ;  /* 0x00000008040083b4 */ /* 0x0003e20008060006 */
[----:B------:R2:W-:Y:S01]  /*5b20*/  @!P2 SYNCS.ARRIVE.TRANS64.RED.A0TR RZ, [UR20+0x100], R0 ;  /* 0x00010000ffffa9a7 */ /* 0x0005e20008300414 */
[----:B------:R-:W-:Y:S01]  /*5b30*/  SYNCS.ARRIVE.TRANS64.RED.A1T0 RZ, [UR49], RZ ;  /* 0x000000ffffff79a7 */ /* 0x000fe20008100431 */
[----:B--2---:R-:W-:Y:S01]  /*5b40*/  @!P2 IMAD.MOV.U32 R0, RZ, 0x20, RZ ;  /* 0x00000020ff00a824 */ /* 0x004fe200078e00ff */
[----:B------:R-:W2:Y:S03]  /*5b50*/  SYNCS.PHASECHK.TRANS64.TRYWAIT P1, [UR20+0x128], R8 ;  /* 0x00012808ff0075a7 */ /* 0x000ea60008021114 */
[----:B------:R-:W-:Y:S01]  /*5b60*/  @!P2 IMAD.MOV.U32 R0, RZ, 0x400, R0 ;  /* 0x00000400ff00a824 */ /* 0x000fe200078e0000 */
[----:B-12---:R-:W-:Y:S06]  /*5b70*/  @!P1 BRA `(.L_x_99) ;  /* 0x00000058004c9947 */ /* 0x006fec0003800000 */
.L_x_210:
[----:B------:R-:W-:Y:S01]  /*5b80*/  @!P2 R2UR UR4, R0 ;  /* 0x000000000004a2ca */ /* 0x000fe200000e0000 */
[----:B------:R-:W-:Y:S01]  /*5b90*/  VOTEU.ALL UP0, P2 ;  /* 0x0000000000ff7886 */ /* 0x000fe20001000000 */
[----:B-1----:R-:W-:Y:S04]  /*5ba0*/  @!P2 IADD3 R2, P1, PT, R12, 0x680, RZ ;  /* 0x000006800c02a810 */ /* 0x002fe80007f3e0ff */
[----:B------:R-:W-:Y:S01]  /*5bb0*/  @!P2 R2UR UR5, R2 ;  /* 0x000000000205a2ca */ /* 0x000fe200000e0000 */
[----:B------:R-:W-:Y:S01]  /*5bc0*/  @!P2 IMAD.X R0, RZ, RZ, R13, P1 ;  /* 0x000000ffff00a224 */ /* 0x000fe200008e060d */
[----:B------:R-:W-:Y:S02]  /*5bd0*/  @!UP0 UIADD3 UR10, UPT, UPT, UR7, 0x20, URZ ;  /* 0x00000020070a8890 */ /* 0x000fe4000fffe0ff */
[----:B------:R-:W-:Y:S03]  /*5be0*/  @!UP0 UIADD3 UR8, UPT, UPT, UR20, 0x2200, URZ ;  /* 0x0000220014088890 */ /* 0x000fe6000fffe0ff */
[----:B------:R-:W-:Y:S01]  /*5bf0*/  @!UP0 UPRMT UR6, UR4, 0x5410, URZ ;  /* 0x0000541004068896 */ /* 0x000fe200080000ff */
[----:B------:R-:W-:Y:S01]  /*5c00*/  @!P2 R2UR UR4, R0 ;  /* 0x000000000004a2ca */ /* 0x000fe200000e0000 */
[----:B------:R-:W-:Y:S01]  /*5c10*/  VOTEU.ALL UP0, P2 ;  /* 0x0000000000ff7886 */ /* 0x000fe20001000000 */
[----:B------:R-:W-:Y:S03]  /*5c20*/  @!P2 IMAD.MOV.U32 R0, RZ, RZ, 0x2000 ;  /* 0x00002000ff00a424 */ /* 0x000fe600078e00ff */
[----:B------:R-:W-:Y:S01]  /*5c30*/  IMAD.U32 R14, RZ, RZ, UR5 ;  /* 0x00000005ff0e7e24 */ /* 0x000fe2000f8e00ff */
[----:B------:R-:W-:Y:S07]  /*5c40*/  @!UP0 UMOV UR9, UR36 ;  /* 0x0000002400098c82 */ /* 0x000fee0008000000 */
        /* <DEDUP_REMOVED lines=11> */
.L_x_212:
[----:B------:R-:W-:Y:S01]  /*5d00*/  @!P2 R2UR UR4, R0 ;  /* 0x000000000004a2ca */ /* 0x000fe200000e0000 */
[----:B------:R-:W-:Y:S01]  /*5d10*/  VOTEU.ALL UP0, P2 ;  /* 0x0000000000ff7886 */ /* 0x000fe20001000000 */
[----:B-1----:R-:W-:Y:S02]  /*5d20*/  @!P2 IADD3 R2, P1, PT, R12, 0x680, RZ ;  /* 0x000006800c02a810 */ /* 0x002fe40007f3e0ff */
[----:B------:R-:W-:Y:S02]  /*5d30*/  @P0 SHF.R.U32.HI R4, RZ, 0x10, R5 ;  /* 0x00000010ff040819 */ /* 0x000fe40000011605 */
[----:B------:R-:W-:Y:S01]  /*5d40*/  @!P2 R2UR UR5, R2 ;  /* 0x000000000205a2ca */ /* 0x000fe200000e0000 */
[----:B------:R-:W-:Y:S01]  /*5d50*/  @!P2 IMAD.X R0, RZ, RZ, R13, P1 ;  /* 0x000000ffff00a224 */ /* 0x000fe200008e060d */
[----:B------:R-:W-:Y:S01]  /*5d60*/  @!UP0 UIADD3 UR10, UPT, UPT, UR7, 0x40, URZ ;  /* 0x00000040070a8890 */ /* 0x000fe2000fffe0ff */
[----:B------:R-:W-:Y:S01]  /*5d70*/  @P0 R2UR UR53, R4 ;  /* 0x00000000043502ca */ /* 0x000fe200000e0000 */
        /* <DEDUP_REMOVED lines=14> */
[----:B------:R-:W2:Y:S02]  /*5e60*/  SYNCS.PHASECHK.TRANS64.TRYWAIT P1, [UR20+0x138], R8 ;  /* 0x00013808ff0075a7 */ /* 0x000ea40008021114 */
[----:B-12---:R-:W-:Y:S05]  /*5e70*/  @!P1 BRA `(.L_x_101) ;  /* 0x0000005400bc9947 */ /* 0x006fea0003800000 */
.L_x_214:
[----:B-1----:R-:W-:Y:S01]  /*5e80*/  @!P2 IMAD.MOV.U32 R0, RZ, 0x20, RZ ;  /* 0x00000020ff00a824 */ /* 0x002fe200078e00ff */
[----:B------:R-:W-:Y:S01]  /*5e90*/  @!P2 IADD3 R2, P0, PT, R12, 0x680, RZ ;  /* 0x000006800c02a810 */ /* 0x000fe20007f1e0ff */
[----:B------:R-:W-:Y:S01]  /*5ea0*/  VOTEU.ALL UP0, P2 ;  /* 0x0000000000ff7886 */ /* 0x000fe20001000000 */
[----:B------:R-:W-:Y:S01]  /*5eb0*/  R2UR UR22, R91 ;  /* 0x000000005b1672ca */ /* 0x000fe200000e0000 */
[----:B------:R-:W-:Y:S01]  /*5ec0*/  @!P2 IMAD.MOV.U32 R0, RZ, 0x400, R0 ;  /* 0x00000400ff00a824 */ /* 0x000fe200078e0000 */
[----:B------:R-:W-:Y:S01]  /*5ed0*/  @!P2 R2UR UR5, R2 ;  /* 0x000000000205a2ca */ /* 0x000fe200000e0000 */
[----:B------:R-:W-:Y:S01]  /*5ee0*/  UPLOP3.LUT UP4, UPT, UPT, UPT, UPT, 0x80, 0x8 ;  /* 0x000000000008789c */ /* 0x000fe20003f8f070 */
[----:B------:R-:W-:Y:S01]  /*5ef0*/  R2UR UR21, R92 ;  /* 0x000000005c1572ca */ /* 0x000fe200000e0000 */
[----:B------:R-:W-:Y:S01]  /*5f00*/  @!UP0 UIADD3 UR8, UPT, UPT, UR20, 0x6200, URZ ;  /* 0x0000620014088890 */ /* 0x000fe2000fffe0ff */
[----:B------:R-:W-:Y:S01]  /*5f10*/  @!P2 R2UR UR4, R0 ;  /* 0x000000000004a2ca */ /* 0x000fe200000e0000 */
[----:B------:R-:W-:Y:S01]  /*5f20*/  @!P2 IMAD.X R0, RZ, RZ, R13, P0 ;  /* 0x000000ffff00a224 */ /* 0x000fe200000e060d */
[----:B------:R-:W-:Y:S01]  /*5f30*/  @!UP0 UIADD3 UR10, UPT, UPT, UR7, 0x60, URZ ;  /* 0x00000060070a8890 */ /* 0x000fe2000fffe0ff */
[----:B------:R-:W-:Y:S01]  /*5f40*/  LOP3.LUT R10, R10, 0x1, RZ, 0x3c, !PT ;  /* 0x000000010a0a7812 */ /* 0x000fe200078e3cff */
[----:B------:R-:W-:Y:S01]  /*5f50*/  @!UP0 UIADD3 UR9, UPT, UPT, UR20, 0x118, URZ ;  /* 0x0000011814098890 */ /* 0x000fe2000fffe0ff */
[----:B------:R-:W-:Y:S02]  /*5f60*/  LOP3.LUT R9, R9, 0x1, RZ, 0x3c, !PT ;  /* 0x0000000109097812 */ /* 0x000fe400078e3cff */
[----:B------:R-:W-:Y:S02]  /*5f70*/  UIADD3 UR24, UPT, UPT, UR15, UR22, URZ ;  /* 0x000000160f187290 */ /* 0x000fe4000fffe0ff */
[----:B------:R-:W-:Y:S02]  /*5f80*/  IMAD.U32 R4, RZ, RZ, UR5 ;  /* 0x00000005ff047e24 */ /* 0x000fe4000f8e00ff */
[----:B------:R-:W-:Y:S02]  /*5f90*/  UIADD3 UR52, UPT, UPT, UR16, UR21, URZ ;  /* 0x0000001510347290 */ /* 0x000fe4000fffe0ff */
[----:B------:R-:W-:Y:S01]  /*5fa0*/  @!UP0 UPRMT UR6, UR4, 0x5410, URZ ;  /* 0x0000541004068896 */ /* 0x000fe200080000ff */
[----:B------:R-:W-:Y:S01]  /*5fb0*/  @!P2 R2UR UR4, R0 ;  /* 0x000000000004a2ca */ /* 0x000fe200000e0000 */
[----:B------:R-:W-:Y:S11]  /*5fc0*/  VOTEU.ALL UP0, P2 ;  /* 0x0000000000ff7886 */ /* 0x000ff60001000000 */
[----:B------:R-:W-:Y:S01]  /*5fd0*/  @!UPT UIADD3 URZ, UPT, UPT, URZ, URZ, URZ ;  /* 0x000000fffffff290 */ /* 0x000fe2000fffe0ff */
[----:B------:R-:W-:Y:S01]  /*5fe0*/  IMAD.U32 R5, RZ, RZ, UR4 ;  /* 0x00000004ff057e24 */ /* 0x000fe2000f8e00ff */
[----:B------:R-:W-:Y:S04]  /*5ff0*/  @!P2 R2UR UR4, R4 ;  /* 0x000000000404a2ca */ /* 0x000fe800000e0000 */
[----:B------:R-:W-:Y:S11]  /*6000*/  @!P2 R2UR UR5, R5 ;  /* 0x000000000505a2ca */ /* 0x000ff600000e0000 */
[----:B------:R-:W-:Y:S02]  /*6010*/  @!UPT UIADD3 URZ, UPT, UPT, URZ, URZ, URZ ;  /* 0x000000fffffff290 */ /* 0x000fe4000fffe0ff */
[----:B------:R1:W-:Y:S01]  /*6020*/  @!UP0 UTMALDG.5D.IM2COL [UR8], [UR4], UR6 ;  /* 0x00000008040083b4 */ /* 0x0003e20008060006 */
[----:B------:R1:W-:Y:S01]  /*6030*/  @!P2 SYNCS.ARRIVE.TRANS64.RED.A0TR RZ, [UR20+0x118], R3 ;  /* 0x00011803ffffa9a7 */ /* 0x0003e20008300414 */
[----:B------:R-:W-:Y:S01]  /*6040*/  SYNCS.ARRIVE.TRANS64.RED.A1T0 RZ, [UR46], RZ ;  /* 0x000000ffffff79a7 */ /* 0x000fe2000810042e */
[----:B------:R-:W-:Y:S05]  /*6050*/  BRA.U UP2, `(.L_x_102) ;  /* 0xfffffff102147547 */ /* 0x000fea000b83ffff */
[----:B------:R-:W-:-:S04]  /*6060*/  SHF.L.U32 R2, R10, 0x1f, RZ ;  /* 0x0000001f0a027819 */ /* 0x000fc800000006ff */
[----:B------:R-:W2:Y:S02]  /*6070*/  SYNCS.PHASECHK.TRANS64.TRYWAIT P0, [UR20+0x120], R2 ;  /* 0x00012002ff0075a7 */ /* 0x000ea40008001114 */
[----:B--2---:R-:W-:Y:S05]  /*6080*/  @!P0 BRA `(.L_x_103) ;  /* 0x0000005400508947 */ /* 0x004fea0003800000 */
.L_x_216:
[----:B------:R-:W3:Y:S02]  /*6090*/  SYNCS.PHASECHK.TRANS64.TRYWAIT P0, [UR20+0x128], R2 ;  /* 0x00012802ff0075a7 */ /* 0x000ee40008001114 */
[----:B---3--:R-:W-:Y:S05]  /*60a0*/  @!P0 BRA `(.L_x_104) ;  /* 0x0000005400608947 */ /* 0x008fea0003800000 */
.L_x_218:
[----:B------:R-:W3:Y:S02]  /*60b0*/  SYNCS.PHASECHK.TRANS64.TRYWAIT P0, [UR20+0x130], R2 ;  /* 0x00013002ff0075a7 */ /* 0x000ee40008001114 */
[----:B---3--:R-:W-:Y:S05]  /*60c0*/  @!P0 BRA `(.L_x_105) ;  /* 0x0000005400708947 */ /* 0x008fea0003800000 */
.L_x_220:
[----:B--2---:R-:W-:-:S07]  /*60d0*/  MOV R0, UR20 ;  /* 0x0000001400007c02 */ /* 0x004fce0008000f00 */
.L_x_106:
[----:B--2---:R-:W-:-:S04]  /*60e0*/  SHF.L.U32 R2, R10, 0x1f, RZ ;  /* 0x0000001f0a027819 */ /* 0x004fc800000006ff */
[----:B------:R2:W3:Y:S03]  /*60f0*/  SYNCS.PHASECHK.TRANS64.TRYWAIT P0, [R0+URZ+0x138], R2 ;  /* 0x00013802000075a7 */ /* 0x0004e600080011ff */
[----:B---3--:R-:W-:Y:S05]  /*6100*/  @!P0 NANOSLEEP.SYNCS 0x989680 ;  /* 0x009896800000895d */ /* 0x008fea0003900000 */
[----:B------:R-:W3:Y:S02]  /*6110*/  @!P0 SYNCS.PHASECHK.TRANS64 P0, [R0+URZ+0x138], R2 ;  /* 0x00013802000085a7 */ /* 0x000ee400080010ff */
[----:B-1-3--:R-:W-:Y:S05]  /*6120*/  @P0 EXIT ;  /* 0x000000000000094d */ /* 0x00afea0003800000 */
[----:B------:R-:W-:Y:S05]  /*6130*/  BRA `(.L_x_106) ;  /* 0xfffffffc00e87947 */ /* 0x000fea000383ffff */
.L_x_91:
[----:B------:R-:W-:-:S06]  /*6140*/  UISETP.GE.AND UP0, UPT, UR18, 0x4, UPT ;  /* 0x000000041200788c */ /* 0x000fcc000bf06270 */
[----:B------:R-:W-:-:S13]  /*6150*/  PLOP3.LUT P0, PT, PT, PT, UP0, 0x80, 0x8 ;  /* 0x000000000008781c */ /* 0x000fda0003f0f008 */
[----:B-1----:R-:W-:Y:S05]  /*6160*/  @!P0 EXIT ;  /* 0x000000000000894d */ /* 0x002fea0003800000 */
[----:B------:R-:W1:Y:S08]  /*6170*/  S2UR UR4, SR_CgaCtaId ;  /* 0x00000000000479c3 */ /* 0x000e700000008800 */
[----:B------:R-:W-:Y:S01]  /*6180*/  BAR.SYNC.DEFER_BLOCKING 0x6, 0xa0 ;  /* 0x0182800000007b1d */ /* 0x000fe20000010000 */
[C---:B------:R-:W-:Y:S01]  /*6190*/  IMAD.SHL.U32 R0, R81.reuse, 0x20, RZ ;  /* 0x0000002051007824 */ /* 0x040fe200078e00ff */
[C---:B------:R-:W-:Y:S01]  /*61a0*/  SHF.L.U32 R37, R81.reuse, 0x10, RZ ;  /* 0x0000001051257819 */ /* 0x040fe200000006ff */
[C---:B------:R-:W-:Y:S01]  /*61b0*/  IMAD.SHL.U32 R80, R81.reuse, 0x4, RZ ;  /* 0x0000000451507824 */ /* 0x040fe200078e00ff */
[----:B------:R-:W-:Y:S01]  /*61c0*/  LOP3.LUT R82, R81, 0x60, RZ, 0xc0, !PT ;  /* 0x0000006051527812 */ /* 0x000fe200078ec0ff */
[----:B------:R-:W-:Y:S01]  /*61d0*/  HFMA2 R79, -RZ, RZ, 0, 5.9604644775390625e-08 ;  /* 0x00000001ff4f7431 */ /* 0x000fe200000001ff */
[----:B------:R-:W-:-:S02]  /*61e0*/  UMOV UR50, 0x400 ;  /* 0x0000040000327882 */ /* 0x000fc40000000000 */
[----:B------:R-:W2:Y:S01]  /*61f0*/  LDC.64 R74, c[0x0][0x9b0] ;  /* 0x00026c00ff4a7b82 */ /* 0x000ea20000000a00 */
[----:B------:R-:W3:Y:S01]  /*6200*/  LDCU.128 UR8, c[0x0][0xb80] ;  /* 0x00017000ff0877ac */ /* 0x000ee20008000c00 */
[----:B------:R-:W-:Y:S01]  /*6210*/  LOP3.LUT R4, R0, 0xc0, RZ, 0xc0, !PT ;  /* 0x000000c000047812 */ /* 0x000fe200078ec0ff */
[----:B------:R-:W-:Y:S01]  /*6220*/  HFMA2 R77, -RZ, RZ, 0, 0 ;  /* 0x00000000ff4d7431 */ /* 0x000fe200000001ff */
[C---:B------:R-:W-:Y:S01]  /*6230*/  LOP3.LUT R95, R81.reuse, 0x2, RZ, 0xc0, !PT ;  /* 0x00000002515f7812 */ /* 0x040fe200078ec0ff */
[----:B------:R-:W-:Y:S01]  /*6240*/  IMAD.MOV.U32 R78, RZ, RZ, RZ ;  /* 0x000000ffff4e7224 */ /* 0x000fe200078e00ff */
[----:B------:R-:W-:Y:S01]  /*6250*/  LOP3.LUT R80, R4, 0x18, R80, 0xf8, !PT ;  /* 0x0000001804507812 */ /* 0x000fe200078ef850 */
[----:B------:R-:W4:Y:S01]  /*6260*/  LDCU UR62, c[0x0][0x370] ;  /* 0x00006e00ff3e77ac */ /* 0x000f220008000800 */
[----:B------:R-:W2:Y:S01]  /*6270*/  LDC.64 R72, c[0x0][0x9a8] ;  /* 0x00026a00ff487b82 */ /* 0x000ea20000000a00 */
[----:B------:R-:W-:Y:S02]  /*6280*/  LOP3.LUT R81, R81, 0x4, RZ, 0xc0, !PT ;  /* 0x0000000451517812 */ /* 0x000fe400078ec0ff */
[----:B------:R-:W-:Y:S01]  /*6290*/  LOP3.LUT R80, R80, 0xf20, R0, 0xf8, !PT ;  /* 0x00000f2050507812 */ /* 0x000fe200078ef800 */
[----:B------:R-:W2:Y:S01]  /*62a0*/  LDCU UR48, c[0x0][0xc0c] ;  /* 0x00018180ff3077ac */ /* 0x000ea20008000800 */
[----:B------:R-:W-:-:S02]  /*62b0*/  MOV R36, RZ ;  /* 0x000000ff00247202 */ /* 0x000fc40000000f00 */
[----:B------:R-:W-:Y:S01]  /*62c0*/  LOP3.LUT R37, R37, 0x600000, RZ, 0xc0, !PT ;  /* 0x0060000025257812 */ /* 0x000fe200078ec0ff */
[----:B-1----:R-:W-:Y:S01]  /*62d0*/  ULEA UR50, UR4, UR50, 0x18 ;  /* 0x0000003204327291 */ /* 0x002fe2000f8ec0ff */
[----:B------:R-:W1:Y:S01]  /*62e0*/  LDCU.64 UR4, c[0x0][0x990] ;  /* 0x00013200ff0477ac */ /* 0x000e620008000a00 */
[----:B---3--:R-:W-:Y:S01]  /*62f0*/  IMAD.U32 R90, RZ, RZ, UR8 ;  /* 0x00000008ff5a7e24 */ /* 0x008fe2000f8e00ff */
[----:B------:R-:W-:Y:S01]  /*6300*/  MOV R88, UR10 ;  /* 0x0000000a00587c02 */ /* 0x000fe20008000f00 */
[----:B------:R-:W-:Y:S01]  /*6310*/  IMAD.U32 R89, RZ, RZ, UR9 ;  /* 0x00000009ff597e24 */ /* 0x000fe2000f8e00ff */
[----:B------:R-:W3:Y:S01]  /*6320*/  LDCU UR38, c[0x0][0xc30] ;  /* 0x00018600ff2677ac */ /* 0x000ee20008000800 */
[----:B------:R-:W-:-:S03]  /*6330*/  IMAD.U32 R87, RZ, RZ, UR11 ;  /* 0x0000000bff577e24 */ /* 0x000fc6000f8e00ff */
[----:B------:R-:W4:Y:S01]  /*6340*/  LDS R2, [UR50+0x1a0] ;  /* 0x0001a032ff027984 */ /* 0x000f220008000800 */
[----:B------:R-:W2:Y:S01]  /*6350*/  LDCU.64 UR60, c[0x0][0x988] ;  /* 0x00013100ff3c77ac */ /* 0x000ea20008000a00 */
[----:B------:R-:W2:Y:S01]  /*6360*/  LDCU.64 UR46, c[0x0][0xc28] ;  /* 0x00018500ff2e77ac */ /* 0x000ea20008000a00 */
[----:B------:R-:W2:Y:S01]  /*6370*/  LDCU.128 UR56, c[0x0][0xc10] ;  /* 0x00018200ff3877ac */ /* 0x000ea20008000c00 */
[----:B-1----:R-:W-:Y:S01]  /*6380*/  IMAD.U32 R86, RZ, RZ, UR4 ;  /* 0x00000004ff567e24 */ /* 0x002fe2000f8e00ff */
[----:B------:R-:W-:Y:S01]  /*6390*/  UIADD3 UR4, UPT, UPT, UR50, 0x200, URZ ;  /* 0x0000020032047890 */ /* 0x000fe2000fffe0ff */
[----:B------:R-:W-:Y:S01]  /*63a0*/  IMAD.U32 R85, RZ, RZ, UR5 ;  /* 0x00000005ff557e24 */ /* 0x000fe2000f8e00ff */
[----:B------:R-:W1:Y:S04]  /*63b0*/  LDCU UR55, c[0x0][0x374] ;  /* 0x00006e80ff3777ac */ /* 0x000e680008000800 */
[----:B------:R-:W-:Y:S01]  /*63c0*/  IMAD.U32 R76, RZ, RZ, UR4 ;  /* 0x00000004ff4c7e24 */ /* 0x000fe2000f8e00ff */
[----:B------:R-:W-:Y:S01]  /*63d0*/  UMOV UR54, URZ ;  /* 0x000000ff00367c82 */ /* 0x000fe20008000000 */
[----:B------:R-:W-:-:S02]  /*63e0*/  UMOV UR51, URZ ;  /* 0x000000ff00337c82 */ /* 0x000fc40008000000 */
[----:B------:R-:W-:-:S04]  /*63f0*/  IMAD R80, R80, 0x2, R76 ;  /* 0x0000000250507824 */ /* 0x000fc800078e024c */
[--C-:B------:R-:W-:Y:S02]  /*6400*/  IMAD R95, R95, -0x10, R80.reuse ;  /* 0xfffffff05f5f7824 */ /* 0x100fe400078e0250 */
[----:B------:R-:W-:Y:S01]  /*6410*/  IMAD R94, R81, -0x10, R80 ;  /* 0xfffffff0515e7824 */ /* 0x000fe200078e0250 */
[C---:B----4-:R-:W-:Y:S02]  /*6420*/  IADD3 R3, PT, PT, R2.reuse, 0x80, RZ ;  /* 0x0000008002037810 */ /* 0x050fe40007ffe0ff */
[----:B------:R-:W-:Y:S02]  /*6430*/  LOP3.LUT R2, R2, 0xffff, RZ, 0xc0, !PT ;  /* 0x0000ffff02027812 */ /* 0x000fe400078ec0ff */
[----:B------:R-:W-:-:S05]  /*6440*/  LOP3.LUT R3, R3, 0xffff, RZ, 0xc0, !PT ;  /* 0x0000ffff03037812 */ /* 0x000fca00078ec0ff */
[----:B-123--:R4:W-:Y:S02]  /*6450*/  STL.64 [R1], R2 ;  /* 0x0000000201007387 */ /* 0x00e9e40000100a00 */
.L_x_150:
[----:B----4-:R-:W-:Y:S04]  /*6460*/  SHF.L.U32 R2, R77, 0x1f, RZ ;  /* 0x0000001f4d027819 */ /* 0x010fe800000006ff */
[----:B-1----:R-:W1:Y:S02]  /*6470*/  SYNCS.PHASECHK.TRANS64.TRYWAIT P0, [UR50+0x150], R2 ;  /* 0x00015002ff0075a7 */ /* 0x002e640008001132 */
[----:B-12---:R-:W-:Y:S05]  /*6480*/  @!P0 BRA `(.L_x_107) ;  /* 0x0000005000988947 */ /* 0x006fea0003800000 */
.L_x_222:
[----:B-1----:R-:W-:Y:S01]  /*6490*/  LEA R2, R36, UR49, 0x2 ;  /* 0x0000003124027c11 */ /* 0x002fe2000f8e10ff */
[----:B------:R-:W1:Y:S01]  /*64a0*/  LDS.128 R4, [UR50+0x190] ;  /* 0x00019032ff047984 */ /* 0x000e620008000c00 */
[----:B------:R-:W-:Y:S02]  /*64b0*/  UIADD3 UR4, UPT, UPT, UR50, 0x158, URZ ;  /* 0x0000015832047890 */ /* 0x000fe4000fffe0ff */
[----:B------:R-:W-:Y:S01]  /*64c0*/  UISETP.GE.AND UP0, UPT, UR39, 0x1, UPT ;  /* 0x000000012700788c */ /* 0x000fe2000bf06270 */
[----:B------:R-:W-:Y:S01]  /*64d0*/  @!PT LDS RZ, [RZ] ;  /* 0x00000000fffff984 */ /* 0x000fe20000000800 */
[----:B------:R-:W-:Y:S01]  /*64e0*/  @!PT LDS RZ, [RZ] ;  /* 0x00000000fffff984 */ /* 0x000fe20000000800 */
[----:B------:R-:W-:Y:S01]  /*64f0*/  @!PT LDS RZ, [RZ] ;  /* 0x00000000fffff984 */ /* 0x000fe20000000800 */
[----:B------:R-:W-:Y:S01]  /*6500*/  @!PT LDS RZ, [RZ] ;  /* 0x00000000fffff984 */ /* 0x000fe20000000800 */
[----:B------:R2:W-:Y:S06]  /*6510*/  MEMBAR.ALL.CTA ;  /* 0x0000000000007992 */ /* 0x0005ec0000008000 */
[----:B--2---:R-:W2:Y:S01]  /*6520*/  FENCE.VIEW.ASYNC.S ;  /* 0x00000000000073c6 */ /* 0x004ea20000000000 */
[----:B------:R-:W-:Y:S09]  /*6530*/  UPRMT UR4, URZ, 0x654, UR4 ;  /* 0x00000654ff047896 */ /* 0x000ff20008000004 */
[----:B--2---:R-:W-:Y:S01]  /*6540*/  SYNCS.ARRIVE.TRANS64.RED.A1T0 RZ, [UR4], RZ ;  /* 0x000000ffffff79a7 */ /* 0x004fe20008100404 */
[----:B------:R-:W5:Y:S01]  /*6550*/  LDL R2, [R2] ;  /* 0x0000000002027983 */ /* 0x000f620000100800 */
[----:B-1----:R-:W-:Y:S11]  /*6560*/  LOP3.LUT P0, RZ, R6, 0x1, RZ, 0xc0, !PT ;  /* 0x0000000106ff7812 */ /* 0x002ff6000780c0ff */
[----:B------:R-:W-:Y:S02]  /*6570*/  @!UPT UIADD3 URZ, UPT, UPT, URZ, URZ, URZ ;  /* 0x000000fffffff290 */ /* 0x000fe4000fffe0ff */
[----:B------:R-:W-:Y:S01]  /*6580*/  VOTEU.ANY UP1, P0 ;  /* 0x0000000000ff7886 */ /* 0x000fe20000020100 */
[----:B------:R-:W-:Y:S01]  /*6590*/  PLOP3.LUT P0, PT, PT, PT, UP1, 0x80, 0x8 ;  /* 0x000000000008781c */ /* 0x000fe20003f0f018 */
[----:B------:R-:W-:Y:S11]  /*65a0*/  UP2UR UR63, UPR, URZ, 0x2 ;  /* 0x00000002ff3f7883 */ /* 0x000ff60008000000 */
[----:B------:R-:W-:Y:S01]  /*65b0*/  @!UPT UIADD3 URZ, UPT, UPT, URZ, URZ, URZ ;  /* 0x000000fffffff290 */ /* 0x000fe2000fffe0ff */
[----:B------:R-:W-:Y:S02]  /*65c0*/  @P0 MOV R3, R4 ;  /* 0x0000000400030202 */ /* 0x000fe40000000f00 */
[----:B------:R-:W-:Y:S02]  /*65d0*/  @P0 LOP3.LUT R0, R5, 0xffff, RZ, 0xc0, !PT ;  /* 0x0000ffff05000812 */ /* 0x000fe400078ec0ff */
[----:B------:R-:W-:Y:S02]  /*65e0*/  @P0 R2UR UR5, R3 ;  /* 0x00000000030502ca */ /* 0x000fe400000e0000 */
[----:B------:R-:W-:Y:S11]  /*65f0*/  @P0 R2UR UR4, R0 ;  /* 0x00000000000402ca */ /* 0x000ff600000e0000 */
[----:B------:R-:W-:Y:S02]  /*6600*/  @UP1 UMOV UR37, UR5 ;  /* 0x0000000500251c82 */ /* 0x000fe40008000000 */
[----:B------:R-:W-:Y:S01]  /*6610*/  @UP1 UMOV UR36, UR4 ;  /* 0x0000000400241c82 */ /* 0x000fe20008000000 */
[----:B------:R-:W-:Y:S05]  /*6620*/  BRA.U !UP0, `(.L_x_108) ;  /* 0x0000000108cc7547 */ /* 0x000fea000b800000 */
[----:B------:R-:W1:Y:S01]  /*6630*/  LDCU UR9, c[0x0][0xc20] ;  /* 0x00018400ff0977ac */ /* 0x000e620008000800 */
[----:B------:R-:W-:Y:S02]  /*6640*/  UIMAD.WIDE.U32 UR4, UR55, UR59, URZ ;  /* 0x0000003b370472a5 */ /* 0x000fe4000f8e00ff */
[----:B------:R-:W-:Y:S02]  /*6650*/  UIMAD.WIDE.U32 UR6, UR62, UR56, URZ ;  /* 0x000000383e0672a5 */ /* 0x000fe4000f8e00ff */
[----:B------:R-:W-:Y:S02]  /*6660*/  UIMAD.WIDE.U32 UR10, UR36, UR59, URZ ;  /* 0x0000003b240a72a5 */ /* 0x000fe4000f8e00ff */
[----:B------:R-:W-:Y:S02]  /*6670*/  UISETP.NE.AND UP0, UPT, UR58, 0x1, UPT ;  /* 0x000000013a00788c */ /* 0x000fe4000bf05270 */
[----:B------:R-:W-:Y:S02]  /*6680*/  UISETP.NE.AND UP1, UPT, UR48, 0x1, UPT ;  /* 0x000000013000788c */ /* 0x000fe4000bf25270 */
[----:B------:R-:W-:Y:S02]  /*6690*/  UISETP.NE.AND UP2, UPT, UR39, 0x1, UPT ;  /* 0x000000012700788c */ /* 0x000fe4000bf45270 */
[----:B------:R-:W-:Y:S01]  /*66a0*/  UIMAD.WIDE.U32 UR12, UR37, UR56, URZ ;  /* 0x00000038250c72a5 */ /* 0x000fe2000f8e00ff */
[----:B------:R-:W-:Y:S01]  /*66b0*/  UMOV UR4, UR5 ;  /* 0x0000000500047c82 */ /* 0x000fe20008000000 */
[----:B------:R-:W-:Y:S01]  /*66c0*/  UMOV UR6, UR11 ;  /* 0x0000000b00067c82 */ /* 0x000fe20008000000 */
[----:B-1----:R-:W-:Y:S03]  /*66d0*/  USHF.R.U32.HI UR8, URZ, UR9, UR4 ;  /* 0x00000009ff087299 */ /* 0x002fe60008011604 */
[----:B------:R-:W-:Y:S02]  /*66e0*/  UMOV UR4, UR7 ;  /* 0x0000000700047c82 */ /* 0x000fe40008000000 */
[----:B------:R-:W-:Y:S02]  /*66f0*/  USHF.R.U32.HI UR5, URZ, UR57, UR4 ;  /* 0x00000039ff057299 */ /* 0x000fe40008011604 */
[----:B------:R-:W-:Y:S02]  /*6700*/  USEL UR4, UR55, UR8, !UP0 ;  /* 0x0000000837047287 */ /* 0x000fe4000c000000 */
[----:B------:R-:W-:Y:S02]  /*6710*/  USHF.R.U32.HI UR8, URZ, UR9, UR6 ;  /* 0x00000009ff087299 */ /* 0x000fe40008011606 */
[----:B------:R-:W-:Y:S02]  /*6720*/  UIMAD.WIDE.U32 UR6, UR4, UR46, URZ ;  /* 0x0000002e040672a5 */ /* 0x000fe4000f8e00ff */
[----:B------:R-:W-:Y:S02]  /*6730*/  USEL UR9, UR62, UR5, !UP1 ;  /* 0x000000053e097287 */ /* 0x000fe4000c800000 */
[----:B------:R-:W-:Y:S02]  /*6740*/  USEL UR8, UR36, UR8, !UP0 ;  /* 0x0000000824087287 */ /* 0x000fe4000c000000 */
[----:B------:R-:W-:Y:S01]  /*6750*/  UIMAD.WIDE.U32 UR10, UR9, UR46, URZ ;  /* 0x0000002e090a72a5 */ /* 0x000fe2000f8e00ff */
[----:B------:R-:W-:Y:S01]  /*6760*/  UMOV UR6, UR7 ;  /* 0x0000000700067c82 */ /* 0x000fe20008000000 */
[----:B------:R-:W-:Y:S01]  /*6770*/  UMOV UR5, UR13 ;  /* 0x0000000d00057c82 */ /* 0x000fe20008000000 */
[----:B------:R-:W-:Y:S02]  /*6780*/  @UP2 USHF.R.U32.HI UR4, URZ, UR47, UR6 ;  /* 0x0000002fff042299 */ /* 0x000fe40008011606 */
[----:B------:R-:W-:Y:S02]  /*6790*/  USHF.R.U32.HI UR5, URZ, UR57, UR5 ;  /* 0x00000039ff057299 */ /* 0x000fe40008011605 */
[----:B------:R-:W-:Y:S02]  /*67a0*/  UIMAD UR4, UR39, UR4, URZ ;  /* 0x00000004270472a4 */ /* 0x000fe4000f8e02ff */
[----:B------:R-:W-:Y:S02]  /*67b0*/  USEL UR5, UR37, UR5, !UP1 ;  /* 0x0000000525057287 */ /* 0x000fe4000c800000 */
[----:B------:R-:W-:Y:S01]  /*67c0*/  UISETP.GE.AND UP0, UPT, UR8, UR4, UPT ;  /* 0x000000040800728c */ /* 0x000fe2000bf06270 */
[----:B------:R-:W-:Y:S01]  /*67d0*/  UMOV UR6, UR11 ;  /* 0x0000000b00067c82 */ /* 0x000fe20008000000 */
[----:B------:R-:W-:Y:S02]  /*67e0*/  UIMAD.WIDE.U32 UR10, UR8, UR46, URZ ;  /* 0x0000002e080a72a5 */ /* 0x000fe4000f8e00ff */
[----:B------:R-:W-:Y:S04]  /*67f0*/  @UP2 USHF.R.U32.HI UR9, URZ, UR47, UR6 ;  /* 0x0000002fff092299 */ /* 0x000fe80008011606 */
[----:B------:R-:W-:Y:S01]  /*6800*/  UIMAD UR6, UR39, UR9, URZ ;  /* 0x00000009270672a4 */ /* 0x000fe2000f8e02ff */
[----:B------:R-:W-:Y:S03]  /*6810*/  UMOV UR4, UR11 ;  /* 0x0000000b00047c82 */ /* 0x000fe60008000000 */
[----:B------:R-:W-:Y:S02]  /*6820*/  UISETP.GE.OR UP0, UPT, UR5, UR6, UP0 ;  /* 0x000000060500728c */ /* 0x000fe40008706670 */
[----:B------:R-:W-:Y:S02]  /*6830*/  USHF.R.U32.HI UR4, URZ, UR47, UR4 ;  /* 0x0000002fff047299 */ /* 0x000fe40008011604 */
[----:B------:R-:W-:Y:S02]  /*6840*/  UIMAD.WIDE.U32 UR6, UR5, UR46, URZ ;  /* 0x0000002e050672a5 */ /* 0x000fe4000f8e00ff */
[----:B------:R-:W-:Y:S02]  /*6850*/  USEL UR11, UR8, UR4, !UP2 ;  /* 0x00000004080b7287 */ /* 0x000fe4000d000000 */
[----:B------:R-:W-:Y:S02]  /*6860*/  UIADD3 UR6, UPT, UPT, -UR5, URZ, URZ ;  /* 0x000000ff05067290 */ /* 0x000fe4000fffe1ff */
[----:B------:R-:W-:Y:S02]  /*6870*/  UIADD3 UR10, UPT, UPT, -UR11, URZ, URZ ;  /* 0x000000ff0b0a7290 */ /* 0x000fe4000fffe1ff */
[----:B------:R-:W-:Y:S02]  /*6880*/  UIMAD UR6, UR48, UR6, UR37 ;  /* 0x00000006300672a4 */ /* 0x000fe4000f8e0225 */
[----:B------:R-:W-:Y:S01]  /*6890*/  UIMAD UR10, UR39, UR10, UR8 ;  /* 0x0000000a270a72a4 */ /* 0x000fe2000f8e0208 */
[----:B------:R-:W-:Y:S01]  /*68a0*/  @!UP0 UMOV UR4, UR7 ;  /* 0x0000000700048c82 */ /* 0x000fe20008000000 */
[----:B------:R-:W-:Y:S02]  /*68b0*/  UIADD3 UR7, UPT, UPT, -UR8, URZ, URZ ;  /* 0x000000ff08077290 */ /* 0x000fe4000fffe1ff */
[----:B------:R-:W-:Y:S04]  /*68c0*/  @!UP0 USHF.R.U32.HI UR4, URZ, UR47, UR4 ;  /* 0x0000002fff048299 */ /* 0x000fe80008011604 */
[----:B------:R-:W-:Y:S04]  /*68d0*/  @!UP0 USEL UR4, UR5, UR4, !UP2 ;  /* 0x0000000405048287 */ /* 0x000fe8000d000000 */
[----:B------:R-:W-:Y:S02]  /*68e0*/  @!UP0 UIMAD UR9, UR9, UR10, UR4 ;  /* 0x0000000a090982a4 */ /* 0x000fe4000f8e0204 */
[----:B------:R-:W-:Y:S02]  /*68f0*/  @!UP0 UIADD3 UR10, UPT, UPT, UR11, -UR4, URZ ;  /* 0x800000040b0a8290 */ /* 0x000fe4000fffe0ff */
[----:B------:R-:W-:Y:S02]  /*6900*/  UIMAD UR4, UR58, UR7, UR36 ;  /* 0x000000073a0472a4 */ /* 0x000fe4000f8e0224 */
[----:B------:R-:W-:Y:S03]  /*6910*/  @!UP0 UIMAD UR8, UR10, UR39, UR5 ;  /* 0x000000270a0882a4 */ /* 0x000fe6000f8e0205 */
[----:B------:R-:W-:Y:S02]  /*6920*/  @!UP0 UMOV UR5, UR9 ;  /* 0x0000000900058c82 */ /* 0x000fe40008000000 */
[----:B------:R-:W-:Y:S02]  /*6930*/  UIMAD UR37, UR5, UR48, UR6 ;  /* 0x00000030052572a4 */ /* 0x000fe4000f8e0206 */
[----:B------:R-:W-:Y:S11]  /*6940*/  UIMAD UR36, UR8, UR58, UR4 ;  /* 0x0000003a082472a4 */ /* 0x000ff6000f8e0204 */
[----:B------:R-:W-:Y:S01]  /*6950*/  @!UPT UIADD3 URZ, UPT, UPT, URZ, URZ, URZ ;  /* 0x000000fffffff290 */ /* 0x000fe2000fffe0ff */
.L_x_108:
[----:B------:R-:W-:Y:S01]  /*6960*/  UISETP.NE.AND UP0, UPT, UR38, 0x1, UPT ;  /* 0x000000012600788c */ /* 0x000fe2000bf05270 */
[----:B------:R-:W-:Y:S01]  /*6970*/  @P0 SHF.R.U32.HI R4, RZ, 0x10, R5 ;  /* 0x00000010ff040819 */ /* 0x000fe20000011605 */
[----:B------:R-:W-:Y:S01]  /*6980*/  USHF.L.U32 UR41, UR24, 0x7, URZ ;  /* 0x0000000718297899 */ /* 0x000fe200080006ff */
[----:B------:R-:W-:Y:S01]  /*6990*/  R2UR UR11, R96 ;  /* 0x00000000600b72ca */ /* 0x000fe200000e0000 */
[----:B------:R-:W-:Y:S01]  /*69a0*/  BSSY.RECONVERGENT B6, `(.L_x_109) ;  /* 0x0000035000067945 */ /* 0x000fe20003800200 */
[----:B------:R-:W-:Y:S02]  /*69b0*/  @P0 R2UR UR11, R4 ;  /* 0x00000000040b02ca */ /* 0x000fe400000e0000 */
[----:B------:R-:W-:Y:S04]  /*69c0*/  LOP3.LUT P0, RZ, R76, 0x1b0, RZ, 0xc0, !PT ;  /* 0x000001b04cff7812 */ /* 0x000fe8000780c0ff */
[----:B------:R-:W1:Y:S07]  /*69d0*/  @!UP0 LDCU.128 UR12, c[0x0][0xc10] ;  /* 0x00018200ff0c87ac */ /* 0x000e6e0008000c00 */
[----:B------:R-:W-:Y:S01]  /*69e0*/  IMAD.U32 R96, RZ, RZ, UR11 ;  /* 0x0000000bff607e24 */ /* 0x000fe2000f8e00ff */
[----:B------:R-:W2:Y:S01]  /*69f0*/  @!UP0 LDCU UR5, c[0x0][0xc0c] ;  /* 0x00018180ff0587ac */ /* 0x000ea20008000800 */
[----:B------:R-:W3:Y:S01]  /*6a00*/  @!UP0 LDCU UR10, c[0x0][0xc20] ;  /* 0x00018400ff0a87ac */ /* 0x000ee20008000800 */
[----:B-1----:R-:W-:Y:S02]  /*6a10*/  UIMAD.WIDE.U32 UR8, UR37, UR12, URZ ;  /* 0x0000000c250872a5 */ /* 0x002fe4000f8e00ff */
[----:B------:R-:W-:Y:S02]  /*6a20*/  UIMAD.WIDE.U32 UR6, UR36, UR15, URZ ;  /* 0x0000000f240672a5 */ /* 0x000fe4000f8e00ff */
[----:B------:R-:W-:Y:S03]  /*6a30*/  @!UP0 UISETP.NE.AND UP1, UPT, UR14, 0x1, UPT ;  /* 0x000000010e00888c */ /* 0x000fe6000bf25270 */
[----:B------:R-:W-:Y:S01]  /*6a40*/  @!UP0 UMOV UR4, UR9 ;  /* 0x0000000900048c82 */ /* 0x000fe20008000000 */
[----:B--2---:R-:W-:Y:S02]  /*6a50*/  @!UP0 UISETP.NE.AND UP2, UPT, UR5, 0x1, UPT ;  /* 0x000000010500888c */ /* 0x004fe4000bf45270 */
[----:B------:R-:W-:Y:S01]  /*6a60*/  @!UP0 USHF.R.U32.HI UR4, URZ, UR13, UR4 ;  /* 0x0000000dff048299 */ /* 0x000fe20008011604 */
[----:B------:R-:W-:Y:S02]  /*6a70*/  @!UP0 UMOV UR6, UR7 ;  /* 0x0000000700068c82 */ /* 0x000fe40008000000 */
[----:B---3--:R-:W-:Y:S02]  /*6a80*/  @!UP0 USHF.R.U32.HI UR6, URZ, UR10, UR6 ;  /* 0x0000000aff068299 */ /* 0x008fe40008011606 */
[----:B------:R-:W-:Y:S02]  /*6a90*/  @!UP0 USEL UR7, UR37, UR4, !UP2 ;  /* 0x0000000425078287 */ /* 0x000fe4000d000000 */
[----:B------:R-:W-:Y:S04]  /*6aa0*/  @!UP0 USEL UR6, UR36, UR6, !UP1 ;  /* 0x0000000624068287 */ /* 0x000fe8000c800000 */
[----:B------:R-:W-:Y:S02]  /*6ab0*/  @!UP0 UIADD3 UR4, UPT, UPT, -UR7, UR6, URZ ;  /* 0x0000000607048290 */ /* 0x000fe4000fffe1ff */
[----:B------:R-:W-:Y:S02]  /*6ac0*/  @!UP0 UIADD3 UR6, UPT, UPT, UR7, -UR6, URZ ;  /* 0x8000000607068290 */ /* 0x000fe4000fffe0ff */
[----:B------:R-:W-:Y:S02]  /*6ad0*/  @!UP0 UIMAD UR37, UR4, UR5, UR37 ;  /* 0x00000005042582a4 */ /* 0x000fe4000f8e0225 */
[----:B------:R-:W-:Y:S01]  /*6ae0*/  @!UP0 UIMAD UR36, UR6, UR14, UR36 ;  /* 0x0000000e062482a4 */ /* 0x000fe2000f8e0224 */
[----:B------:R-:W-:Y:S11]  /*6af0*/  @!P0 BRA `(.L_x_110) ;  /* 0x00000000007c8947 */ /* 0x000ff60003800000 */
[----:B------:R-:W1:Y:S01]  /*6b00*/  LDCU.64 UR8, c[0x4][0x80] ;  /* 0x01001000ff0877ac */ /* 0x000e620008000a00 */
[----:B------:R-:W-:Y:S01]  /*6b10*/  MOV R16, 0x0 ;  /* 0x0000000000107802 */ /* 0x000fe20000000f00 */
[----:B------:R-:W-:Y:S02]  /*6b20*/  HFMA2 R12, -RZ, RZ, 0, 5.9604644775390625e-08 ;  /* 0x00000001ff0c7431 */ /* 0x000fe400000001ff */
[----:B------:R-:W-:Y:S01]  /*6b30*/  IMAD.MOV.U32 R8, RZ, RZ, 0x70 ;  /* 0x00000070ff087424 */ /* 0x000fe200078e00ff */
[----:B------:R2:W3:Y:S01]  /*6b40*/  LDC.64 R14, c[0x4][R16] ;  /* 0x01000000100e7b82 */ /* 0x0004e20000000a00 */
[----:B------:R-:W4:Y:S01]  /*6b50*/  LDCU.64 UR6, c[0x4][0x88] ;  /* 0x01001100ff0677ac */ /* 0x000f220008000a00 */
[----:B------:R-:W-:Y:S01]  /*6b60*/  IMAD.MOV.U32 R13, RZ, RZ, RZ ;  /* 0x000000ffff0d7224 */ /* 0x000fe200078e00ff */
[----:B------:R-:W2:Y:S01]  /*6b70*/  LDCU.64 UR4, c[0x4][0x8] ;  /* 0x01000100ff0477ac */ /* 0x000ea20008000a00 */
[----:B-1----:R-:W-:Y:S01]  /*6b80*/  MOV R5, UR9 ;  /* 0x0000000900057c02 */ /* 0x002fe20008000f00 */
[----:B------:R-:W-:Y:S01]  /*6b90*/  IMAD.U32 R4, RZ, RZ, UR8 ;  /* 0x00000008ff047e24 */ /* 0x000fe2000f8e00ff */
[----:B----4-:R-:W-:Y:S01]  /*6ba0*/  MOV R7, UR7 ;  /* 0x0000000700077c02 */ /* 0x010fe20008000f00 */
[----:B------:R-:W-:Y:S01]  /*6bb0*/  IMAD.U32 R6, RZ, RZ, UR6 ;  /* 0x00000006ff067e24 */ /* 0x000fe2000f8e00ff */
[----:B--2---:R-:W-:Y:S01]  /*6bc0*/  MOV R11, UR5 ;  /* 0x00000005000b7c02 */ /* 0x004fe20008000f00 */
[----:B------:R-:W-:Y:S02]  /*6bd0*/  IMAD.U32 R10, RZ, RZ, UR4 ;  /* 0x00000004ff0a7e24 */ /* 0x000fe4000f8e00ff */
[----:B------:R-:W-:Y:S07]  /*6be0*/  LEPC R20, `(.L_x_111) ;  /* 0x000000001014794e */ /* 0x000fee0000000000 */
[----:B---3-5:R-:W-:Y:S05]  /*6bf0*/  CALL.ABS.NOINC R14 ;  /* 0x000000000e007343 */ /* 0x028fea0003c00000 */
.L_x_111:
[----:B------:R-:W1:Y:S01]  /*6c00*/  LDCU.64 UR8, c[0x4][0x80] ;  /* 0x01001000ff0877ac */ /* 0x000e620008000a00 */
[----:B------:R-:W2:Y:S01]  /*6c10*/  LDC.64 R16, c[0x4][R16] ;  /* 0x0100000010107b82 */ /* 0x000ea20000000a00 */
[----:B------:R-:W-:Y:S02]  /*6c20*/  HFMA2 R12, -RZ, RZ, 0, 5.9604644775390625e-08 ;  /* 0x00000001ff0c7431 */ /* 0x000fe400000001ff */
[----:B------:R-:W-:Y:S02]  /*6c30*/  IMAD.MOV.U32 R8, RZ, RZ, 0x70 ;  /* 0x00000070ff087424 */ /* 0x000fe400078e00ff */
[----:B------:R-:W-:Y:S01]  /*6c40*/  IMAD.MOV.U32 R13, RZ, RZ, RZ ;  /* 0x000000ffff0d7224 */ /* 0x000fe200078e00ff */
[----:B------:R-:W3:Y:S01]  /*6c50*/  LDCU.64 UR6, c[0x4][0x88] ;  /* 0x01001100ff0677ac */ /* 0x000ee20008000a00 */
[----:B------:R-:W4:Y:S01]  /*6c60*/  LDCU.64 UR4, c[0x4][0x8] ;  /* 0x01000100ff0477ac */ /* 0x000f220008000a00 */
[----:B-1----:R-:W-:Y:S02]  /*6c70*/  MOV R4, UR8 ;  /* 0x0000000800047c02 */ /* 0x002fe40008000f00 */
[----:B------:R-:W-:Y:S02]  /*6c80*/  MOV R5, UR9 ;  /* 0x0000000900057c02 */ /* 0x000fe40008000f00 */
[----:B---3--:R-:W-:Y:S01]  /*6c90*/  MOV R7, UR7 ;  /* 0x0000000700077c02 */ /* 0x008fe20008000f00 */
[----:B------:R-:W-:Y:S01]  /*6ca0*/  IMAD.U32 R6, RZ, RZ, UR6 ;  /* 0x00000006ff067e24 */ /* 0x000fe2000f8e00ff */
[----:B----4-:R-:W-:Y:S01]  /*6cb0*/  MOV R11, UR5 ;  /* 0x00000005000b7c02 */ /* 0x010fe20008000f00 */
[----:B------:R-:W-:Y:S02]  /*6cc0*/  IMAD.U32 R10, RZ, RZ, UR4 ;  /* 0x00000004ff0a7e24 */ /* 0x000fe4000f8e00ff */
[----:B------:R-:W-:Y:S07]  /*6cd0*/  LEPC R20, `(.L_x_110) ;  /* 0x000000001014794e */ /* 0x000fee0000000000 */
[----:B--2---:R-:W-:Y:S05]  /*6ce0*/  CALL.ABS.NOINC R16 ;  /* 0x0000000010007343 */ /* 0x004fea0003c00000 */
.L_x_110:
[----:B------:R-:W-:Y:S05]  /*6cf0*/  BSYNC.RECONVERGENT B6 ;  /* 0x0000000000067941 */ /* 0x000fea0003800200 */
.L_x_109:
[----:B------:R-:W-:Y:S02]  /*6d00*/  R2UR UR6, R93 ;  /* 0x000000005d0672ca */ /* 0x000fe400000e0000 */
[----:B------:R-:W-:Y:S02]  /*6d10*/  R2UR UR5, R86 ;  /* 0x00000000560572ca */ /* 0x000fe400000e0000 */
[----:B------:R-:W-:Y:S02]  /*6d20*/  R2UR UR4, R85 ;  /* 0x00000000550472ca */ /* 0x000fe400000e0000 */
[----:B------:R-:W-:Y:S02]  /*6d30*/  ISETP.NE.U32.AND P4, PT, R74, RZ, PT ;  /* 0x000000ff4a00720c */ /* 0x000fe40003f85070 */
[----:B------:R-:W-:Y:S02]  /*6d40*/  ISETP.NE.U32.AND P2, PT, RZ, UR60, PT ;  /* 0x0000003cff007c0c */ /* 0x000fe4000bf45070 */
[----:B------:R-:W-:Y:S02]  /*6d50*/  ISETP.NE.AND.EX P4, PT, R75, RZ, PT, P4 ;  /* 0x000000ff4b00720c */ /* 0x000fe40003f85340 */
[----:B------:R-:W-:Y:S01]  /*6d60*/  ISETP.NE.AND.EX P2, PT, RZ, UR61, PT, P2 ;  /* 0x0000003dff007c0c */ /* 0x000fe2000bf45320 */
[----:B------:R-:W-:Y:S02]  /*6d70*/  UISETP.NE.AND UP2, UPT, UR6, URZ, UPT ;  /* 0x000000ff0600728c */ /* 0x000fe4000bf45270 */
[----:B------:R-:W-:Y:S04]  /*6d80*/  UISETP.NE.U32.AND UP0, UPT, UR5, URZ, UPT ;  /* 0x000000ff0500728c */ /* 0x000fe8000bf05070 */
[----:B------:R-:W-:Y:S01]  /*6d90*/  UISETP.NE.AND.EX UP1, UPT, UR4, URZ, UPT, UP0 ;  /* 0x000000ff0400728c */ /* 0x000fe2000bf25300 */
[----:B------:R-:W-:Y:S01]  /*6da0*/  PLOP3.LUT P1, PT, PT, PT, UP2, 0x80, 0x8 ;  /* 0x000000000008781c */ /* 0x000fe20003f2f028 */
[----:B------:R-:W-:Y:S03]  /*6db0*/  UPLOP3.LUT UP0, UPT, UPT, UPT, UPT, 0x40, 0x4 ;  /* 0x000000000004789c */ /* 0x000fe60003f0e870 */
[----:B------:R-:W-:Y:S06]  /*6dc0*/  @UP2 UPLOP3.LUT UP0, UPT, UPT, UPT, UP1, 0x80, 0x8 ;  /* 0x000000000008289c */ /* 0x000fec0003f0f010 */
[----:B------:R-:W-:Y:S01]  /*6dd0*/  PLOP3.LUT P0, PT, PT, PT, UP0, 0x80, 0x8 ;  /* 0x000000000008781c */ /* 0x000fe20003f0f008 */
[----:B------:R-:W-:Y:S01]  /*6de0*/  @!UPT UIADD3 URZ, UPT, UPT, URZ, URZ, URZ ;  /* 0x000000fffffff290 */ /* 0x000fe2000fffe0ff */
[----:B------:R-:W-:Y:S11]  /*6df0*/  BRA.U !UP1, `(.L_x_112) ;  /* 0x0000000109407547 */ /* 0x000ff6000b800000 */
[----:B------:R-:W-:Y:S01]  /*6e00*/  UISETP.NE.U32.AND UP0, UPT, UR60, URZ, UPT ;  /* 0x000000ff3c00728c */ /* 0x000fe2000bf05070 */
[----:B------:R-:W-:Y:S01]  /*6e10*/  R2UR UR6, R86 ;  /* 0x00000000560672ca */ /* 0x000fe200000e0000 */
[----:B------:R-:W1:Y:S01]  /*6e20*/  LDCU.64 UR8, c[0x0][0x358] ;  /* 0x00006b00ff0877ac */ /* 0x000e620008000a00 */
[----:B------:R-:W-:Y:S02]  /*6e30*/  HFMA2 R83, -RZ, RZ, 0, 5.9604644775390625e-08 ;  /* 0x00000001ff537431 */ /* 0x000fe400000001ff */
[----:B------:R-:W-:Y:S01]  /*6e40*/  IMAD.MOV.U32 R0, RZ, RZ, 0x1 ;  /* 0x00000001ff007424 */ /* 0x000fe200078e00ff */
[----:B------:R-:W-:Y:S06]  /*6e50*/  UISETP.NE.AND.EX UP0, UPT, UR61, URZ, UPT, UP0 ;  /* 0x000000ff3d00728c */ /* 0x000fec000bf05300 */
[----:B------:R-:W-:Y:S05]  /*6e60*/  PLOP3.LUT P3, PT, PT, PT, UP0, 0x80, 0x8 ;  /* 0x000000000008781c */ /* 0x000fea0003f6f008 */
[----:B------:R-:W2:Y:S01]  /*6e70*/  @UP0 LDCU.64 UR4, c[0x0][0x988] ;  /* 0x00013100ff0407ac */ /* 0x000ea20008000a00 */
[----:B------:R-:W-:Y:S07]  /*6e80*/  @UP0 UIMAD UR6, UR53, UR6, URZ ;  /* 0x00000006350602a4 */ /* 0x000fee000f8e02ff */
[----:B------:R-:W-:Y:S01]  /*6e90*/  @!P3 PRMT R83, R0, 0x7610, R83 ;  /* 0x000076100053b816 */ /* 0x000fe20000000053 */
[----:B--2---:R-:W-:Y:S06]  /*6ea0*/  @UP0 UIMAD.WIDE UR4, UR6, 0x4, UR4 ;  /* 0x00000004060408a5 */ /* 0x004fec000f8e0204 */
[----:B------:R-:W-:Y:S02]  /*6eb0*/  IMAD.U32 R4, RZ, RZ, UR4 ;  /* 0x00000004ff047e24 */ /* 0x000fe4000f8e00ff */
[----:B------:R-:W-:Y:S03]  /*6ec0*/  IMAD.U32 R5, RZ, RZ, UR5 ;  /* 0x00000005ff057e24 */ /* 0x000fe6000f8e00ff */
[----:B------:R-:W2:Y:S02]  /*6ed0*/  @!UP0 LDCU UR4, c[0x0][0x980] ;  /* 0x00013000ff0487ac */ /* 0x000ea40008000800 */
[----:B-1---5:R1:W5:Y:S02]  /*6ee0*/  @P3 LDG.E R41, desc[UR8][R4.64] ;  /* 0x0000000804293981 */ /* 0x022364000c1e1900 */
[----:B-12---:R-:W-:Y:S02]  /*6ef0*/  @!P3 MOV R41, UR4 ;  /* 0x000000040029bc02 */ /* 0x006fe40008000f00 */
.L_x_112:
[----:B------:R-:W-:Y:S05]  /*6f00*/  @!P4 BRA `(.L_x_113) ;  /* 0x000000000024c947 */ /* 0x000fea0003800000 */
[----:B------:R-:W-:Y:S01]  /*6f10*/  ISETP.NE.U32.AND P3, PT, R72, RZ, PT ;  /* 0x000000ff4800720c */ /* 0x000fe20003f65070 */
[----:B------:R-:W1:Y:S03]  /*6f20*/  LDCU.64 UR4, c[0x0][0x358] ;  /* 0x00006b00ff0477ac */ /* 0x000e660008000a00 */
[----:B------:R-:W-:Y:S11]  /*6f30*/  ISETP.NE.AND.EX P3, PT, R73, RZ, PT, P3 ;  /* 0x000000ff4900720c */ /* 0x000ff60003f65330 */
[----:B------:R-:W-:Y:S02]  /*6f40*/  @!UPT UIADD3 URZ, UPT, UPT, URZ, URZ, URZ ;  /* 0x000000fffffff290 */ /* 0x000fe4000fffe0ff */
[----:B------:R-:W2:Y:S01]  /*6f50*/  @P3 LDC.64 R4, c[0x0][0x9a8] ;  /* 0x00026a00ff043b82 */ /* 0x000ea20000000a00 */
[----:B------:R-:W-:Y:S04]  /*6f60*/  @P3 IMAD R0, R74, UR53, RZ ;  /* 0x000000354a003c24 */ /* 0x000fe8000f8e02ff */
[----:B--2---:R-:W-:Y:S05]  /*6f70*/  @P3 IMAD.WIDE R4, R0, 0x4, R4 ;  /* 0x0000000400043825 */ /* 0x004fea00078e0204 */
[----:B-1---5:R1:W5:Y:S02]  /*6f80*/  @P3 LDG.E R38, desc[UR4][R4.64] ;  /* 0x0000000404263981 */ /* 0x022364000c1e1900 */
[----:B-1----:R-:W2:Y:S02]  /*6f90*/  @!P3 LDC R38, c[0x0][0x9a0] ;  /* 0x00026800ff26bb82 */ /* 0x002ea40000000800 */
.L_x_113:
[----:B-----5:R-:W-:Y:S01]  /*6fa0*/  FSETP.NEU.AND P3, PT, R41, RZ, PT ;  /* 0x000000ff2900720b */ /* 0x020fe20003f6d000 */
[----:B------:R-:W1:Y:S01]  /*6fb0*/  LDCU.128 UR12, c[0x0][0xb90] ;  /* 0x00017200ff0c77ac */ /* 0x000e620008000c00 */
[----:B------:R-:W-:Y:S01]  /*6fc0*/  SEL R3, RZ, 0xffffffff, P2 ;  /* 0xffffffffff037807 */ /* 0x000fe20001000000 */
[----:B------:R-:W-:Y:S01]  /*6fd0*/  BSSY B1, `(.L_x_114) ;  /* 0x0000057000017945 */ /* 0x000fe20003800000 */
[----:B------:R-:W-:Y:S01]  /*6fe0*/  @P1 LOP3.LUT P2, RZ, R83, 0xff, RZ, 0xc0, !PT ;  /* 0x000000ff53ff1812 */ /* 0x000fe2000784c0ff */
[----:B------:R-:W-:Y:S01]  /*6ff0*/  IMAD.MOV.U32 R57, RZ, RZ, 0x1 ;  /* 0x00000001ff397424 */ /* 0x000fe200078e00ff */
[----:B------:R-:W-:Y:S01]  /*7000*/  @P1 SEL R0, RZ, 0xffffffff, P3 ;  /* 0xffffffffff001807 */ /* 0x000fe20001800000 */
[----:B------:R-:W-:Y:S01]  /*7010*/  IMAD.IADD R39, R37, 0x1, R2 ;  /* 0x0000000125277824 */ /* 0x000fe200078e0202 */
[----:B------:R-:W-:Y:S01]  /*7020*/  LOP3.LUT R79, R79, 0x1, RZ, 0x3c, !PT ;  /* 0x000000014f4f7812 */ /* 0x000fe200078e3cff */
[----:B------:R-:W3:Y:S01]  /*7030*/  LDCU UR11, c[0x0][0xba0] ;  /* 0x00017400ff0b77ac */ /* 0x000ee20008000800 */
[----:B------:R-:W-:Y:S01]  /*7040*/  @P0 SEL R0, R3, R0, !P2 ;  /* 0x0000000003000207 */ /* 0x000fe20005000000 */
[----:B------:R-:W-:Y:S01]  /*7050*/  IMAD R104, R81, -0x10, R95 ;  /* 0xfffffff051687824 */ /* 0x000fe200078e025f */
[----:B------:R-:W-:Y:S01]  /*7060*/  LEA R103, R36, UR50, 0x3 ;  /* 0x0000003224677c11 */ /* 0x000fe2000f8e18ff */
[----:B------:R-:W-:Y:S01]  /*7070*/  USHF.L.U32 UR8, UR52, 0x7, URZ ;  /* 0x0000000734087899 */ /* 0x000fe200080006ff */
[----:B------:R-:W-:Y:S01]  /*7080*/  @P1 LOP3.LUT R0, R0, 0x1, RZ, 0xc0, !PT ;  /* 0x0000000100001812 */ /* 0x000fe200078ec0ff */
[----:B------:R-:W-:Y:S01]  /*7090*/  IMAD.MOV.U32 R56, RZ, RZ, RZ ;  /* 0x000000ffff387224 */ /* 0x000fe200078e00ff */
[----:B------:R-:W-:Y:S02]  /*70a0*/  R2UR UR4, R89 ;  /* 0x00000000590472ca */ /* 0x000fe400000e0000 */
[----:B------:R-:W-:Y:S02]  /*70b0*/  CS2R R70, SRZ ;  /* 0x0000000000467805 */ /* 0x000fe4000001ff00 */
[----:B------:R-:W-:Y:S01]  /*70c0*/  ISETP.NE.U32.OR P5, PT, R0, 0x1, !P1 ;  /* 0x000000010000780c */ /* 0x000fe20004fa5470 */
[----:B------:R-:W-:Y:S01]  /*70d0*/  IMAD.U32 R100, RZ, RZ, UR8 ;  /* 0x00000008ff647e24 */ /* 0x000fe2000f8e00ff */
[----:B------:R-:W-:Y:S02]  /*70e0*/  R2UR UR6, R88 ;  /* 0x00000000580672ca */ /* 0x000fe400000e0000 */
[----:B------:R-:W-:Y:S02]  /*70f0*/  CS2R R68, SRZ ;  /* 0x0000000000447805 */ /* 0x000fe4000001ff00 */
[----:B------:R-:W-:Y:S02]  /*7100*/  R2UR UR10, R90 ;  /* 0x000000005a0a72ca */ /* 0x000fe400000e0000 */
[----:B------:R-:W-:Y:S02]  /*7110*/  CS2R R62, SRZ ;  /* 0x00000000003e7805 */ /* 0x000fe4000001ff00 */
[----:B------:R-:W-:Y:S02]  /*7120*/  R2UR UR9, R87 ;  /* 0x00000000570972ca */ /* 0x000fe400000e0000 */
[----:B------:R-:W-:Y:S02]  /*7130*/  CS2R R60, SRZ ;  /* 0x00000000003c7805 */ /* 0x000fe4000001ff00 */
[----:B------:R-:W-:Y:S02]  /*7140*/  PLOP3.LUT P2, PT, PT, PT, UP1, 0x80, 0x8 ;  /* 0x000000000008781c */ /* 0x000fe40003f4f018 */
[----:B------:R-:W-:Y:S02]  /*7150*/  CS2R R54, SRZ ;  /* 0x0000000000367805 */ /* 0x000fe4000001ff00 */
[----:B------:R-:W-:Y:S01]  /*7160*/  LOP3.LUT P4, R101, R83, 0xff, RZ, 0xc0, !PT ;  /* 0x000000ff53657812 */ /* 0x000fe2000788c0ff */
[----:B------:R-:W-:Y:S01]  /*7170*/  UIMAD.WIDE.U32 UR4, UR8, UR4, URZ ;  /* 0x00000004080472a5 */ /* 0x000fe2000f8e00ff */
[----:B------:R-:W-:Y:S02]  /*7180*/  SEL R4, RZ, 0xffffffff, P3 ;  /* 0xffffffffff047807 */ /* 0x000fe40001800000 */
[----:B------:R-:W-:Y:S02]  /*7190*/  CS2R R52, SRZ ;  /* 0x0000000000347805 */ /* 0x000fe4000001ff00 */
[----:B------:R-:W-:Y:S01]  /*71a0*/  @P5 SHF.L.U32 R0, R79, 0x1f, RZ ;  /* 0x0000001f4f005819 */ /* 0x000fe200000006ff */
[----:B------:R-:W-:Y:S01]  /*71b0*/  USHF.R.U32.HI UR5, URZ, UR6, UR5 ;  /* 0x00000006ff057299 */ /* 0x000fe20008011605 */
[----:B------:R-:W-:Y:S01]  /*71c0*/  P2R R102, PR, RZ, 0x20 ;  /* 0x00000020ff667803 */ /* 0x000fe20000000000 */
[----:B------:R-:W-:Y:S01]  /*71d0*/  UISETP.NE.AND UP0, UPT, UR10, 0x1, UPT ;  /* 0x000000010a00788c */ /* 0x000fe2000bf05270 */
[----:B------:R4:W2:Y:S01]  /*71e0*/  @P5 SYNCS.PHASECHK.TRANS64.TRYWAIT P1, [UR50+0x100], R0 ;  /* 0x00010000ff0055a7 */ /* 0x0008a20008021132 */
[----:B------:R-:W-:Y:S02]  /*71f0*/  CS2R R50, SRZ ;  /* 0x0000000000327805 */ /* 0x000fe4000001ff00 */
[----:B------:R-:W-:Y:S01]  /*7200*/  CS2R R48, SRZ ;  /* 0x0000000000307805 */ /* 0x000fe2000001ff00 */
[----:B------:R-:W-:Y:S01]  /*7210*/  USEL UR5, UR8, UR5, !UP0 ;  /* 0x0000000508057287 */ /* 0x000fe2000c000000 */
[----:B------:R-:W-:Y:S01]  /*7220*/  @P2 SEL R4, R3, R4, !P4 ;  /* 0x0000000403042207 */ /* 0x000fe20006000000 */
[----:B------:R-:W-:Y:S03]  /*7230*/  UISETP.NE.AND UP0, UPT, UR9, 0x1, UPT ;  /* 0x000000010900788c */ /* 0x000fe6000bf05270 */
[----:B------:R-:W-:Y:S01]  /*7240*/  LOP3.LUT R4, R4, 0x1, RZ, 0xc0, !PT ;  /* 0x0000000104047812 */ /* 0x000fe200078ec0ff */
[----:B------:R-:W-:Y:S02]  /*7250*/  IMAD R6, RZ, RZ, -UR5 ;  /* 0x80000005ff067e24 */ /* 0x000fe4000f8e02ff */
[----:B------:R-:W-:Y:S02]  /*7260*/  IMAD.U32 R99, RZ, RZ, UR5 ;  /* 0x00000005ff637e24 */ /* 0x000fe4000f8e00ff */
[----:B------:R-:W-:Y:S01]  /*7270*/  IMAD R100, R6, UR10, R100 ;  /* 0x0000000a06647c24 */ /* 0x000fe2000f8e0264 */
[----:B----4-:R-:W-:Y:S04]  /*7280*/  SHF.L.U32 R0, R78, 0x1f, RZ ;  /* 0x0000001f4e007819 */ /* 0x010fe800000006ff */
[----:B------:R4:W4:Y:S01]  /*7290*/  SYNCS.PHASECHK.TRANS64.TRYWAIT P0, [R103+URZ+0x160], R0 ;  /* 0x00016000670075a7 */ /* 0x00092200080011ff */
[----:B-1----:R-:W-:Y:S07]  /*72a0*/  UIMAD.WIDE.U32 UR6, UR5, UR12, URZ ;  /* 0x0000000c050672a5 */ /* 0x002fee000f8e00ff */
[----:B------:R-:W-:Y:S02]  /*72b0*/  UMOV UR4, UR7 ;  /* 0x0000000700047c82 */ /* 0x000fe40008000000 */
[----:B------:R-:W-:Y:S04]  /*72c0*/  USHF.R.U32.HI UR4, URZ, UR13, UR4 ;  /* 0x0000000dff047299 */ /* 0x000fe80008011604 */
[----:B------:R-:W-:Y:S02]  /*72d0*/  USEL UR4, UR5, UR4, !UP0 ;  /* 0x0000000405047287 */ /* 0x000fe4000c000000 */
[----:B------:R-:W-:Y:S02]  /*72e0*/  UISETP.NE.AND UP0, UPT, UR14, 0x1, UPT ;  /* 0x000000010e00788c */ /* 0x000fe4000bf05270 */
[----:B------:R-:W-:Y:S02]  /*72f0*/  UIMAD.WIDE.U32 UR6, UR4, UR15, URZ ;  /* 0x0000000f040672a5 */ /* 0x000fe4000f8e00ff */
[----:B------:R-:W-:Y:S02]  /*7300*/  IMAD.U32 R98, RZ, RZ, UR4 ;  /* 0x00000004ff627e24 */ /* 0x000fe4000f8e00ff */
[----:B------:R-:W-:Y:S01]  /*7310*/  PLOP3.LUT P2, PT, PT, PT, UP0, 0x80, 0x8 ;  /* 0x000000000008781c */ /* 0x000fe20003f4f008 */
[----:B------:R-:W-:Y:S02]  /*7320*/  IMAD R5, RZ, RZ, -UR4 ;  /* 0x80000004ff057e24 */ /* 0x000fe4000f8e02ff */
[----:B------:R-:W-:Y:S01]  /*7330*/  UMOV UR6, UR7 ;  /* 0x0000000700067c82 */ /* 0x000fe20008000000 */
[----:B------:R-:W-:Y:S01]  /*7340*/  IMAD.U32 R97, RZ, RZ, UR4 ;  /* 0x00000004ff617e24 */ /* 0x000fe2000f8e00ff */
[----:B---3--:R-:W-:Y:S01]  /*7350*/  USHF.R.U32.HI UR6, URZ, UR11, UR6 ;  /* 0x0000000bff067299 */ /* 0x008fe20008011606 */
[----:B------:R-:W-:Y:S05]  /*7360*/  IMAD R99, R5, UR9, R99 ;  /* 0x0000000905637c24 */ /* 0x000fea000f8e0263 */
[----:B------:R-:W-:Y:S02]  /*7370*/  SEL R98, R98, UR6, !P2 ;  /* 0x0000000662627c07 */ /* 0x000fe4000d000000 */
[----:B------:R-:W-:Y:S03]  /*7380*/  ISETP.NE.U32.AND P2, PT, R4, 0x1, PT ;  /* 0x000000010400780c */ /* 0x000fe60003f45070 */
[----:B------:R-:W-:Y:S01]  /*7390*/  IMAD.MOV R3, RZ, RZ, -R98 ;  /* 0x000000ffff037224 */ /* 0x000fe200078e0a62 */
[----:B------:R-:W-:Y:S03]  /*73a0*/  P2R R58, PR, RZ, 0x4 ;  /* 0x00000004ff3a7803 */ /* 0x000fe60000000000 */
[----:B------:R-:W-:Y:S01]  /*73b0*/  IMAD R97, R3, UR14, R97 ;  /* 0x0000000e03617c24 */ /* 0x000fe2000f8e0261 */
[----:B--2---:R-:W-:Y:S01]  /*73c0*/  @P5 SEL R57, RZ, 0x1, !P1 ;  /* 0x00000001ff395807 */ /* 0x004fe20004800000 */
[----:B------:R-:W-:Y:S06]  /*73d0*/  @!P5 BRA `(.L_x_115) ;  /* 0x000000000058d947 */ /* 0x000fec0003800000 */
[----:B------:R-:W-:Y:S01]  /*73e0*/  IMAD.MOV.U32 R71, RZ, RZ, RZ ;  /* 0x000000ffff477224 */ /* 0x000fe200078e00ff */
[----:B------:R-:W-:Y:S01]  /*73f0*/  ISETP.NE.AND P1, PT, R57, RZ, PT ;  /* 0x000000ff3900720c */ /* 0x000fe20003f25270 */
[----:B------:R-:W-:Y:S01]  /*7400*/  BSSY B0, `(.L_x_116) ;  /* 0x000000c000007945 */ /* 0x000fe20003800000 */
[----:B------:R-:W-:Y:S02]  /*7410*/  CS2R R50, SRZ ;  /* 0x0000000000327805 */ /* 0x000fe4000001ff00 */
[----:B------:R-:W-:Y:S02]  /*7420*/  CS2R R48, SRZ ;  /* 0x0000000000307805 */ /* 0x000fe4000001ff00 */
[----:B------:R-:W-:Y:S02]  /*7430*/  CS2R R54, SRZ ;  /* 0x0000000000367805 */ /* 0x000fe4000001ff00 */
[----:B------:R-:W-:Y:S02]  /*7440*/  CS2R R52, SRZ ;  /* 0x0000000000347805 */ /* 0x000fe4000001ff00 */
[----:B------:R-:W-:Y:S02]  /*7450*/  CS2R R62, SRZ ;  /* 0x00000000003e7805 */ /* 0x000fe4000001ff00 */
[----:B------:R-:W-:Y:S02]  /*7460*/  CS2R R60, SRZ ;  /* 0x00000000003c7805 */ /* 0x000fe4000001ff00 */
[----:B------:R-:W-:Y:S01]  /*7470*/  CS2R R68, SRZ ;  /* 0x0000000000447805 */ /* 0x000fe2000001ff00 */
[----:B------:R-:W-:Y:S06]  /*7480*/  @P1 BRA `(.L_x_117) ;  /* 0x00000000000c1947 */ /* 0x000fec0003800000 */
[----:B------:R-:W-:Y:S04]  /*7490*/  SHF.L.U32 R3, R79, 0x1f, RZ ;  /* 0x0000001f4f037819 */ /* 0x000fe800000006ff */
[----:B------:R-:W1:Y:S02]  /*74a0*/  SYNCS.PHASECHK.TRANS64.TRYWAIT P1, [UR50+0x100], R3 ;  /* 0x00010003ff0075a7 */ /* 0x000e640008021132 */
[----:B-1----:R-:W-:Y:S05]  /*74b0*/  @!P1 BRA `(.L_x_118) ;  /* 0x0000004000a49947 */ /* 0x002fea0003800000 */
.L_x_117:
[----:B------:R-:W-:Y:S05]  /*74c0*/  BSYNC B0 ;  /* 0x0000000000007941 */ /* 0x000fea0003800000 */
.L_x_116:
[----:B------:R-:W-:Y:S01]  /*74d0*/  ISETP.NE.AND P1, PT, R58, RZ, PT ;  /* 0x000000ff3a00720c */ /* 0x000fe20003f25270 */
[----:B------:R-:W-:Y:S11]  /*74e0*/  HFMA2 R56, -RZ, RZ, 0, 5.9604644775390625e-08 ;  /* 0x00000001ff387431 */ /* 0x000ff600000001ff */
[----:B------:R-:W-:Y:S01]  /*74f0*/  @!UPT UIADD3 URZ, UPT, UPT, URZ, URZ, URZ ;  /* 0x000000fffffff290 */ /* 0x000fe2000fffe0ff */
[----:B------:R2:W3:Y:S04]  /*7500*/  @P1 LDS.128 R48, [R80] ;  /* 0x0000000050301984 */ /* 0x0004e80000000c00 */
[----:B------:R2:W1:Y:S04]  /*7510*/  @P1 LDS.128 R52, [R95+0x10] ;  /* 0x000010005f341984 */ /* 0x0004680000000c00 */
[----:B------:R2:W1:Y:S04]  /*7520*/  @P1 LDS.128 R60, [R94+0x20] ;  /* 0x000020005e3c1984 */ /* 0x0004680000000c00 */
[----:B------:R2:W1:Y:S02]  /*7530*/  @P1 LDS.128 R68, [R104+0x30] ;  /* 0x0000300068441984 */ /* 0x0004640000000c00 */
.L_x_115:
[----:B------:R-:W-:Y:S05]  /*7540*/  BSYNC B1 ;  /* 0x0000000000017941 */ /* 0x000fea0003800000 */
.L_x_114:
[----:B-1----:R-:W-:Y:S04]  /*7550*/  SHF.R.U32.HI R2, RZ, 0x15, R39 ;  /* 0x00000015ff027819 */ /* 0x002fe80000011627 */
[----:B------:R-:W-:Y:S01]  /*7560*/  LOP3.LUT P1, RZ, R2, 0x3, R84, 0x48, !PT ;  /* 0x0000000302ff7812 */ /* 0x000fe20007824854 */
[----:B------:R-:W-:Y:S01]  /*7570*/  @!UPT UIADD3 URZ, UPT, UPT, URZ, URZ, URZ ;  /* 0x000000fffffff290 */ /* 0x000fe2000fffe0ff */
[----:B----4-:R-:W-:Y:S11]  /*7580*/  @P0 BRA `(.L_x_119) ;  /* 0x0000000000080947 */ /* 0x010ff60003800000 */
[----:B------:R-:W1:Y:S02]  /*7590*/  SYNCS.PHASECHK.TRANS64.TRYWAIT P0, [R103+URZ+0x160], R0 ;  /* 0x00016000670075a7 */ /* 0x000e6400080011ff */
[----:B-1----:R-:W-:Y:S05]  /*75a0*/  @!P0 BRA `(.L_x_120) ;  /* 0x0000004000808947 */ /* 0x002fea0003800000 */
.L_x_119:
[----:B------:R-:W-:Y:S05]  /*75b0*/  @!P1 BRA `(.L_x_121) ;  /* 0x0000000000409947 */ /* 0x000fea0003800000 */
[----:B------:R-:W4:Y:S01]  /*75c0*/  LDCU.64 UR8, c[0x4][0x70] ;  /* 0x01000e00ff0877ac */ /* 0x000f220008000a00 */
[----:B------:R-:W-:Y:S01]  /*75d0*/  MOV R3, 0x0 ;  /* 0x0000000000037802 */ /* 0x000fe20000000f00 */
[----:B------:R-:W-:Y:S02]  /*75e0*/  HFMA2 R12, -RZ, RZ, 0, 5.9604644775390625e-08 ;  /* 0x00000001ff0c7431 */ /* 0x000fe400000001ff */
[----:B------:R-:W-:Y:S02]  /*75f0*/  IMAD.MOV.U32 R8, RZ, RZ, 0x192 ;  /* 0x00000192ff087424 */ /* 0x000fe400078e00ff */
[----:B------:R-:W-:Y:S01]  /*7600*/  IMAD.MOV.U32 R13, RZ, RZ, RZ ;  /* 0x000000ffff0d7224 */ /* 0x000fe200078e00ff */
[----:B------:R-:W5:Y:S01]  /*7610*/  LDCU.64 UR6, c[0x4][0x78] ;  /* 0x01000f00ff0677ac */ /* 0x000f620008000a00 */
[----:B------:R-:W1:Y:S01]  /*7620*/  LDC.64 R2, c[0x4][R3] ;  /* 0x0100000003027b82 */ /* 0x000e620000000a00 */
[----:B------:R-:W2:Y:S01]  /*7630*/  LDCU.64 UR4, c[0x4][0x10] ;  /* 0x01000200ff0477ac */ /* 0x000ea20008000a00 */
[----:B----4-:R-:W-:Y:S01]  /*7640*/  MOV R5, UR9 ;  /* 0x0000000900057c02 */ /* 0x010fe20008000f00 */
[----:B------:R-:W-:Y:S01]  /*7650*/  IMAD.U32 R4, RZ, RZ, UR8 ;  /* 0x00000008ff047e24 */ /* 0x000fe2000f8e00ff */
[----:B-----5:R-:W-:Y:S01]  /*7660*/  MOV R7, UR7 ;  /* 0x0000000700077c02 */ /* 0x020fe20008000f00 */
[----:B------:R-:W-:Y:S01]  /*7670*/  IMAD.U32 R6, RZ, RZ, UR6 ;  /* 0x00000006ff067e24 */ /* 0x000fe2000f8e00ff */
[----:B--2---:R-:W-:Y:S01]  /*7680*/  MOV R11, UR5 ;  /* 0x00000005000b7c02 */ /* 0x004fe20008000f00 */
[----:B------:R-:W-:Y:S02]  /*7690*/  IMAD.U32 R10, RZ, RZ, UR4 ;  /* 0x00000004ff0a7e24 */ /* 0x000fe4000f8e00ff */
[----:B------:R-:W-:Y:S07]  /*76a0*/  LEPC R20, `(.L_x_121) ;  /* 0x000000001014794e */ /* 0x000fee0000000000 */
[----:B-1-3--:R-:W-:Y:S05]  /*76b0*/  CALL.ABS.NOINC R2 ;  /* 0x0000000002007343 */ /* 0x00afea0003c00000 */
.L_x_121:
[----:B---3--:R-:W-:Y:S01]  /*76c0*/  SHF.L.U32 R3, R48, 0x10, RZ ;  /* 0x0000001030037819 */ /* 0x008fe200000006ff */
[----:B------:R-:W-:Y:S05]  /*76d0*/  WARPSYNC.ALL ;  /* 0x0000000000007948 */ /* 0x000fea0003800000 */
[----:B------:R-:W-:Y:S01]  /*76e0*/  R2UR UR4, R39 ;  /* 0x00000000270472ca */ /* 0x000fe200000e0000 */
[----:B------:R-:W-:Y:S01]  /*76f0*/  BSSY.RECONVERGENT B0, `(.L_x_122) ;  /* 0x000008b000007945 */ /* 0x000fe20003800200 */
[C---:B------:R-:W-:Y:S02]  /*7700*/  SHF.L.U32 R40, R49.reuse, 0x10, RZ ;  /* 0x0000001031287819 */ /* 0x040fe400000006ff */
[----:B------:R-:W-:Y:S02]  /*7710*/  LOP3.LUT R42, R49, 0xffff0000, RZ, 0xc0, !PT ;  /* 0xffff0000312a7812 */ /* 0x000fe400078ec0ff */
[----:B------:R-:W-:Y:S07]  /*7720*/  ISETP.NE.AND P0, PT, R82, RZ, PT ;  /* 0x000000ff5200720c */ /* 0x000fee0003f05270 */
[----:B------:R-:W1:Y:S02]  /*7730*/  LDTM.x32 R4, tmem[UR4] ;  /* 0x00000004000479ee */ /* 0x000e6400082c0000 */
[----:B-1----:R-:W-:Y:S01]  /*7740*/  FMUL R0, R38, R4 ;  /* 0x0000000426007220 */ /* 0x002fe20000400000 */
[----:B------:R-:W-:Y:S01]  /*7750*/  LOP3.LUT R4, R48, 0xffff0000, RZ, 0xc0, !PT ;  /* 0xffff000030047812 */ /* 0x000fe200078ec0ff */
[C---:B------:R-:W-:Y:S01]  /*7760*/  FMUL R2, R38.reuse, R5 ;  /* 0x0000000526027220 */ /* 0x040fe20000400000 */
[C---:B------:R-:W-:Y:S01]  /*7770*/  FMUL R7, R38.reuse, R7 ;  /* 0x0000000726077220 */ /* 0x040fe20000400000 */
[C---:B------:R-:W-:Y:S01]  /*7780*/  FFMA R0, R41.reuse, R3, R0 ;  /* 0x0000000329007223 */ /* 0x040fe20000000000 */
[C---:B------:R-:W-:Y:S01]  /*7790*/  FMUL R3, R38.reuse, R6 ;  /* 0x0000000626037220 */ /* 0x040fe20000400000 */
[----:B------:R-:W-:Y:S01]  /*77a0*/  FFMA R2, R41, R4, R2 ;  /* 0x0000000429027223 */ /* 0x000fe20000000002 */
[C---:B------:R-:W-:Y:S01]  /*77b0*/  FMUL R4, R38.reuse, R8 ;  /* 0x0000000826047220 */ /* 0x040fe20000400000 */
[C---:B------:R-:W-:Y:S01]  /*77c0*/  FMUL R8, R38.reuse, R12 ;  /* 0x0000000c26087220 */ /* 0x040fe20000400000 */
[C---:B------:R-:W-:Y:S01]  /*77d0*/  FMUL R12, R38.reuse, R16 ;  /* 0x00000010260c7220 */ /* 0x040fe20000400000 */
[----:B------:R-:W-:Y:S01]  /*77e0*/  FMUL R16, R38, R20 ;  /* 0x0000001426107220 */ /* 0x000fe20000400000 */
[----:B------:R-:W-:Y:S01]  /*77f0*/  F2FP.BF16.F32.PACK_AB R44, R2, R0 ;  /* 0x00000000022c723e */ /* 0x000fe200000010ff */
[----:B------:R-:W-:Y:S01]  /*7800*/  FMUL R20, R38, R24 ;  /* 0x0000001826147220 */ /* 0x000fe20000400000 */
[----:B------:R-:W-:Y:S01]  /*7810*/  LOP3.LUT R0, R50, 0xffff0000, RZ, 0xc0, !PT ;  /* 0xffff000032007812 */ /* 0x000fe200078ec0ff */
[C---:B------:R-:W-:Y:S01]  /*7820*/  FMUL R24, R38.reuse, R28 ;  /* 0x0000001c26187220 */ /* 0x040fe20000400000 */
[----:B------:R-:W-:Y:S01]  /*7830*/  SHF.L.U32 R2, R51, 0x10, RZ ;  /* 0x0000001033027819 */ /* 0x000fe200000006ff */
[----:B------:R-:W-:Y:S01]  /*7840*/  FMUL R28, R38, R32 ;  /* 0x00000020261c7220 */ /* 0x000fe20000400000 */
[----:B------:R-:W-:Y:S01]  /*7850*/  SHF.L.U32 R32, R50, 0x10, RZ ;  /* 0x0000001032207819 */ /* 0x000fe200000006ff */
[C---:B------:R-:W-:Y:S01]  /*7860*/  FMUL R5, R38.reuse, R9 ;  /* 0x0000000926057220 */ /* 0x040fe20000400000 */
[C---:B------:R-:W-:Y:S01]  /*7870*/  FFMA R3, R41.reuse, R40, R3 ;  /* 0x0000002829037223 */ /* 0x040fe20000000003 */
[C---:B------:R-:W-:Y:S01]  /*7880*/  FFMA R7, R41.reuse, R42, R7 ;  /* 0x0000002a29077223 */ /* 0x040fe20000000007 */
[----:B------:R-:W-:Y:S01]  /*7890*/  FMUL R6, R38, R10 ;  /* 0x0000000a26067220 */ /* 0x000fe20000400000 */
[----:B------:R-:W-:Y:S01]  /*78a0*/  FFMA R4, R41, R32, R4 ;  /* 0x0000002029047223 */ /* 0x000fe20000000004 */
[----:B------:R-:W-:Y:S01]  /*78b0*/  LOP3.LUT R32, R51, 0xffff0000, RZ, 0xc0, !PT ;  /* 0xffff000033207812 */ /* 0x000fe200078ec0ff */
[----:B------:R-:W-:Y:S01]  /*78c0*/  FFMA R5, R41, R0, R5 ;  /* 0x0000000029057223 */ /* 0x000fe20000000005 */
[----:B------:R-:W-:Y:S01]  /*78d0*/  SHF.L.U32 R0, R52, 0x10, RZ ;  /* 0x0000001034007819 */ /* 0x000fe200000006ff */
[----:B------:R-:W-:Y:S01]  /*78e0*/  FMUL R11, R38, R11 ;  /* 0x0000000b260b7220 */ /* 0x000fe20000400000 */
[----:B------:R-:W-:Y:S01]  /*78f0*/  F2FP.BF16.F32.PACK_AB R45, R7, R3 ;  /* 0x00000003072d723e */ /* 0x000fe200000010ff */
[C---:B------:R-:W-:Y:S01]  /*7900*/  FFMA R6, R41.reuse, R2, R6 ;  /* 0x0000000229067223 */ /* 0x040fe20000000006 */
[----:B------:R-:W-:Y:S01]  /*7910*/  LOP3.LUT R2, R52, 0xffff0000, RZ, 0xc0, !PT ;  /* 0xffff000034027812 */ /* 0x000fe200078ec0ff */
[----:B------:R-:W-:Y:S01]  /*7920*/  FFMA R11, R41, R32, R11 ;  /* 0x00000020290b7223 */ /* 0x000fe2000000000b */
[----:B------:R-:W-:Y:S01]  /*7930*/  SHF.L.U32 R3, R53, 0x10, RZ ;  /* 0x0000001035037819 */ /* 0x000fe200000006ff */
[----:B------:R-:W-:Y:S01]  /*7940*/  FFMA R8, R41, R0, R8 ;  /* 0x0000000029087223 */ /* 0x000fe20000000008 */
[----:B------:R-:W-:Y:S01]  /*7950*/  LOP3.LUT R0, R53, 0xffff0000, RZ, 0xc0, !PT ;  /* 0xffff000035007812 */ /* 0x000fe200078ec0ff */
[C---:B------:R-:W-:Y:S01]  /*7960*/  FMUL R9, R38.reuse, R13 ;  /* 0x0000000d26097220 */ /* 0x040fe20000400000 */
[----:B------:R-:W-:Y:S01]  /*7970*/  F2FP.BF16.F32.PACK_AB R46, R5, R4 ;  /* 0x00000004052e723e */ /* 0x000fe200000010ff */
[C---:B------:R-:W-:Y:S01]  /*7980*/  FMUL R10, R38.reuse, R14 ;  /* 0x0000000e260a7220 */ /* 0x040fe20000400000 */
[----:B------:R-:W-:Y:S01]  /*7990*/  F2FP.BF16.F32.PACK_AB R47, R11, R6 ;  /* 0x000000060b2f723e */ /* 0x000fe200000010ff */
[----:B------:R-:W-:Y:S01]  /*79a0*/  FMUL R15, R38, R15 ;  /* 0x0000000f260f7220 */ /* 0x000fe20000400000 */
[----:B------:R-:W-:Y:S01]  /*79b0*/  SHF.L.U32 R4, R69, 0x10, RZ ;  /* 0x0000001045047819 */ /* 0x000fe200000006ff */
[C---:B------:R-:W-:Y:S01]  /*79c0*/  FFMA R9, R41.reuse, R2, R9 ;  /* 0x0000000229097223 */ /* 0x040fe20000000009 */
[C---:B------:R-:W-:Y:S01]  /*79d0*/  SHF.L.U32 R2, R54.reuse, 0x10, RZ ;  /* 0x0000001036027819 */ /* 0x040fe200000006ff */
[C---:B------:R-:W-:Y:S01]  /*79e0*/  FFMA R10, R41.reuse, R3, R10 ;  /* 0x00000003290a7223 */ /* 0x040fe2000000000a */
[----:B------:R-:W-:Y:S01]  /*79f0*/  LOP3.LUT R3, R54, 0xffff0000, RZ, 0xc0, !PT ;  /* 0xffff000036037812 */ /* 0x000fe200078ec0ff */
[----:B------:R-:W-:Y:S01]  /*7a00*/  FFMA R15, R41, R0, R15 ;  /* 0x00000000290f7223 */ /* 0x000fe2000000000f */
[----:B------:R-:W-:Y:S01]  /*7a10*/  SHF.L.U32 R0, R55, 0x10, RZ ;  /* 0x0000001037007819 */ /* 0x000fe200000006ff */
[C---:B------:R-:W-:Y:S01]  /*7a20*/  FMUL R13, R38.reuse, R17 ;  /* 0x00000011260d7220 */ /* 0x040fe20000400000 */
[----:B------:R-:W-:Y:S01]  /*7a30*/  F2FP.BF16.F32.PACK_AB R8, R9, R8 ;  /* 0x000000080908723e */ /* 0x000fe200000010ff */
[----:B------:R-:W-:Y:S01]  /*7a40*/  FMUL R14, R38, R18 ;  /* 0x00000012260e7220 */ /* 0x000fe20000400000 */
[----:B------:R-:W-:Y:S01]  /*7a50*/  F2FP.BF16.F32.PACK_AB R9, R15, R10 ;  /* 0x0000000a0f09723e */ /* 0x000fe200000010ff */
[----:B------:R-:W-:Y:S01]  /*7a60*/  FFMA R12, R41, R2, R12 ;  /* 0x00000002290c7223 */ /* 0x000fe2000000000c */
[----:B------:R-:W-:Y:S01]  /*7a70*/  LOP3.LUT R2, R55, 0xffff0000, RZ, 0xc0, !PT ;  /* 0xffff000037027812 */ /* 0x000fe200078ec0ff */
[----:B------:R-:W-:Y:S01]  /*7a80*/  FFMA R13, R41, R3, R13 ;  /* 0x00000003290d7223 */ /* 0x000fe2000000000d */
[----:B------:R-:W-:Y:S01]  /*7a90*/  SHF.L.U32 R3, R61, 0x10, RZ ;  /* 0x000000103d037819 */ /* 0x000fe200000006ff */
[----:B------:R-:W-:Y:S01]  /*7aa0*/  FFMA R14, R41, R0, R14 ;  /* 0x00000000290e7223 */ /* 0x000fe2000000000e */
[----:B------:R-:W-:Y:S01]  /*7ab0*/  SHF.L.U32 R0, R60, 0x10, RZ ;  /* 0x000000103c007819 */ /* 0x000fe200000006ff */
[----:B------:R-:W-:Y:S01]  /*7ac0*/  FMUL R19, R38, R19 ;  /* 0x0000001326137220 */ /* 0x000fe20000400000 */
[----:B------:R-:W-:Y:S01]  /*7ad0*/  F2FP.BF16.F32.PACK_AB R10, R13, R12 ;  /* 0x0000000c0d0a723e */ /* 0x000fe200000010ff */
[----:B------:R1:W-:Y:S01]  /*7ae0*/  STS.128 [R80], R44 ;  /* 0x0000002c50007388 */ /* 0x0003e20000000c00 */
[----:B------:R-:W-:Y:S01]  /*7af0*/  LOP3.LUT R5, R71, 0xffff0000, RZ, 0xc0, !PT ;  /* 0xffff000047057812 */ /* 0x000fe200078ec0ff */
[C---:B------:R-:W-:Y:S01]  /*7b00*/  FFMA R19, R41.reuse, R2, R19 ;  /* 0x0000000229137223 */ /* 0x040fe20000000013 */
[----:B------:R-:W-:Y:S01]  /*7b10*/  LOP3.LUT R2, R60, 0xffff0000, RZ, 0xc0, !PT ;  /* 0xffff00003c027812 */ /* 0x000fe200078ec0ff */
[----:B------:R-:W-:Y:S01]  /*7b20*/  FFMA R16, R41, R0, R16 ;  /* 0x0000000029107223 */ /* 0x000fe20000000010 */
[----:B------:R-:W-:Y:S01]  /*7b30*/  LOP3.LUT R0, R61, 0xffff0000, RZ, 0xc0, !PT ;  /* 0xffff00003d007812 */ /* 0x000fe200078ec0ff */
[C---:B------:R-:W-:Y:S01]  /*7b40*/  FMUL R17, R38.reuse, R21 ;  /* 0x0000001526117220 */ /* 0x040fe20000400000 */
[----:B------:R-:W-:Y:S01]  /*7b50*/  F2FP.BF16.F32.PACK_AB R11, R19, R14 ;  /* 0x0000000e130b723e */ /* 0x000fe200000010ff */
[C---:B------:R-:W-:Y:S01]  /*7b60*/  FMUL R18, R38.reuse, R22 ;  /* 0x0000001626127220 */ /* 0x040fe20000400000 */
[----:B------:R-:W-:Y:S01]  /*7b70*/  FMUL R23, R38, R23 ;  /* 0x0000001726177220 */ /* 0x000fe20000400000 */
[C---:B------:R-:W-:Y:S01]  /*7b80*/  FFMA R17, R41.reuse, R2, R17 ;  /* 0x0000000229117223 */ /* 0x040fe20000000011 */
[C---:B------:R-:W-:Y:S01]  /*7b90*/  SHF.L.U32 R2, R62.reuse, 0x10, RZ ;  /* 0x000000103e027819 */ /* 0x040fe200000006ff */
[----:B------:R1:W-:Y:S01]  /*7ba0*/  STS.128 [R95+0x10], R8 ;  /* 0x000010085f007388 */ /* 0x0003e20000000c00 */
[----:B------:R-:W-:Y:S01]  /*7bb0*/  FFMA R18, R41, R3, R18 ;  /* 0x0000000329127223 */ /* 0x000fe20000000012 */
[----:B------:R-:W-:Y:S01]  /*7bc0*/  SHF.L.U32 R3, R63, 0x10, RZ ;  /* 0x000000103f037819 */ /* 0x000fe200000006ff */
[----:B------:R-:W-:Y:S01]  /*7bd0*/  FFMA R23, R41, R0, R23 ;  /* 0x0000000029177223 */ /* 0x000fe20000000017 */
[----:B------:R-:W-:Y:S01]  /*7be0*/  LOP3.LUT R0, R62, 0xffff0000, RZ, 0xc0, !PT ;  /* 0xffff00003e007812 */ /* 0x000fe200078ec0ff */
[C---:B------:R-:W-:Y:S01]  /*7bf0*/  FMUL R21, R38.reuse, R25 ;  /* 0x0000001926157220 */ /* 0x040fe20000400000 */
[----:B------:R-:W-:Y:S01]  /*7c00*/  F2FP.BF16.F32.PACK_AB R16, R17, R16 ;  /* 0x000000101110723e */ /* 0x000fe200000010ff */
[C---:B------:R-:W-:Y:S01]  /*7c10*/  FMUL R22, R38.reuse, R26 ;  /* 0x0000001a26167220 */ /* 0x040fe20000400000 */
[C---:B------:R-:W-:Y:S01]  /*7c20*/  FFMA R20, R41.reuse, R2, R20 ;  /* 0x0000000229147223 */ /* 0x040fe20000000014 */
[----:B------:R-:W-:Y:S01]  /*7c30*/  FFMA R21, R41, R0, R21 ;  /* 0x0000000029157223 */ /* 0x000fe20000000015 */
[----:B------:R-:W-:Y:S01]  /*7c40*/  LOP3.LUT R0, R63, 0xffff0000, RZ, 0xc0, !PT ;  /* 0xffff00003f007812 */ /* 0x000fe200078ec0ff */
[C---:B------:R-:W-:Y:S01]  /*7c50*/  FFMA R22, R41.reuse, R3, R22 ;  /* 0x0000000329167223 */ /* 0x040fe20000000016 */
[----:B------:R-:W-:Y:S01]  /*7c60*/  FMUL R27, R38, R27 ;  /* 0x0000001b261b7220 */ /* 0x000fe20000400000 */
[----:B------:R-:W-:Y:S01]  /*7c70*/  SHF.L.U32 R2, R68, 0x10, RZ ;  /* 0x0000001044027819 */ /* 0x000fe200000006ff */
[----:B------:R-:W-:Y:S01]  /*7c80*/  FMUL R25, R38, R29 ;  /* 0x0000001d26197220 */ /* 0x000fe20000400000 */
[----:B------:R-:W-:Y:S01]  /*7c90*/  LOP3.LUT R3, R68, 0xffff0000, RZ, 0xc0, !PT ;  /* 0xffff000044037812 */ /* 0x000fe200078ec0ff */
[C---:B------:R-:W-:Y:S01]  /*7ca0*/  FMUL R26, R38.reuse, R30 ;  /* 0x0000001e261a7220 */ /* 0x040fe20000400000 */
[C---:B------:R-:W-:Y:S01]  /*7cb0*/  FFMA R27, R41.reuse, R0, R27 ;  /* 0x00000000291b7223 */ /* 0x040fe2000000001b */
[----:B------:R-:W-:Y:S01]  /*7cc0*/  FFMA R24, R41, R2, R24 ;  /* 0x0000000229187223 */ /* 0x000fe20000000018 */
[----:B------:R-:W-:Y:S01]  /*7cd0*/  LOP3.LUT R0, R69, 0xffff0000, RZ, 0xc0, !PT ;  /* 0xffff000045007812 */ /* 0x000fe200078ec0ff */
[C---:B------:R-:W-:Y:S01]  /*7ce0*/  FFMA R25, R41.reuse, R3, R25 ;  /* 0x0000000329197223 */ /* 0x040fe20000000019 */
[----:B------:R-:W-:Y:S01]  /*7cf0*/  FMUL R31, R38, R31 ;  /* 0x0000001f261f7220 */ /* 0x000fe20000400000 */
[C---:B------:R-:W-:Y:S01]  /*7d00*/  SHF.L.U32 R2, R70.reuse, 0x10, RZ ;  /* 0x0000001046027819 */ /* 0x040fe200000006ff */
[----:B------:R-:W-:Y:S01]  /*7d10*/  FFMA R26, R41, R4, R26 ;  /* 0x00000004291a7223 */ /* 0x000fe2000000001a */
[----:B------:R-:W-:Y:S01]  /*7d20*/  LOP3.LUT R3, R70, 0xffff0000, RZ, 0xc0, !PT ;  /* 0xffff000046037812 */ /* 0x000fe200078ec0ff */
[C---:B------:R-:W-:Y:S01]  /*7d30*/  FMUL R29, R38.reuse, R33 ;  /* 0x00000021261d7220 */ /* 0x040fe20000400000 */
[----:B------:R-:W-:Y:S01]  /*7d40*/  SHF.L.U32 R4, R71, 0x10, RZ ;  /* 0x0000001047047819 */ /* 0x000fe200000006ff */
[C---:B------:R-:W-:Y:S01]  /*7d50*/  FMUL R30, R38.reuse, R34 ;  /* 0x00000022261e7220 */ /* 0x040fe20000400000 */
[----:B------:R-:W-:Y:S01]  /*7d60*/  F2FP.BF16.F32.PACK_AB R17, R23, R18 ;  /* 0x000000121711723e */ /* 0x000fe200000010ff */
[----:B------:R-:W-:Y:S01]  /*7d70*/  FFMA R31, R41, R0, R31 ;  /* 0x00000000291f7223 */ /* 0x000fe2000000001f */
[----:B------:R-:W-:Y:S01]  /*7d80*/  FMUL R35, R38, R35 ;  /* 0x0000002326237220 */ /* 0x000fe20000400000 */
[----:B------:R-:W-:Y:S01]  /*7d90*/  F2FP.BF16.F32.PACK_AB R18, R21, R20 ;  /* 0x000000141512723e */ /* 0x000fe200000010ff */
[----:B------:R-:W-:Y:S01]  /*7da0*/  FFMA R28, R41, R2, R28 ;  /* 0x00000002291c7223 */ /* 0x000fe2000000001c */
[----:B------:R-:W-:Y:S01]  /*7db0*/  F2FP.BF16.F32.PACK_AB R19, R27, R22 ;  /* 0x000000161b13723e */ /* 0x000fe200000010ff */
[C---:B------:R-:W-:Y:S01]  /*7dc0*/  FFMA R29, R41.reuse, R3, R29 ;  /* 0x00000003291d7223 */ /* 0x040fe2000000001d */
[C---:B------:R-:W-:Y:S01]  /*7dd0*/  FFMA R30, R41.reuse, R4, R30 ;  /* 0x00000004291e7223 */ /* 0x040fe2000000001e */
[----:B------:R-:W-:Y:S01]  /*7de0*/  FFMA R35, R41, R5, R35 ;  /* 0x0000000529237223 */ /* 0x000fe20000000023 */
[----:B------:R-:W-:Y:S01]  /*7df0*/  F2FP.BF16.F32.PACK_AB R24, R25, R24 ;  /* 0x000000181918723e */ /* 0x000fe200000010ff */
[----:B------:R1:W-:Y:S01]  /*7e00*/  STS.128 [R94+0x20], R16 ;  /* 0x000020105e007388 */ /* 0x0003e20000000c00 */
[----:B------:R-:W-:Y:S02]  /*7e10*/  F2FP.BF16.F32.PACK_AB R25, R31, R26 ;  /* 0x0000001a1f19723e */ /* 0x000fe400000010ff */
[----:B------:R-:W-:Y:S02]  /*7e20*/  F2FP.BF16.F32.PACK_AB R26, R29, R28 ;  /* 0x0000001c1d1a723e */ /* 0x000fe400000010ff */
[----:B------:R-:W-:Y:S05]  /*7e30*/  F2FP.BF16.F32.PACK_AB R27, R35, R30 ;  /* 0x0000001e231b723e */ /* 0x000fea00000010ff */
[----:B------:R1:W-:Y:S01]  /*7e40*/  STS.128 [R104+0x30], R24 ;  /* 0x0000301868007388 */ /* 0x0003e20000000c00 */
[----:B------:R-:W-:Y:S01]  /*7e50*/  @!PT LDS RZ, [RZ] ;  /* 0x00000000fffff984 */ /* 0x000fe20000000800 */
[----:B------:R-:W-:Y:S01]  /*7e60*/  @!PT LDS RZ, [RZ] ;  /* 0x00000000fffff984 */ /* 0x000fe20000000800 */
[----:B------:R-:W-:Y:S01]  /*7e70*/  @!PT LDS RZ, [RZ] ;  /* 0x00000000fffff984 */ /* 0x000fe20000000800 */
[----:B------:R-:W-:Y:S01]  /*7e80*/  @!PT LDS RZ, [RZ] ;  /* 0x00000000fffff984 */ /* 0x000fe20000000800 */
[----:B------:R3:W-:Y:S07]  /*7e90*/  MEMBAR.ALL.CTA ;  /* 0x0000000000007992 */ /* 0x0007ee0000008000 */
[----:B---3--:R-:W3:Y:S02]  /*7ea0*/  FENCE.VIEW.ASYNC.S ;  /* 0x00000000000073c6 */ /* 0x008ee40000000000 */
[----:B---3--:R-:W-:Y:S06]  /*7eb0*/  BAR.SYNC.DEFER_BLOCKING 0x1, 0x80 ;  /* 0x0042000000007b1d */ /* 0x008fec0000010000 */
[----:B------:R-:W-:Y:S05]  /*7ec0*/  @P0 BRA `(.L_x_123) ;  /* 0x0000000000340947 */ /* 0x000fea0003800000 */
[----:B------:R-:W3:Y:S01]  /*7ed0*/  LDCU.64 UR6, c[0x0][0x348] ;  /* 0x00006900ff0677ac */ /* 0x000ee20008000a00 */
[----:B------:R-:W-:Y:S02]  /*7ee0*/  R2UR UR42, R100 ;  /* 0x00000000642a72ca */ /* 0x000fe400000e0000 */
[----:B------:R-:W-:Y:S01]  /*7ef0*/  R2UR UR43, R99 ;  /* 0x00000000632b72ca */ /* 0x000fe200000e0000 */
[----:B------:R-:W-:Y:S01]  /*7f00*/  UIADD3 UR4, UPT, UPT, UR50, 0x200, URZ ;  /* 0x0000020032047890 */ /* 0x000fe2000fffe0ff */
[----:B------:R-:W-:Y:S02]  /*7f10*/  R2UR UR44, R97 ;  /* 0x00000000612c72ca */ /* 0x000fe400000e0000 */
[----:B------:R-:W-:Y:S03]  /*7f20*/  R2UR UR45, R98 ;  /* 0x00000000622d72ca */ /* 0x000fe600000e0000 */
[----:B------:R-:W-:Y:S05]  /*7f30*/  IMAD.U32 R76, RZ, RZ, UR4 ;  /* 0x00000004ff4c7e24 */ /* 0x000fea000f8e00ff */
[----:B------:R-:W-:Y:S01]  /*7f40*/  R2UR UR40, R76 ;  /* 0x000000004c2872ca */ /* 0x000fe200000e0000 */
[----:B---3--:R-:W-:Y:S04]  /*7f50*/  UIADD3 UR4, UP0, UPT, UR6, 0x780, URZ ;  /* 0x0000078006047890 */ /* 0x008fe8000ff1e0ff */
[----:B------:R-:W-:Y:S09]  /*7f60*/  UIADD3.X UR5, UPT, UPT, URZ, UR7, URZ, UP0, !UPT ;  /* 0x00000007ff057290 */ /* 0x000ff200087fe4ff */
[----:B------:R3:W-:Y:S01]  /*7f70*/  UTMASTG.5D.IM2COL [UR40], [UR4] ;  /* 0x00000028040073b5 */ /* 0x0007e20008060000 */
[----:B------:R0:W-:Y:S01]  /*7f80*/  UTMACMDFLUSH ;  /* 0x00000000000079b7 */ /* 0x0001e20000000000 */
[----:B---3--:R-:W-:Y:S04]  /*7f90*/  DEPBAR.LE SB0, 0x1 ;  /* 0x000080400000791a */ /* 0x008fe80000000000 */
.L_x_123:
[----:B------:R-:W-:Y:S05]  /*7fa0*/  BSYNC.RECONVERGENT B0 ;  /* 0x0000000000007941 */ /* 0x000fea0003800200 */
.L_x_122:
[----:B------:R-:W-:Y:S01]  /*7fb0*/  BAR.SYNC.DEFER_BLOCKING 0x1, 0x80 ;  /* 0x0042000000007b1d */ /* 0x000fe20000010000 */
[----:B------:R-:W-:Y:S01]  /*7fc0*/  ISETP.NE.AND P1, PT, R102, RZ, PT ;  /* 0x000000ff6600720c */ /* 0x000fe20003f25270 */
[----:B------:R-:W-:Y:S01]  /*7fd0*/  UISETP.NE.AND UP0, UPT, UR54, URZ, UPT ;  /* 0x000000ff3600728c */ /* 0x000fe2000bf05270 */
[----:B------:R-:W-:Y:S11]  /*7fe0*/  LEA R2, R56, UR50, 0x3 ;  /* 0x0000003238027c11 */ /* 0x000ff6000f8e18ff */
[----:B------:R-:W-:Y:S01]  /*7ff0*/  @P1 SHF.L.U32 R4, R79, 0x1f, RZ ;  /* 0x0000001f4f041819 */ /* 0x000fe200000006ff */
[----:B------:R-:W-:Y:S06]  /*8000*/  BRA.U !UP0, `(.L_x_124) ;  /* 0x0000000108247547 */ /* 0x000fec000b800000 */
[----:B------:R-:W3:Y:S01]  /*8010*/  S2R R0, SR_CgaCtaId ;  /* 0x0000000000007919 */ /* 0x000ee20000008800 */
[----:B------:R-:W-:Y:S01]  /*8020*/  IMAD.U32 R3, RZ, RZ, UR51 ;  /* 0x00000033ff037e24 */ /* 0x000fe2000f8e00ff */
[----:B------:R-:W-:Y:S04]  /*8030*/  UIADD3 UR4, UPT, UPT, UR51, 0x1, URZ ;  /* 0x0000000133047890 */ /* 0x000fe8000fffe0ff */
[----:B------:R-:W-:Y:S01]  /*8040*/  @P1 LEA R3, R3, UR50, 0x3 ;  /* 0x0000003203031c11 */ /* 0x000fe2000f8e18ff */
[----:B------:R-:W-:Y:S04]  /*8050*/  UISETP.NE.AND UP0, UPT, UR4, 0x4, UPT ;  /* 0x000000040400788c */ /* 0x000fe8000bf05270 */
[----:B------:R-:W-:Y:S01]  /*8060*/  @P1 VIADD R3, R3, 0x120 ;  /* 0x0000012003031836 */ /* 0x000fe20000000000 */
[----:B------:R-:W-:Y:S04]  /*8070*/  USEL UR51, UR4, URZ, UP0 ;  /* 0x000000ff04337287 */ /* 0x000fe80008000000 */
[----:B---3--:R-:W-:Y:S04]  /*8080*/  @P1 PRMT R0, R0, 0x654, R3 ;  /* 0x0000065400001816 */ /* 0x008fe80000000003 */
[----:B------:R3:W-:Y:S04]  /*8090*/  @P1 SYNCS.ARRIVE.TRANS64.RED.A1T0 RZ, [R0+URZ], RZ ;  /* 0x000000ff00ff19a7 */ /* 0x0007e800081004ff */
.L_x_124:
[----:B------:R-:W4:Y:S01]  /*80a0*/  @P1 SYNCS.PHASECHK.TRANS64.TRYWAIT P0, [R2+URZ+0x100], R4 ;  /* 0x00010004020015a7 */ /* 0x000f2200080011ff */
[----:B------:R-:W-:Y:S01]  /*80b0*/  BSSY B1, `(.L_x_125) ;  /* 0x0000016000017945 */ /* 0x000fe20003800000 */
[----:B----4-:R-:W-:Y:S03]  /*80c0*/  @P1 SEL R57, RZ, 0x1, !P0 ;  /* 0x00000001ff391807 */ /* 0x010fe60004000000 */
[----:B------:R-:W-:Y:S05]  /*80d0*/  @!P1 BRA `(.L_x_126) ;  /* 0x00000000004c9947 */ /* 0x000fea0003800000 */
[----:B------:R-:W-:Y:S01]  /*80e0*/  ISETP.NE.AND P0, PT, R57, RZ, PT ;  /* 0x000000ff3900720c */ /* 0x000fe20003f05270 */
[----:B------:R-:W-:Y:S01]  /*80f0*/  BSSY B0, `(.L_x_127) ;  /* 0x000000b000007945 */ /* 0x000fe20003800000 */
[----:B------:R-:W-:Y:S11]  /*8100*/  ISETP.NE.AND P1, PT, R58, RZ, PT ;  /* 0x000000ff3a00720c */ /* 0x000ff60003f25270 */
[----:B------:R-:W-:Y:S02]  /*8110*/  @!UPT UIADD3 URZ, UPT, UPT, URZ, URZ, URZ ;  /* 0x000000fffffff290 */ /* 0x000fe4000fffe0ff */
[C---:B------:R-:W-:Y:S01]  /*8120*/  @P1 IMAD R6, R56.reuse, 0x2000, R80 ;  /* 0x0000200038061824 */ /* 0x040fe200078e0250 */
[C---:B------:R-:W-:Y:S01]  /*8130*/  @P1 LEA R4, R56.reuse, R94, 0xd ;  /* 0x0000005e38041211 */ /* 0x040fe200078e68ff */
[C---:B------:R-:W-:Y:S02]  /*8140*/  @P1 IMAD R5, R56.reuse, 0x2000, R95 ;  /* 0x0000200038051824 */ /* 0x040fe400078e025f */
[----:B------:R-:W-:Y:S01]  /*8150*/  @P1 IMAD R3, R56, 0x2000, R104 ;  /* 0x0000200038031824 */ /* 0x000fe200078e0268 */
[----:B------:R-:W-:Y:S06]  /*8160*/  @P0 BRA `(.L_x_128) ;  /* 0x00000000000c0947 */ /* 0x000fec0003800000 */
[----:B---3--:R-:W-:Y:S04]  /*8170*/  SHF.L.U32 R0, R79, 0x1f, RZ ;  /* 0x0000001f4f007819 */ /* 0x008fe800000006ff */
[----:B------:R-:W3:Y:S02]  /*8180*/  SYNCS.PHASECHK.TRANS64.TRYWAIT P0, [R2+URZ+0x100], R0 ;  /* 0x00010000020075a7 */ /* 0x000ee400080011ff */
[----:B---3--:R-:W-:Y:S05]  /*8190*/  @!P0 BRA `(.L_x_129) ;  /* 0x0000003400988947 */ /* 0x008fea0003800000 */
.L_x_128:
[----:B------:R-:W-:Y:S05]  /*81a0*/  BSYNC B0 ;  /* 0x0000000000007941 */ /* 0x000fea0003800000 */
.L_x_127:
[----:B------:R-:W-:Y:S02]  /*81b0*/  ISETP.NE.AND P0, PT, R58, RZ, PT ;  /* 0x000000ff3a00720c */ /* 0x000fe40003f05270 */
[----:B------:R-:W-:Y:S11]  /*81c0*/  IADD3 R56, PT, PT, R56, 0x1, RZ ;  /* 0x0000000138387810 */ /* 0x000ff60007ffe0ff */
[----:B------:R4:W1:Y:S04]  /*81d0*/  @P0 LDS.128 R48, [R6] ;  /* 0x0000000006300984 */ /* 0x0008680000000c00 */
[----:B------:R4:W1:Y:S04]  /*81e0*/  @P0 LDS.128 R52, [R5+0x10] ;  /* 0x0000100005340984 */ /* 0x0008680000000c00 */
[----:B------:R4:W1:Y:S04]  /*81f0*/  @P0 LDS.128 R60, [R4+0x20] ;  /* 0x00002000043c0984 */ /* 0x0008680000000c00 */
[----:B------:R4:W1:Y:S02]  /*8200*/  @P0 LDS.128 R68, [R3+0x30] ;  /* 0x0000300003440984 */ /* 0x0008640000000c00 */
.L_x_126:
[----:B------:R-:W-:Y:S05]  /*8210*/  BSYNC B1 ;  /* 0x0000000000017941 */ /* 0x000fea0003800000 */
.L_x_125:
[----:B---3--:R-:W-:Y:S05]  /*8220*/  VIADD R0, R39, 0x20 ;  /* 0x0000002027007836 */ /* 0x008fea0000000000 */
[----:B------:R-:W-:Y:S04]  /*8230*/  SHF.R.U32.HI R0, RZ, 0x15, R0 ;  /* 0x00000015ff007819 */ /* 0x000fe80000011600 */
[----:B------:R-:W-:Y:S11]  /*8240*/  LOP3.LUT P0, RZ, R0, 0x3, R84, 0x48, !PT ;  /* 0x0000000300ff7812 */ /* 0x000ff60007804854 */
[----:B------:R-:W-:Y:S02]  /*8250*/  @!UPT UIADD3 URZ, UPT, UPT, URZ, URZ, URZ ;  /* 0x000000fffffff290 */ /* 0x000fe4000fffe0ff */
[----:B------:R-:W-:Y:S05]  /*8260*/  @!P0 BRA `(.L_x_130) ;  /* 0x0000000000408947 */ /* 0x000fea0003800000 */
[----:B------:R-:W3:Y:S01]  /*8270*/  LDCU.64 UR8, c[0x4][0x70] ;  /* 0x01000e00ff0877ac */ /* 0x000ee20008000a00 */
[----:B----4-:R-:W-:Y:S01]  /*8280*/  MOV R3, 0x0 ;  /* 0x0000000000037802 */ /* 0x010fe20000000f00 */
[----:B------:R-:W-:Y:S02]  /*8290*/  HFMA2 R12, -RZ, RZ, 0, 5.9604644775390625e-08 ;  /* 0x00000001ff0c7431 */ /* 0x000fe400000001ff */
[----:B-1----:R-:W-:Y:S02]  /*82a0*/  IMAD.MOV.U32 R8, RZ, RZ, 0x192 ;  /* 0x00000192ff087424 */ /* 0x002fe400078e00ff */
[----:B------:R-:W-:Y:S01]  /*82b0*/  IMAD.MOV.U32 R13, RZ, RZ, RZ ;  /* 0x000000ffff0d7224 */ /* 0x000fe200078e00ff */
[----:B------:R-:W1:Y:S01]  /*82c0*/  LDCU.64 UR6, c[0x4][0x78] ;  /* 0x01000f00ff0677ac */ /* 0x000e620008000a00 */
[----:B------:R-:W4:Y:S01]  /*82d0*/  LDC.64 R2, c[0x4][R3] ;  /* 0x0100000003027b82 */ /* 0x000f220000000a00 */
[----:B------:R-:W5:Y:S01]  /*82e0*/  LDCU.64 UR4, c[0x4][0x10] ;  /* 0x01000200ff0477ac */ /* 0x000f620008000a00 */
[----:B---3--:R-:W-:Y:S01]  /*82f0*/  MOV R5, UR9 ;  /* 0x0000000900057c02 */ /* 0x008fe20008000f00 */
[----:B------:R-:W-:Y:S01]  /*8300*/  IMAD.U32 R4, RZ, RZ, UR8 ;  /* 0x00000008ff047e24 */ /* 0x000fe2000f8e00ff */
[----:B-1----:R-:W-:Y:S01]  /*8310*/  MOV R7, UR7 ;  /* 0x0000000700077c02 */ /* 0x002fe20008000f00 */
[----:B------:R-:W-:Y:S01]  /*8320*/  IMAD.U32 R6, RZ, RZ, UR6 ;  /* 0x00000006ff067e24 */ /* 0x000fe2000f8e00ff */
[----:B-----5:R-:W-:Y:S01]  /*8330*/  MOV R11, UR5 ;  /* 0x00000005000b7c02 */ /* 0x020fe20008000f00 */
[----:B------:R-:W-:Y:S02]  /*8340*/  IMAD.U32 R10, RZ, RZ, UR4 ;  /* 0x00000004ff0a7e24 */ /* 0x000fe4000f8e00ff */
[----:B------:R-:W-:Y:S07]  /*8350*/  LEPC R20, `(.L_x_130) ;  /* 0x000000001014794e */ /* 0x000fee0000000000 */
[----:B--2-4-:R-:W-:Y:S05]  /*8360*/  CALL.ABS.NOINC R2 ;  /* 0x0000000002007343 */ /* 0x014fea0003c00000 */
.L_x_130:
[----:B-1--4-:R-:W-:Y:S01]  /*8370*/  SHF.L.U32 R3, R48, 0x10, RZ ;  /* 0x0000001030037819 */ /* 0x012fe200000006ff */
[----:B------:R-:W-:Y:S05]  /*8380*/  WARPSYNC.ALL ;  /* 0x0000000000007948 */ /* 0x000fea0003800000 */
[----:B------:R-:W-:Y:S01]  /*8390*/  R2UR UR4, R39 ;  /* 0x00000000270472ca */ /* 0x000fe200000e0000 */
[----:B------:R-:W1:Y:S01]  /*83a0*/  S2R R105, SR_CgaCtaId ;  /* 0x0000000000697919 */ /* 0x000e620000008800 */
[C---:B------:R-:W-:Y:S01]  /*83b0*/  SHF.L.U32 R40, R50.reuse, 0x10, RZ ;  /* 0x0000001032287819 */ /* 0x040fe200000006ff */
[----:B------:R-:W-:Y:S01]  /*83c0*/  BSSY.RECONVERGENT B0, `(.L_x_131) ;  /* 0x0000090000007945 */ /* 0x000fe20003800200 */
[----:B------:R-:W-:Y:S02]  /*83d0*/  LOP3.LUT R42, R50, 0xffff0000, RZ, 0xc0, !PT ;  /* 0xffff0000322a7812 */ /* 0x000fe400078ec0ff */
[C---:B------:R-:W-:Y:S02]  /*83e0*/  SHF.L.U32 R43, R51.reuse, 0x10, RZ ;  /* 0x00000010332b7819 */ /* 0x040fe400000006ff */
[----:B------:R-:W-:Y:S02]  /*83f0*/  LOP3.LUT R44, R51, 0xffff0000, RZ, 0xc0, !PT ;  /* 0xffff0000332c7812 */ /* 0x000fe400078ec0ff */
[----:B------:R-:W-:Y:S02]  /*8400*/  ISETP.NE.AND P6, PT, R102, RZ, PT ;  /* 0x000000ff6600720c */ /* 0x000fe40003fc5270 */
[----:B------:R-:W-:Y:S01]  /*8410*/  ISETP.NE.AND P0, PT, R82, RZ, PT ;  /* 0x000000ff5200720c */ /* 0x000fe20003f05270 */
[----:B------:R-:W3:Y:S02]  /*8420*/  LDTM.x32 R4, tmem[UR4+0x20] ;  /* 0x00002004000479ee */ /* 0x000ee400082c0000 */
[----:B---3--:R-:W-:Y:S01]  /*8430*/  FMUL R0, R38, R4 ;  /* 0x0000000426007220 */ /* 0x008fe20000400000 */
[----:B------:R-:W-:Y:S01]  /*8440*/  LOP3.LUT R4, R48, 0xffff0000, RZ, 0xc0, !PT ;  /* 0xffff000030047812 */ /* 0x000fe200078ec0ff */
[C---:B------:R-:W-:Y:S01]  /*8450*/  FMUL R2, R38.reuse, R5 ;  /* 0x0000000526027220 */ /* 0x040fe20000400000 */
[----:B------:R-:W-:Y:S01]  /*8460*/  SHF.L.U32 R5, R49, 0x10, RZ ;  /* 0x0000001031057819 */ /* 0x000fe200000006ff */
[C---:B------:R-:W-:Y:S01]  /*8470*/  FFMA R0, R41.reuse, R3, R0 ;  /* 0x0000000329007223 */ /* 0x040fe20000000000 */
[C---:B------:R-:W-:Y:S01]  /*8480*/  FMUL R3, R38.reuse, R6 ;  /* 0x0000000626037220 */ /* 0x040fe20000400000 */
[----:B------:R-:W-:Y:S01]  /*8490*/  FFMA R2, R41, R4, R2 ;  /* 0x0000000429027223 */ /* 0x000fe20000000002 */
[----:B------:R-:W-:Y:S01]  /*84a0*/  LOP3.LUT R4, R49, 0xffff0000, RZ, 0xc0, !PT ;  /* 0xffff000031047812 */ /* 0x000fe200078ec0ff */
[C---:B------:R-:W-:Y:S01]  /*84b0*/  FMUL R7, R38.reuse, R7 ;  /* 0x0000000726077220 */ /* 0x040fe20000400000 */
[C---:B------:R-:W-:Y:S01]  /*84c0*/  FFMA R3, R41.reuse, R5, R3 ;  /* 0x0000000529037223 */ /* 0x040fe20000000003 */
[C---:B------:R-:W-:Y:S01]  /*84d0*/  FMUL R5, R38.reuse, R9 ;  /* 0x0000000926057220 */ /* 0x040fe20000400000 */
[C---:B------:R-:W-:Y:S01]  /*84e0*/  FMUL R6, R38.reuse, R10 ;  /* 0x0000000a26067220 */ /* 0x040fe20000400000 */
[----:B------:R-:W-:Y:S01]  /*84f0*/  FFMA R7, R41, R4, R7 ;  /* 0x0000000429077223 */ /* 0x000fe20000000007 */
[C---:B------:R-:W-:Y:S01]  /*8500*/  FMUL R4, R38.reuse, R8 ;  /* 0x0000000826047220 */ /* 0x040fe20000400000 */
[C---:B------:R-:W-:Y:S01]  /*8510*/  FMUL R11, R38.reuse, R11 ;  /* 0x0000000b260b7220 */ /* 0x040fe20000400000 */
[C---:B------:R-:W-:Y:S01]  /*8520*/  FMUL R8, R38.reuse, R19 ;  /* 0x0000001326087220 */ /* 0x040fe20000400000 */
[----:B------:R-:W-:Y:S01]  /*8530*/  FMUL R19, R38, R30 ;  /* 0x0000001e26137220 */ /* 0x000fe20000400000 */
[----:B------:R-:W-:Y:S01]  /*8540*/  F2FP.BF16.F32.PACK_AB R45, R7, R3 ;  /* 0x00000003072d723e */ /* 0x000fe200000010ff */
[C---:B------:R-:W-:Y:S01]  /*8550*/  FFMA R4, R41.reuse, R40, R4 ;  /* 0x0000002829047223 */ /* 0x040fe20000000004 */
[----:B------:R-:W-:Y:S01]  /*8560*/  SHF.L.U32 R40, R52, 0x10, RZ ;  /* 0x0000001034287819 */ /* 0x000fe200000006ff */
[C---:B------:R-:W-:Y:S01]  /*8570*/  FFMA R5, R41.reuse, R42, R5 ;  /* 0x0000002a29057223 */ /* 0x040fe20000000005 */
[C---:B------:R-:W-:Y:S01]  /*8580*/  FFMA R6, R41.reuse, R43, R6 ;  /* 0x0000002b29067223 */ /* 0x040fe20000000006 */
[----:B------:R-:W-:Y:S01]  /*8590*/  FFMA R11, R41, R44, R11 ;  /* 0x0000002c290b7223 */ /* 0x000fe2000000000b */
[----:B------:R-:W-:Y:S01]  /*85a0*/  F2FP.BF16.F32.PACK_AB R44, R2, R0 ;  /* 0x00000000022c723e */ /* 0x000fe200000010ff */
[C---:B------:R-:W-:Y:S01]  /*85b0*/  FMUL R3, R38.reuse, R14 ;  /* 0x0000000e26037220 */ /* 0x040fe20000400000 */
[----:B------:R-:W-:Y:S01]  /*85c0*/  F2FP.BF16.F32.PACK_AB R46, R5, R4 ;  /* 0x00000004052e723e */ /* 0x000fe200000010ff */
[----:B------:R-:W-:Y:S01]  /*85d0*/  FMUL R14, R38, R25 ;  /* 0x00000019260e7220 */ /* 0x000fe20000400000 */
[----:B------:R-:W-:Y:S01]  /*85e0*/  LOP3.LUT R25, R52, 0xffff0000, RZ, 0xc0, !PT ;  /* 0xffff000034197812 */ /* 0x000fe200078ec0ff */
[C---:B------:R-:W-:Y:S01]  /*85f0*/  FMUL R0, R38.reuse, R12 ;  /* 0x0000000c26007220 */ /* 0x040fe20000400000 */
[----:B------:R-:W-:Y:S01]  /*8600*/  F2FP.BF16.F32.PACK_AB R47, R11, R6 ;  /* 0x000000060b2f723e */ /* 0x000fe200000010ff */
[C---:B------:R-:W-:Y:S01]  /*8610*/  FMUL R2, R38.reuse, R13 ;  /* 0x0000000d26027220 */ /* 0x040fe20000400000 */
[C---:B------:R-:W-:Y:S01]  /*8620*/  FMUL R4, R38.reuse, R15 ;  /* 0x0000000f26047220 */ /* 0x040fe20000400000 */
[----:B------:R-:W-:Y:S01]  /*8630*/  FMUL R15, R38, R26 ;  /* 0x0000001a260f7220 */ /* 0x000fe20000400000 */
[----:B------:R-:W-:Y:S01]  /*8640*/  SHF.L.U32 R26, R53, 0x10, RZ ;  /* 0x00000010351a7819 */ /* 0x000fe200000006ff */
[C---:B------:R-:W-:Y:S01]  /*8650*/  FFMA R0, R41.reuse, R40, R0 ;  /* 0x0000002829007223 */ /* 0x040fe20000000000 */
[----:B------:R-:W-:Y:S01]  /*8660*/  FFMA R2, R41, R25, R2 ;  /* 0x0000001929027223 */ /* 0x000fe20000000002 */
[----:B------:R-:W-:Y:S01]  /*8670*/  SHF.L.U32 R25, R54, 0x10, RZ ;  /* 0x0000001036197819 */ /* 0x000fe200000006ff */
[C---:B------:R-:W-:Y:S01]  /*8680*/  FMUL R5, R38.reuse, R16 ;  /* 0x0000001026057220 */ /* 0x040fe20000400000 */
[C---:B------:R-:W-:Y:S01]  /*8690*/  FMUL R16, R38.reuse, R27 ;  /* 0x0000001b26107220 */ /* 0x040fe20000400000 */
[----:B------:R-:W-:Y:S01]  /*86a0*/  LOP3.LUT R27, R53, 0xffff0000, RZ, 0xc0, !PT ;  /* 0xffff0000351b7812 */ /* 0x000fe200078ec0ff */
[C---:B------:R-:W-:Y:S01]  /*86b0*/  FMUL R6, R38.reuse, R17 ;  /* 0x0000001126067220 */ /* 0x040fe20000400000 */
[----:B------:R-:W-:Y:S01]  /*86c0*/  FMUL R17, R38, R28 ;  /* 0x0000001c26117220 */ /* 0x000fe20000400000 */
[----:B------:R-:W-:Y:S01]  /*86d0*/  F2FP.BF16.F32.PACK_AB R28, R2, R0 ;  /* 0x00000000021c723e */ /* 0x000fe200000010ff */
[----:B------:R-:W-:Y:S01]  /*86e0*/  FFMA R3, R41, R26, R3 ;  /* 0x0000001a29037223 */ /* 0x000fe20000000003 */
[----:B------:R-:W-:Y:S01]  /*86f0*/  LOP3.LUT R26, R54, 0xffff0000, RZ, 0xc0, !PT ;  /* 0xffff0000361a7812 */ /* 0x000fe200078ec0ff */
[----:B------:R-:W-:Y:S01]  /*8700*/  STS.128 [R80+0x2000], R44 ;  /* 0x0020002c50007388 */ /* 0x000fe20000000c00 */
[----:B------:R-:W-:Y:S01]  /*8710*/  SHF.L.U32 R0, R55, 0x10, RZ ;  /* 0x0000001037007819 */ /* 0x000fe200000006ff */
[----:B------:R-:W-:Y:S01]  /*8720*/  FFMA R4, R41, R27, R4 ;  /* 0x0000001b29047223 */ /* 0x000fe20000000004 */
[----:B------:R-:W-:Y:S01]  /*8730*/  LOP3.LUT R2, R55, 0xffff0000, RZ, 0xc0, !PT ;  /* 0xffff000037027812 */ /* 0x000fe200078ec0ff */
[C---:B------:R-:W-:Y:S01]  /*8740*/  FMUL R7, R38.reuse, R18 ;  /* 0x0000001226077220 */ /* 0x040fe20000400000 */
[C---:B------:R-:W-:Y:S01]  /*8750*/  FFMA R5, R41.reuse, R25, R5 ;  /* 0x0000001929057223 */ /* 0x040fe20000000005 */
[C---:B------:R-:W-:Y:S01]  /*8760*/  FFMA R6, R41.reuse, R26, R6 ;  /* 0x0000001a29067223 */ /* 0x040fe20000000006 */
[----:B------:R-:W-:Y:S01]  /*8770*/  FMUL R18, R38, R29 ;  /* 0x0000001d26127220 */ /* 0x000fe20000400000 */
[----:B------:R-:W-:Y:S01]  /*8780*/  F2FP.BF16.F32.PACK_AB R29, R4, R3 ;  /* 0x00000003041d723e */ /* 0x000fe200000010ff */
[C---:B------:R-:W-:Y:S01]  /*8790*/  FFMA R7, R41.reuse, R0, R7 ;  /* 0x0000000029077223 */ /* 0x040fe20000000007 */
[C---:B------:R-:W-:Y:S01]  /*87a0*/  SHF.L.U32 R0, R60.reuse, 0x10, RZ ;  /* 0x000000103c007819 */ /* 0x040fe200000006ff */
[----:B------:R-:W-:Y:S01]  /*87b0*/  FFMA R8, R41, R2, R8 ;  /* 0x0000000229087223 */ /* 0x000fe20000000008 */
[----:B------:R-:W-:Y:S01]  /*87c0*/  LOP3.LUT R3, R60, 0xffff0000, RZ, 0xc0, !PT ;  /* 0xffff00003c037812 */ /* 0x000fe200078ec0ff */
[C---:B------:R-:W-:Y:S01]  /*87d0*/  FMUL R9, R38.reuse, R20 ;  /* 0x0000001426097220 */ /* 0x040fe20000400000 */
[----:B------:R-:W-:Y:S01]  /*87e0*/  SHF.L.U32 R2, R61, 0x10, RZ ;  /* 0x000000103d027819 */ /* 0x000fe200000006ff */
[----:B------:R-:W-:Y:S01]  /*87f0*/  FMUL R10, R38, R21 ;  /* 0x00000015260a7220 */ /* 0x000fe20000400000 */
[----:B------:R-:W-:Y:S01]  /*8800*/  F2FP.BF16.F32.PACK_AB R30, R6, R5 ;  /* 0x00000005061e723e */ /* 0x000fe200000010ff */
[----:B------:R-:W-:Y:S01]  /*8810*/  FMUL R11, R38, R22 ;  /* 0x00000016260b7220 */ /* 0x000fe20000400000 */
[----:B------:R-:W-:Y:S01]  /*8820*/  SHF.L.U32 R4, R71, 0x10, RZ ;  /* 0x0000001047047819 */ /* 0x000fe200000006ff */
[----:B------:R-:W-:Y:S01]  /*8830*/  FFMA R9, R41, R0, R9 ;  /* 0x0000000029097223 */ /* 0x000fe20000000009 */
[----:B------:R-:W-:Y:S01]  /*8840*/  LOP3.LUT R0, R61, 0xffff0000, RZ, 0xc0, !PT ;  /* 0xffff00003d007812 */ /* 0x000fe200078ec0ff */
[----:B------:R-:W-:Y:S01]  /*8850*/  FFMA R10, R41, R3, R10 ;  /* 0x00000003290a7223 */ /* 0x000fe2000000000a */
[----:B------:R-:W-:Y:S01]  /*8860*/  SHF.L.U32 R3, R63, 0x10, RZ ;  /* 0x000000103f037819 */ /* 0x000fe200000006ff */
[----:B------:R-:W-:Y:S01]  /*8870*/  FFMA R11, R41, R2, R11 ;  /* 0x00000002290b7223 */ /* 0x000fe2000000000b */
[----:B------:R-:W-:Y:S01]  /*8880*/  SHF.L.U32 R2, R62, 0x10, RZ ;  /* 0x000000103e027819 */ /* 0x000fe200000006ff */
[C---:B------:R-:W-:Y:S01]  /*8890*/  FMUL R12, R38.reuse, R23 ;  /* 0x00000017260c7220 */ /* 0x040fe20000400000 */
[----:B------:R-:W-:Y:S01]  /*88a0*/  LOP3.LUT R5, R71, 0xffff0000, RZ, 0xc0, !PT ;  /* 0xffff000047057812 */ /* 0x000fe200078ec0ff */
[C---:B------:R-:W-:Y:S01]  /*88b0*/  FMUL R13, R38.reuse, R24 ;  /* 0x00000018260d7220 */ /* 0x040fe20000400000 */
[----:B------:R-:W-:Y:S01]  /*88c0*/  FMUL R20, R38, R31 ;  /* 0x0000001f26147220 */ /* 0x000fe20000400000 */
[----:B------:R-:W-:Y:S01]  /*88d0*/  F2FP.BF16.F32.PACK_AB R31, R8, R7 ;  /* 0x00000007081f723e */ /* 0x000fe200000010ff */
[C---:B------:R-:W-:Y:S01]  /*88e0*/  FFMA R12, R41.reuse, R0, R12 ;  /* 0x00000000290c7223 */ /* 0x040fe2000000000c */
[----:B------:R-:W-:Y:S01]  /*88f0*/  LOP3.LUT R0, R62, 0xffff0000, RZ, 0xc0, !PT ;  /* 0xffff00003e007812 */ /* 0x000fe200078ec0ff */
[----:B------:R-:W-:Y:S01]  /*8900*/  FFMA R13, R41, R2, R13 ;  /* 0x00000002290d7223 */ /* 0x000fe2000000000d */
[----:B------:R-:W-:Y:S01]  /*8910*/  LOP3.LUT R2, R63, 0xffff0000, RZ, 0xc0, !PT ;  /* 0xffff00003f027812 */ /* 0x000fe200078ec0ff */
[----:B------:R-:W-:Y:S01]  /*8920*/  FMUL R21, R38, R32 ;  /* 0x0000002026157220 */ /* 0x000fe20000400000 */
[----:B------:R-:W-:Y:S01]  /*8930*/  F2FP.BF16.F32.PACK_AB R8, R10, R9 ;  /* 0x000000090a08723e */ /* 0x000fe200000010ff */
[C---:B------:R-:W-:Y:S01]  /*8940*/  FFMA R14, R41.reuse, R0, R14 ;  /* 0x00000000290e7223 */ /* 0x040fe2000000000e */
[----:B------:R-:W-:Y:S01]  /*8950*/  SHF.L.U32 R0, R68, 0x10, RZ ;  /* 0x0000001044007819 */ /* 0x000fe200000006ff */
[----:B------:R-:W-:Y:S01]  /*8960*/  STS.128 [R95+0x2010], R28 ;  /* 0x0020101c5f007388 */ /* 0x000fe20000000c00 */
[----:B------:R-:W-:Y:S01]  /*8970*/  F2FP.BF16.F32.PACK_AB R9, R12, R11 ;  /* 0x0000000b0c09723e */ /* 0x000fe200000010ff */
[----:B------:R-:W-:Y:S01]  /*8980*/  FFMA R15, R41, R3, R15 ;  /* 0x00000003290f7223 */ /* 0x000fe2000000000f */
[----:B------:R-:W-:Y:S01]  /*8990*/  SHF.L.U32 R3, R69, 0x10, RZ ;  /* 0x0000001045037819 */ /* 0x000fe200000006ff */
[C---:B------:R-:W-:Y:S01]  /*89a0*/  FFMA R16, R41.reuse, R2, R16 ;  /* 0x0000000229107223 */ /* 0x040fe20000000010 */
[----:B------:R-:W-:Y:S01]  /*89b0*/  LOP3.LUT R2, R68, 0xffff0000, RZ, 0xc0, !PT ;  /* 0xffff000044027812 */ /* 0x000fe200078ec0ff */
[----:B------:R-:W-:Y:S01]  /*89c0*/  FFMA R17, R41, R0, R17 ;  /* 0x0000000029117223 */ /* 0x000fe20000000011 */
[----:B------:R-:W-:Y:S01]  /*89d0*/  LOP3.LUT R0, R69, 0xffff0000, RZ, 0xc0, !PT ;  /* 0xffff000045007812 */ /* 0x000fe200078ec0ff */
[C---:B------:R-:W-:Y:S01]  /*89e0*/  FMUL R22, R38.reuse, R33 ;  /* 0x0000002126167220 */ /* 0x040fe20000400000 */
[----:B------:R-:W-:Y:S01]  /*89f0*/  FMUL R23, R38, R34 ;  /* 0x0000002226177220 */ /* 0x000fe20000400000 */
[C---:B------:R-:W-:Y:S01]  /*8a00*/  FFMA R18, R41.reuse, R2, R18 ;  /* 0x0000000229127223 */ /* 0x040fe20000000012 */
[C---:B------:R-:W-:Y:S01]  /*8a10*/  FFMA R19, R41.reuse, R3, R19 ;  /* 0x0000000329137223 */ /* 0x040fe20000000013 */
[C---:B------:R-:W-:Y:S01]  /*8a20*/  SHF.L.U32 R2, R70.reuse, 0x10, RZ ;  /* 0x0000001046027819 */ /* 0x040fe200000006ff */
[C---:B------:R-:W-:Y:S01]  /*8a30*/  FFMA R20, R41.reuse, R0, R20 ;  /* 0x0000000029147223 */ /* 0x040fe20000000014 */
[----:B------:R-:W-:Y:S01]  /*8a40*/  LOP3.LUT R3, R70, 0xffff0000, RZ, 0xc0, !PT ;  /* 0xffff000046037812 */ /* 0x000fe200078ec0ff */
[----:B------:R-:W-:Y:S01]  /*8a50*/  FMUL R24, R38, R35 ;  /* 0x0000002326187220 */ /* 0x000fe20000400000 */
[----:B------:R-:W-:Y:S01]  /*8a60*/  F2FP.BF16.F32.PACK_AB R10, R14, R13 ;  /* 0x0000000d0e0a723e */ /* 0x000fe200000010ff */
[C---:B------:R-:W-:Y:S01]  /*8a70*/  FFMA R21, R41.reuse, R2, R21 ;  /* 0x0000000229157223 */ /* 0x040fe20000000015 */
[----:B------:R-:W-:Y:S01]  /*8a80*/  F2FP.BF16.F32.PACK_AB R11, R16, R15 ;  /* 0x0000000f100b723e */ /* 0x000fe200000010ff */
[C---:B------:R-:W-:Y:S01]  /*8a90*/  FFMA R22, R41.reuse, R3, R22 ;  /* 0x0000000329167223 */ /* 0x040fe20000000016 */
[C---:B------:R-:W-:Y:S01]  /*8aa0*/  FFMA R23, R41.reuse, R4, R23 ;  /* 0x0000000429177223 */ /* 0x040fe20000000017 */
[----:B------:R-:W-:Y:S01]  /*8ab0*/  FFMA R24, R41, R5, R24 ;  /* 0x0000000529187223 */ /* 0x000fe20000000018 */
[----:B------:R-:W-:Y:S01]  /*8ac0*/  F2FP.BF16.F32.PACK_AB R4, R18, R17 ;  /* 0x000000111204723e */ /* 0x000fe200000010ff */
[----:B------:R-:W-:Y:S01]  /*8ad0*/  STS.128 [R94+0x2020], R8 ;  /* 0x002020085e007388 */ /* 0x000fe20000000c00 */
[----:B------:R-:W-:Y:S02]  /*8ae0*/  F2FP.BF16.F32.PACK_AB R5, R20, R19 ;  /* 0x000000131405723e */ /* 0x000fe400000010ff */
[----:B------:R-:W-:Y:S02]  /*8af0*/  F2FP.BF16.F32.PACK_AB R6, R22, R21 ;  /* 0x000000151606723e */ /* 0x000fe400000010ff */
[----:B------:R-:W-:Y:S02]  /*8b00*/  F2FP.BF16.F32.PACK_AB R7, R24, R23 ;  /* 0x000000171807723e */ /* 0x000fe400000010ff */
[----:B------:R-:W-:Y:S02]  /*8b10*/  MOV R0, UR51 ;  /* 0x0000003300007c02 */ /* 0x000fe40008000f00 */
[----:B------:R-:W-:Y:S01]  /*8b20*/  @P6 SHF.L.U32 R2, R79, 0x1f, RZ ;  /* 0x0000001f4f026819 */ /* 0x000fe200000006ff */
[----:B------:R3:W-:Y:S01]  /*8b30*/  STS.128 [R104+0x2030], R4 ;  /* 0x0020300468007388 */ /* 0x0007e20000000c00 */
[----:B------:R-:W-:Y:S04]  /*8b40*/  @P6 LEA R0, R0, UR50, 0x3 ;  /* 0x0000003200006c11 */ /* 0x000fe8000f8e18ff */
[----:B------:R-:W-:Y:S01]  /*8b50*/  @P6 IADD3 R0, PT, PT, R0, 0x120, RZ ;  /* 0x0000012000006810 */ /* 0x000fe20007ffe0ff */
[----:B------:R-:W-:Y:S01]  /*8b60*/  @!PT LDS RZ, [RZ] ;  /* 0x00000000fffff984 */ /* 0x000fe20000000800 */
[----:B------:R-:W-:Y:S01]  /*8b70*/  @!PT LDS RZ, [RZ] ;  /* 0x00000000fffff984 */ /* 0x000fe20000000800 */
[----:B------:R-:W-:Y:S01]  /*8b80*/  @!PT LDS RZ, [RZ] ;  /* 0x00000000fffff984 */ /* 0x000fe20000000800 */
[----:B------:R-:W-:Y:S01]  /*8b90*/  @!PT LDS RZ, [RZ] ;  /* 0x00000000fffff984 */ /* 0x000fe20000000800 */
[----:B------:R4:W-:Y:S06]  /*8ba0*/  MEMBAR.ALL.CTA ;  /* 0x0000000000007992 */ /* 0x0009ec0000008000 */
[----:B----4-:R-:W4:Y:S01]  /*8bb0*/  FENCE.VIEW.ASYNC.S ;  /* 0x00000000000073c6 */ /* 0x010f220000000000 */
[----:B-1----:R-:W-:Y:S02]  /*8bc0*/  @P6 PRMT R0, R105, 0x654, R0 ;  /* 0x0000065469006816 */ /* 0x002fe40000000000 */
[----:B---3--:R-:W-:Y:S01]  /*8bd0*/  LEA R6, R56, UR50, 0x3 ;  /* 0x0000003238067c11 */ /* 0x008fe2000f8e18ff */
[----:B----4-:R-:W-:Y:S06]  /*8be0*/  BAR.SYNC.DEFER_BLOCKING 0x1, 0x80 ;  /* 0x0042000000007b1d */ /* 0x010fec0000010000 */
[----:B------:R-:W-:Y:S05]  /*8bf0*/  @P0 BRA `(.L_x_132) ;  /* 0x0000000000300947 */ /* 0x000fea0003800000 */
[----:B------:R-:W1:Y:S01]  /*8c00*/  LDCU.64 UR6, c[0x0][0x348] ;  /* 0x00006900ff0677ac */ /* 0x000e620008000a00 */
[----:B------:R-:W-:Y:S02]  /*8c10*/  R2UR UR10, R100 ;  /* 0x00000000640a72ca */ /* 0x000fe400000e0000 */
[----:B------:R-:W-:Y:S01]  /*8c20*/  R2UR UR11, R99 ;  /* 0x00000000630b72ca */ /* 0x000fe200000e0000 */
[----:B------:R-:W-:Y:S01]  /*8c30*/  UIADD3 UR9, UPT, UPT, UR41, 0x20, URZ ;  /* 0x0000002029097890 */ /* 0x000fe2000fffe0ff */
[----:B------:R-:W-:Y:S01]  /*8c40*/  R2UR UR12, R97 ;  /* 0x00000000610c72ca */ /* 0x000fe200000e0000 */
[----:B------:R-:W-:Y:S01]  /*8c50*/  UIADD3 UR8, UPT, UPT, UR50, 0x2200, URZ ;  /* 0x0000220032087890 */ /* 0x000fe2000fffe0ff */
[----:B------:R-:W-:Y:S01]  /*8c60*/  R2UR UR13, R98 ;  /* 0x00000000620d72ca */ /* 0x000fe200000e0000 */
[----:B-1----:R-:W-:Y:S04]  /*8c70*/  UIADD3 UR4, UP0, UPT, UR6, 0x780, URZ ;  /* 0x0000078006047890 */ /* 0x002fe8000ff1e0ff */
[----:B------:R-:W-:Y:S09]  /*8c80*/  UIADD3.X UR5, UPT, UPT, URZ, UR7, URZ, UP0, !UPT ;  /* 0x00000007ff057290 */ /* 0x000ff200087fe4ff */
[----:B------:R1:W-:Y:S01]  /*8c90*/  UTMASTG.5D.IM2COL [UR8], [UR4] ;  /* 0x00000008040073b5 */ /* 0x0003e20008060000 */
[----:B------:R0:W-:Y:S01]  /*8ca0*/  UTMACMDFLUSH ;  /* 0x00000000000079b7 */ /* 0x0001e20000000000 */
[----:B-1----:R-:W-:Y:S04]  /*8cb0*/  DEPBAR.LE SB0, 0x1 ;  /* 0x000080400000791a */ /* 0x002fe80000000000 */
.L_x_132:
[----:B------:R-:W-:Y:S05]  /*8cc0*/  BSYNC.RECONVERGENT B0 ;  /* 0x0000000000007941 */ /* 0x000fea0003800200 */
.L_x_131:
[----:B------:R-:W-:Y:S01]  /*8cd0*/  BAR.SYNC.DEFER_BLOCKING 0x1, 0x80 ;  /* 0x0042000000007b1d */ /* 0x000fe20000010000 */
[----:B------:R-:W-:Y:S04]  /*8ce0*/  UIADD3 UR4, UPT, UPT, UR51, 0x1, URZ ;  /* 0x0000000133047890 */ /* 0x000fe8000fffe0ff */
[----:B------:R-:W-:Y:S04]  /*8cf0*/  UISETP.NE.AND UP0, UPT, UR4, 0x4, UPT ;  /* 0x000000040400788c */ /* 0x000fe8000bf05270 */
[----:B------:R-:W-:Y:S01]  /*8d00*/  USEL UR40, UR4, URZ, UP0 ;  /* 0x000000ff04287287 */ /* 0x000fe20008000000 */
[----:B------:R1:W-:Y:S01]  /*8d10*/  @P6 SYNCS.ARRIVE.TRANS64.RED.A1T0 RZ, [R0+URZ], RZ ;  /* 0x000000ff00ff69a7 */ /* 0x0003e200081004ff */
[----:B------:R-:W-:Y:S01]  /*8d20*/  BSSY B1, `(.L_x_133) ;  /* 0x0000017000017945 */ /* 0x000fe20003800000 */
[----:B------:R-:W3:Y:S02]  /*8d30*/  @P6 SYNCS.PHASECHK.TRANS64.TRYWAIT P0, [R6+URZ+0x100], R2 ;  /* 0x00010002060065a7 */ /* 0x000ee400080011ff */
[----:B---3--:R-:W-:Y:S01]  /*8d40*/  @P6 SEL R57, RZ, 0x1, !P0 ;  /* 0x00000001ff396807 */ /* 0x008fe20004000000 */
[----:B-1----:R-:W-:Y:S06]  /*8d50*/  @!P6 BRA `(.L_x_134) ;  /* 0x00000000004ce947 */ /* 0x002fec0003800000 */
        /* <DEDUP_REMOVED lines=9> */
[----:B------:R-:W-:Y:S04]  /*8df0*/  SHF.L.U32 R5, R79, 0x1f, RZ ;  /* 0x0000001f4f057819 */ /* 0x000fe800000006ff */
[----:B------:R-:W1:Y:S02]  /*8e00*/  SYNCS.PHASECHK.TRANS64.TRYWAIT P0, [R6+URZ+0x100], R5 ;  /* 0x00010005060075a7 */ /* 0x000e6400080011ff */
[----:B-1----:R-:W-:Y:S05]  /*8e10*/  @!P0 BRA `(.L_x_137) ;  /* 0x00000028008c8947 */ /* 0x002fea0003800000 */
.L_x_136:
[----:B------:R-:W-:Y:S05]  /*8e20*/  BSYNC B0 ;  /* 0x0000000000007941 */ /* 0x000fea0003800000 */
.L_x_135:
[----:B------:R-:W-:Y:S02]  /*8e30*/  ISETP.NE.AND P0, PT, R58, RZ, PT ;  /* 0x000000ff3a00720c */ /* 0x000fe40003f05270 */
[----:B------:R-:W-:Y:S11]  /*8e40*/  IADD3 R56, PT, PT, R56, 0x1, RZ ;  /* 0x0000000138387810 */ /* 0x000ff60007ffe0ff */
[----:B------:R3:W4:Y:S04]  /*8e50*/  @P0 LDS.128 R48, [R4] ;  /* 0x0000000004300984 */ /* 0x0007280000000c00 */
[----:B------:R3:W1:Y:S04]  /*8e60*/  @P0 LDS.128 R52, [R3+0x10] ;  /* 0x0000100003340984 */ /* 0x0006680000000c00 */
[----:B------:R3:W1:Y:S04]  /*8e70*/  @P0 LDS.128 R60, [R2+0x20] ;  /* 0x00002000023c0984 */ /* 0x0006680000000c00 */
[----:B------:R3:W1:Y:S02]  /*8e80*/  @P0 LDS.128 R68, [R0+0x30] ;  /* 0x0000300000440984 */ /* 0x0006640000000c00 */
.L_x_134:
[----:B------:R-:W-:Y:S05]  /*8e90*/  BSYNC B1 ;  /* 0x0000000000017941 */ /* 0x000fea0003800000 */
.L_x_133:
[----:B---3--:R-:W-:Y:S05]  /*8ea0*/  VIADD R0, R39, 0x40 ;  /* 0x0000004027007836 */ /* 0x008fea0000000000 */
[----:B------:R-:W-:Y:S04]  /*8eb0*/  SHF.R.U32.HI R0, RZ, 0x15, R0 ;  /* 0x00000015ff007819 */ /* 0x000fe80000011600 */
[----:B------:R-:W-:Y:S11]  /*8ec0*/  LOP3.LUT P0, RZ, R0, 0x3, R84, 0x48, !PT ;  /* 0x0000000300ff7812 */ /* 0x000ff60007804854 */
[----:B------:R-:W-:Y:S02]  /*8ed0*/  @!UPT UIADD3 URZ, UPT, UPT, URZ, URZ, URZ ;  /* 0x000000fffffff290 */ /* 0x000fe4000fffe0ff */
[----:B------:R-:W-:Y:S05]  /*8ee0*/  @!P0 BRA `(.L_x_138) ;  /* 0x0000000000408947 */ /* 0x000fea0003800000 */
[----:B------:R-:W1:Y:S01]  /*8ef0*/  LDCU.64 UR8, c[0x4][0x70] ;  /* 0x01000e00ff0877ac */ /* 0x000e620008000a00 */
[----:B------:R-:W-:Y:S01]  /*8f00*/  MOV R3, 0x0 ;  /* 0x0000000000037802 */ /* 0x000fe20000000f00 */
[----:B------:R-:W-:Y:S02]  /*8f10*/  HFMA2 R12, -RZ, RZ, 0, 5.9604644775390625e-08 ;  /* 0x00000001ff0c7431 */ /* 0x000fe400000001ff */
[----:B------:R-:W-:Y:S02]  /*8f20*/  IMAD.MOV.U32 R8, RZ, RZ, 0x192 ;  /* 0x00000192ff087424 */ /* 0x000fe400078e00ff */
[----:B------:R-:W-:Y:S01]  /*8f30*/  IMAD.MOV.U32 R13, RZ, RZ, RZ ;  /* 0x000000ffff0d7224 */ /* 0x000fe200078e00ff */
[----:B------:R-:W3:Y:S01]  /*8f40*/  LDCU.64 UR6, c[0x4][0x78] ;  /* 0x01000f00ff0677ac */ /* 0x000ee20008000a00 */
[----:B------:R-:W2:Y:S01]  /*8f50*/  LDC.64 R2, c[0x4][R3] ;  /* 0x0100000003027b82 */ /* 0x000ea20000000a00 */
[----:B------:R-:W5:Y:S01]  /*8f60*/  LDCU.64 UR4, c[0x4][0x10] ;  /* 0x01000200ff0477ac */ /* 0x000f620008000a00 */
[----:B-1----:R-:W-:Y:S01]  /*8f70*/  MOV R5, UR9 ;  /* 0x0000000900057c02 */ /* 0x002fe20008000f00 */
[----:B------:R-:W-:Y:S01]  /*8f80*/  IMAD.U32 R4, RZ, RZ, UR8 ;  /* 0x00000008ff047e24 */ /* 0x000fe2000f8e00ff */
[----:B---3--:R-:W-:Y:S01]  /*8f90*/  MOV R7, UR7 ;  /* 0x0000000700077c02 */ /* 0x008fe20008000f00 */
[----:B------:R-:W-:Y:S01]  /*8fa0*/  IMAD.U32 R6, RZ, RZ, UR6 ;  /* 0x00000006ff067e24 */ /* 0x000fe2000f8e00ff */
[----:B-----5:R-:W-:Y:S01]  /*8fb0*/  MOV R11, UR5 ;  /* 0x00000005000b7c02 */ /* 0x020fe20008000f00 */
[----:B------:R-:W-:Y:S02]  /*8fc0*/  IMAD.U32 R10, RZ, RZ, UR4 ;  /* 0x00000004ff0a7e24 */ /* 0x000fe4000f8e00ff */
[----:B------:R-:W-:Y:S07]  /*8fd0*/  LEPC R20, `(.L_x_138) ;  /* 0x000000001014794e */ /* 0x000fee0000000000 */
[----:B--2-4-:R-:W-:Y:S05]  /*8fe0*/  CALL.ABS.NOINC R2 ;  /* 0x0000000002007343 */ /* 0x014fea0003c00000 */
.L_x_138:
[C---:B----4-:R-:W-:Y:S01]  /*8ff0*/  SHF.L.U32 R40, R48.reuse, 0x10, RZ ;  /* 0x0000001030287819 */ /* 0x050fe200000006ff */
[----:B------:R-:W-:Y:S05]  /*9000*/  WARPSYNC.ALL ;  /* 0x0000000000007948 */ /* 0x000fea0003800000 */
[----:B------:R-:W-:Y:S01]  /*9010*/  R2UR UR4, R39 ;  /* 0x00000000270472ca */ /* 0x000fe200000e0000 */
[----:B------:R-:W-:Y:S01]  /*9020*/  BSSY.RECONVERGENT B0, `(.L_x_139) ;  /* 0x0000091000007945 */ /* 0x000fe20003800200 */
[----:B------:R-:W-:Y:S02]  /*9030*/  LOP3.LUT R42, R48, 0xffff0000, RZ, 0xc0, !PT ;  /* 0xffff0000302a7812 */ /* 0x000fe400078ec0ff */
[----:B------:R-:W-:Y:S02]  /*9040*/  SHF.L.U32 R43, R49, 0x10, RZ ;  /* 0x00000010312b7819 */ /* 0x000fe400000006ff */
[----:B------:R-:W-:Y:S02]  /*9050*/  ISETP.NE.AND P6, PT, R102, RZ, PT ;  /* 0x000000ff6600720c */ /* 0x000fe40003fc5270 */
[----:B------:R-:W-:Y:S05]  /*9060*/  ISETP.NE.AND P0, PT, R82, RZ, PT ;  /* 0x000000ff5200720c */ /* 0x000fea0003f05270 */
[----:B-1----:R-:W1:Y:S02]  /*9070*/  LDTM.x32 R4, tmem[UR4+0x40] ;  /* 0x00004004000479ee */ /* 0x002e6400082c0000 */
[C---:B-1----:R-:W-:Y:S01]  /*9080*/  FMUL R0, R38.reuse, R4 ;  /* 0x0000000426007220 */ /* 0x042fe20000400000 */
[C---:B------:R-:W-:Y:S01]  /*9090*/  FMUL R4, R38.reuse, R8 ;  /* 0x0000000826047220 */ /* 0x040fe20000400000 */
        /* <DEDUP_REMOVED lines=14> */
[----:B------:R-:W-:Y:S01]  /*9180*/  FFMA R0, R41, R40, R0 ;  /* 0x0000002829007223 */ /* 0x000fe20000000000 */
[----:B------:R-:W-:Y:S01]  /*9190*/  SHF.L.U32 R40, R51, 0x10, RZ ;  /* 0x0000001033287819 */ /* 0x000fe200000006ff */
[C---:B------:R-:W-:Y:S01]  /*91a0*/  FMUL R18, R38.reuse, R22 ;  /* 0x0000001626127220 */ /* 0x040fe20000400000 */
[C---:B------:R-:W-:Y:S01]  /*91b0*/  FMUL R21, R38.reuse, R25 ;  /* 0x0000001926157220 */ /* 0x040fe20000400000 */
[C---:B------:R-:W-:Y:S01]  /*91c0*/  FMUL R28, R38.reuse, R32 ;  /* 0x00000020261c7220 */ /* 0x040fe20000400000 */
[----:B------:R-:W-:Y:S01]  /*91d0*/  LOP3.LUT R32, R49, 0xffff0000, RZ, 0xc0, !PT ;  /* 0xffff000031207812 */ /* 0x000fe200078ec0ff */
[----:B------:R-:W-:Y:S01]  /*91e0*/  FFMA R2, R41, R42, R2 ;  /* 0x0000002a29027223 */ /* 0x000fe20000000002 */
[----:B------:R-:W-:Y:S01]  /*91f0*/  LOP3.LUT R42, R51, 0xffff0000, RZ, 0xc0, !PT ;  /* 0xffff0000332a7812 */ /* 0x000fe200078ec0ff */
[C---:B------:R-:W-:Y:S01]  /*9200*/  FMUL R22, R38.reuse, R26 ;  /* 0x0000001a26167220 */ /* 0x040fe20000400000 */
[C---:B------:R-:W-:Y:S01]  /*9210*/  FMUL R25, R38.reuse, R29 ;  /* 0x0000001d26197220 */ /* 0x040fe20000400000 */
[----:B------:R-:W-:Y:S01]  /*9220*/  FMUL R7, R38, R7 ;  /* 0x0000000726077220 */ /* 0x000fe20000400000 */
[----:B------:R-:W-:Y:S01]  /*9230*/  F2FP.BF16.F32.PACK_AB R44, R2, R0 ;  /* 0x00000000022c723e */ /* 0x000fe200000010ff */
[----:B------:R-:W-:Y:S01]  /*9240*/  FMUL R26, R38, R30 ;  /* 0x0000001e261a7220 */ /* 0x000fe20000400000 */
[----:B------:R-:W-:Y:S01]  /*9250*/  SHF.L.U32 R0, R52, 0x10, RZ ;  /* 0x0000001034007819 */ /* 0x000fe200000006ff */
[----:B------:R-:W-:Y:S01]  /*9260*/  FMUL R29, R38, R33 ;  /* 0x00000021261d7220 */ /* 0x000fe20000400000 */
[----:B------:R-:W-:Y:S01]  /*9270*/  SHF.L.U32 R33, R50, 0x10, RZ ;  /* 0x0000001032217819 */ /* 0x000fe200000006ff */
[----:B------:R-:W-:Y:S01]  /*9280*/  FMUL R30, R38, R34 ;  /* 0x00000022261e7220 */ /* 0x000fe20000400000 */
[----:B------:R-:W-:Y:S01]  /*9290*/  LOP3.LUT R34, R50, 0xffff0000, RZ, 0xc0, !PT ;  /* 0xffff000032227812 */ /* 0x000fe200078ec0ff */
[C---:B------:R-:W-:Y:S01]  /*92a0*/  FFMA R3, R41.reuse, R43, R3 ;  /* 0x0000002b29037223 */ /* 0x040fe20000000003 */
[----:B------:R-:W-:Y:S01]  /*92b0*/  LOP3.LUT R2, R52, 0xffff0000, RZ, 0xc0, !PT ;  /* 0xffff000034027812 */ /* 0x000fe200078ec0ff */
[C---:B------:R-:W-:Y:S01]  /*92c0*/  FFMA R7, R41.reuse, R32, R7 ;  /* 0x0000002029077223 */ /* 0x040fe20000000007 */
[C---:B------:R-:W-:Y:S01]  /*92d0*/  FMUL R11, R38.reuse, R11 ;  /* 0x0000000b260b7220 */ /* 0x040fe20000400000 */
[C---:B------:R-:W-:Y:S01]  /*92e0*/  FFMA R4, R41.reuse, R33, R4 ;  /* 0x0000002129047223 */ /* 0x040fe20000000004 */
[C---:B------:R-:W-:Y:S01]  /*92f0*/  FFMA R5, R41.reuse, R34, R5 ;  /* 0x0000002229057223 */ /* 0x040fe20000000005 */
[----:B------:R-:W-:Y:S01]  /*9300*/  FFMA R6, R41, R40, R6 ;  /* 0x0000002829067223 */ /* 0x000fe20000000006 */
[----:B------:R-:W-:Y:S01]  /*9310*/  F2FP.BF16.F32.PACK_AB R45, R7, R3 ;  /* 0x00000003072d723e */ /* 0x000fe200000010ff */
[----:B------:R-:W-:Y:S01]  /*9320*/  FFMA R11, R41, R42, R11 ;  /* 0x0000002a290b7223 */ /* 0x000fe2000000000b */
[----:B------:R-:W-:Y:S01]  /*9330*/  SHF.L.U32 R3, R53, 0x10, RZ ;  /* 0x0000001035037819 */ /* 0x000fe200000006ff */
[----:B------:R-:W-:Y:S01]  /*9340*/  FFMA R8, R41, R0, R8 ;  /* 0x0000000029087223 */ /* 0x000fe20000000008 */
[----:B------:R-:W-:Y:S01]  /*9350*/  LOP3.LUT R0, R53, 0xffff0000, RZ, 0xc0, !PT ;  /* 0xffff000035007812 */ /* 0x000fe200078ec0ff */
[----:B------:R-:W-:Y:S01]  /*9360*/  FMUL R15, R38, R15 ;  /* 0x0000000f260f7220 */ /* 0x000fe20000400000 */
[----:B------:R-:W-:Y:S01]  /*9370*/  F2FP.BF16.F32.PACK_AB R46, R5, R4 ;  /* 0x00000004052e723e */ /* 0x000fe200000010ff */
[C---:B------:R-:W-:Y:S01]  /*9380*/  FFMA R9, R41.reuse, R2, R9 ;  /* 0x0000000229097223 */ /* 0x040fe20000000009 */
[C---:B------:R-:W-:Y:S01]  /*9390*/  SHF.L.U32 R2, R54.reuse, 0x10, RZ ;  /* 0x0000001036027819 */ /* 0x040fe200000006ff */
[----:B------:R-:W-:Y:S01]  /*93a0*/  FFMA R10, R41, R3, R10 ;  /* 0x00000003290a7223 */ /* 0x000fe2000000000a */
[----:B------:R-:W-:Y:S01]  /*93b0*/  SHF.L.U32 R3, R55, 0x10, RZ ;  /* 0x0000001037037819 */ /* 0x000fe200000006ff */
[C---:B------:R-:W-:Y:S01]  /*93c0*/  FFMA R15, R41.reuse, R0, R15 ;  /* 0x00000000290f7223 */ /* 0x040fe2000000000f */
[----:B------:R-:W-:Y:S01]  /*93d0*/  LOP3.LUT R0, R54, 0xffff0000, RZ, 0xc0, !PT ;  /* 0xffff000036007812 */ /* 0x000fe200078ec0ff */
[----:B------:R-:W-:Y:S01]  /*93e0*/  FFMA R12, R41, R2, R12 ;  /* 0x00000002290c7223 */ /* 0x000fe2000000000c */
[----:B------:R-:W-:Y:S01]  /*93f0*/  SHF.L.U32 R2, R60, 0x10, RZ ;  /* 0x000000103c027819 */ /* 0x000fe200000006ff */
[----:B------:R-:W-:Y:S01]  /*9400*/  FMUL R19, R38, R19 ;  /* 0x0000001326137220 */ /* 0x000fe20000400000 */
[----:B------:R-:W-:Y:S01]  /*9410*/  F2FP.BF16.F32.PACK_AB R47, R11, R6 ;  /* 0x000000060b2f723e */ /* 0x000fe200000010ff */
[----:B------:R-:W-:Y:S01]  /*9420*/  FFMA R13, R41, R0, R13 ;  /* 0x00000000290d7223 */ /* 0x000fe2000000000d */
[----:B------:R-:W-:Y:S01]  /*9430*/  LOP3.LUT R0, R55, 0xffff0000, RZ, 0xc0, !PT ;  /* 0xffff000037007812 */ /* 0x000fe200078ec0ff */
[----:B------:R-:W-:Y:S01]  /*9440*/  FFMA R14, R41, R3, R14 ;  /* 0x00000003290e7223 */ /* 0x000fe2000000000e */
[----:B------:R-:W-:Y:S01]  /*9450*/  LOP3.LUT R3, R60, 0xffff0000, RZ, 0xc0, !PT ;  /* 0xffff00003c037812 */ /* 0x000fe200078ec0ff */
[----:B------:R-:W-:Y:S01]  /*9460*/  FMUL R23, R38, R23 ;  /* 0x0000001726177220 */ /* 0x000fe20000400000 */
[----:B------:R-:W-:Y:S01]  /*9470*/  F2FP.BF16.F32.PACK_AB R8, R9, R8 ;  /* 0x000000080908723e */ /* 0x000fe200000010ff */
[----:B------:R-:W-:Y:S01]  /*9480*/  FFMA R19, R41, R0, R19 ;  /* 0x0000000029137223 */ /* 0x000fe20000000013 */
[----:B------:R-:W-:Y:S01]  /*9490*/  SHF.L.U32 R0, R61, 0x10, RZ ;  /* 0x000000103d007819 */ /* 0x000fe200000006ff */
[----:B------:R-:W-:Y:S01]  /*94a0*/  FFMA R16, R41, R2, R16 ;  /* 0x0000000229107223 */ /* 0x000fe20000000010 */
[----:B------:R-:W-:Y:S01]  /*94b0*/  LOP3.LUT R2, R61, 0xffff0000, RZ, 0xc0, !PT ;  /* 0xffff00003d027812 */ /* 0x000fe200078ec0ff */
[----:B------:R-:W-:Y:S01]  /*94c0*/  FFMA R17, R41, R3, R17 ;  /* 0x0000000329117223 */ /* 0x000fe20000000011 */
[----:B------:R-:W-:Y:S01]  /*94d0*/  SHF.L.U32 R3, R63, 0x10, RZ ;  /* 0x000000103f037819 */ /* 0x000fe200000006ff */
[C---:B------:R-:W-:Y:S01]  /*94e0*/  FFMA R18, R41.reuse, R0, R18 ;  /* 0x0000000029127223 */ /* 0x040fe20000000012 */
[C---:B------:R-:W-:Y:S01]  /*94f0*/  SHF.L.U32 R0, R62.reuse, 0x10, RZ ;  /* 0x000000103e007819 */ /* 0x040fe200000006ff */
[----:B------:R-:W-:Y:S01]  /*9500*/  FFMA R23, R41, R2, R23 ;  /* 0x0000000229177223 */ /* 0x000fe20000000017 */
[----:B------:R-:W-:Y:S01]  /*9510*/  LOP3.LUT R2, R62, 0xffff0000, RZ, 0xc0, !PT ;  /* 0xffff00003e027812 */ /* 0x000fe200078ec0ff */
[----:B------:R-:W-:Y:S01]  /*9520*/  FMUL R27, R38, R27 ;  /* 0x0000001b261b7220 */ /* 0x000fe20000400000 */
[----:B------:R-:W-:Y:S01]  /*9530*/  F2FP.BF16.F32.PACK_AB R9, R15, R10 ;  /* 0x0000000a0f09723e */ /* 0x000fe200000010ff */
[----:B------:R-:W-:Y:S01]  /*9540*/  FFMA R20, R41, R0, R20 ;  /* 0x0000000029147223 */ /* 0x000fe20000000014 */
[----:B------:R-:W-:Y:S01]  /*9550*/  LOP3.LUT R0, R63, 0xffff0000, RZ, 0xc0, !PT ;  /* 0xffff00003f007812 */ /* 0x000fe200078ec0ff */
[C---:B------:R-:W-:Y:S01]  /*9560*/  FFMA R21, R41.reuse, R2, R21 ;  /* 0x0000000229157223 */ /* 0x040fe20000000015 */
[C---:B------:R-:W-:Y:S01]  /*9570*/  SHF.L.U32 R2, R68.reuse, 0x10, RZ ;  /* 0x0000001044027819 */ /* 0x040fe200000006ff */
[----:B------:R-:W-:Y:S01]  /*9580*/  FFMA R22, R41, R3, R22 ;  /* 0x0000000329167223 */ /* 0x000fe20000000016 */
[----:B------:R-:W-:Y:S01]  /*9590*/  SHF.L.U32 R3, R69, 0x10, RZ ;  /* 0x0000001045037819 */ /* 0x000fe200000006ff */
[----:B------:R1:W-:Y:S01]  /*95a0*/  STS.128 [R80+0x4000], R44 ;  /* 0x0040002c50007388 */ /* 0x0003e20000000c00 */
[----:B------:R-:W-:Y:S01]  /*95b0*/  F2FP.BF16.F32.PACK_AB R10, R13, R12 ;  /* 0x0000000c0d0a723e */ /* 0x000fe200000010ff */
[C---:B------:R-:W-:Y:S01]  /*95c0*/  FFMA R27, R41.reuse, R0, R27 ;  /* 0x00000000291b7223 */ /* 0x040fe2000000001b */
[----:B------:R-:W-:Y:S01]  /*95d0*/  LOP3.LUT R0, R68, 0xffff0000, RZ, 0xc0, !PT ;  /* 0xffff000044007812 */ /* 0x000fe200078ec0ff */
[----:B------:R-:W-:Y:S01]  /*95e0*/  FFMA R24, R41, R2, R24 ;  /* 0x0000000229187223 */ /* 0x000fe20000000018 */
[----:B------:R-:W-:Y:S01]  /*95f0*/  F2FP.BF16.F32.PACK_AB R11, R19, R14 ;  /* 0x0000000e130b723e */ /* 0x000fe200000010ff */
[----:B------:R-:W-:Y:S01]  /*9600*/  FMUL R31, R38, R31 ;  /* 0x0000001f261f7220 */ /* 0x000fe20000400000 */
[C---:B------:R-:W-:Y:S01]  /*9610*/  SHF.L.U32 R2, R70.reuse, 0x10, RZ ;  /* 0x0000001046027819 */ /* 0x040fe200000006ff */
[----:B------:R-:W-:Y:S01]  /*9620*/  FFMA R25, R41, R0, R25 ;  /* 0x0000000029197223 */ /* 0x000fe20000000019 */
[----:B------:R-:W-:Y:S01]  /*9630*/  LOP3.LUT R0, R69, 0xffff0000, RZ, 0xc0, !PT ;  /* 0xffff000045007812 */ /* 0x000fe200078ec0ff */
[----:B------:R1:W-:Y:S01]  /*9640*/  STS.128 [R95+0x4010], R8 ;  /* 0x004010085f007388 */ /* 0x0003e20000000c00 */
[----:B------:R-:W-:Y:S01]  /*9650*/  SHF.L.U32 R4, R71, 0x10, RZ ;  /* 0x0000001047047819 */ /* 0x000fe200000006ff */
[C---:B------:R-:W-:Y:S01]  /*9660*/  FFMA R26, R41.reuse, R3, R26 ;  /* 0x00000003291a7223 */ /* 0x040fe2000000001a */
[----:B------:R-:W-:Y:S01]  /*9670*/  LOP3.LUT R3, R70, 0xffff0000, RZ, 0xc0, !PT ;  /* 0xffff000046037812 */ /* 0x000fe200078ec0ff */
[----:B------:R-:W-:Y:S01]  /*9680*/  FFMA R31, R41, R0, R31 ;  /* 0x00000000291f7223 */ /* 0x000fe2000000001f */
[----:B------:R-:W-:Y:S01]  /*9690*/  F2FP.BF16.F32.PACK_AB R16, R17, R16 ;  /* 0x000000101110723e */ /* 0x000fe200000010ff */
[----:B------:R-:W-:Y:S01]  /*96a0*/  FMUL R35, R38, R35 ;  /* 0x0000002326237220 */ /* 0x000fe20000400000 */
[----:B------:R-:W-:Y:S01]  /*96b0*/  LOP3.LUT R5, R71, 0xffff0000, RZ, 0xc0, !PT ;  /* 0xffff000047057812 */ /* 0x000fe200078ec0ff */
[----:B------:R-:W-:Y:S01]  /*96c0*/  FFMA R28, R41, R2, R28 ;  /* 0x00000002291c7223 */ /* 0x000fe2000000001c */
[----:B------:R-:W-:Y:S01]  /*96d0*/  F2FP.BF16.F32.PACK_AB R17, R23, R18 ;  /* 0x000000121711723e */ /* 0x000fe200000010ff */
[----:B------:R-:W-:Y:S01]  /*96e0*/  FFMA R29, R41, R3, R29 ;  /* 0x00000003291d7223 */ /* 0x000fe2000000001d */
[----:B------:R-:W-:Y:S01]  /*96f0*/  F2FP.BF16.F32.PACK_AB R18, R21, R20 ;  /* 0x000000141512723e */ /* 0x000fe200000010ff */
[----:B------:R-:W-:Y:S01]  /*9700*/  FFMA R30, R41, R4, R30 ;  /* 0x00000004291e7223 */ /* 0x000fe2000000001e */
[----:B------:R-:W-:Y:S01]  /*9710*/  F2FP.BF16.F32.PACK_AB R19, R27, R22 ;  /* 0x000000161b13723e */ /* 0x000fe200000010ff */
[----:B------:R-:W-:Y:S01]  /*9720*/  FFMA R35, R41, R5, R35 ;  /* 0x0000000529237223 */ /* 0x000fe20000000023 */
[----:B------:R-:W-:Y:S02]  /*9730*/  F2FP.BF16.F32.PACK_AB R24, R25, R24 ;  /* 0x000000181918723e */ /* 0x000fe400000010ff */
[----:B------:R-:W-:Y:S01]  /*9740*/  F2FP.BF16.F32.PACK_AB R25, R31, R26 ;  /* 0x0000001a1f19723e */ /* 0x000fe200000010ff */
[----:B------:R1:W-:Y:S01]  /*9750*/  STS.128 [R94+0x4020], R16 ;  /* 0x004020105e007388 */ /* 0x0003e20000000c00 */
[----:B------:R-:W-:Y:S02]  /*9760*/  F2FP.BF16.F32.PACK_AB R26, R29, R28 ;  /* 0x0000001c1d1a723e */ /* 0x000fe400000010ff */
[----:B------:R-:W-:Y:S02]  /*9770*/  F2FP.BF16.F32.PACK_AB R27, R35, R30 ;  /* 0x0000001e231b723e */ /* 0x000fe400000010ff */
[----:B------:R-:W-:Y:S02]  /*9780*/  MOV R0, UR40 ;  /* 0x0000002800007c02 */ /* 0x000fe40008000f00 */
[----:B------:R-:W-:Y:S01]  /*9790*/  LEA R2, R56, UR50, 0x3 ;  /* 0x0000003238027c11 */ /* 0x000fe2000f8e18ff */
[----:B------:R1:W-:Y:S01]  /*97a0*/  STS.128 [R104+0x4030], R24 ;  /* 0x0040301868007388 */ /* 0x0003e20000000c00 */
[----:B------:R-:W-:Y:S02]  /*97b0*/  @P6 LEA R0, R0, UR50, 0x3 ;  /* 0x0000003200006c11 */ /* 0x000fe4000f8e18ff */
[----:B------:R-:W-:Y:S02]  /*97c0*/  @P6 SHF.L.U32 R3, R79, 0x1f, RZ ;  /* 0x0000001f4f036819 */ /* 0x000fe400000006ff */
[----:B------:R-:W-:Y:S01]  /*97d0*/  @P6 IADD3 R0, PT, PT, R0, 0x120, RZ ;  /* 0x0000012000006810 */ /* 0x000fe20007ffe0ff */
[----:B------:R-:W-:Y:S01]  /*97e0*/  @!PT LDS RZ, [RZ] ;  /* 0x00000000fffff984 */ /* 0x000fe20000000800 */
[----:B------:R-:W-:Y:S01]  /*97f0*/  @!PT LDS RZ, [RZ] ;  /* 0x00000000fffff984 */ /* 0x000fe20000000800 */
[----:B------:R-:W-:Y:S01]  /*9800*/  @!PT LDS RZ, [RZ] ;  /* 0x00000000fffff984 */ /* 0x000fe20000000800 */
[----:B------:R-:W-:Y:S01]  /*9810*/  @!PT LDS RZ, [RZ] ;  /* 0x00000000fffff984 */ /* 0x000fe20000000800 */
[----:B------:R3:W-:Y:S06]  /*9820*/  MEMBAR.ALL.CTA ;  /* 0x0000000000007992 */ /* 0x0007ec0000008000 */
[----:B---3--:R-:W3:Y:S01]  /*9830*/  FENCE.VIEW.ASYNC.S ;  /* 0x00000000000073c6 */ /* 0x008ee20000000000 */
[----:B------:R-:W-:Y:S01]  /*9840*/  @P6 PRMT R0, R105, 0x654, R0 ;  /* 0x0000065469006816 */ /* 0x000fe20000000000 */
[----:B---3--:R-:W-:Y:S06]  /*9850*/  BAR.SYNC.DEFER_BLOCKING 0x1, 0x80 ;  /* 0x0042000000007b1d */ /* 0x008fec0000010000 */
[----:B------:R-:W-:Y:S05]  /*9860*/  @P0 BRA `(.L_x_140) ;  /* 0x0000000000300947 */ /* 0x000fea0003800000 */
[----:B------:R-:W3:Y:S01]  /*9870*/  LDCU.64 UR6, c[0x0][0x348] ;  /* 0x00006900ff0677ac */ /* 0x000ee20008000a00 */
[----:B------:R-:W-:Y:S02]  /*9880*/  R2UR UR10, R100 ;  /* 0x00000000640a72ca */ /* 0x000fe400000e0000 */
[----:B------:R-:W-:Y:S01]  /*9890*/  R2UR UR11, R99 ;  /* 0x00000000630b72ca */ /* 0x000fe200000e0000 */
[----:B------:R-:W-:Y:S01]  /*98a0*/  UIADD3 UR9, UPT, UPT, UR41, 0x40, URZ ;  /* 0x0000004029097890 */ /* 0x000fe2000fffe0ff */
[----:B------:R-:W-:Y:S01]  /*98b0*/  R2UR UR12, R97 ;  /* 0x00000000610c72ca */ /* 0x000fe200000e0000 */
[----:B------:R-:W-:Y:S01]  /*98c0*/  UIADD3 UR8, UPT, UPT, UR50, 0x4200, URZ ;  /* 0x0000420032087890 */ /* 0x000fe2000fffe0ff */
[----:B------:R-:W-:Y:S01]  /*98d0*/  R2UR UR13, R98 ;  /* 0x00000000620d72ca */ /* 0x000fe200000e0000 */
[----:B---3--:R-:W-:Y:S04]  /*98e0*/  UIADD3 UR4, UP0, UPT, UR6, 0x780, URZ ;  /* 0x0000078006047890 */ /* 0x008fe8000ff1e0ff */
[----:B------:R-:W-:Y:S09]  /*98f0*/  UIADD3.X UR5, UPT, UPT, URZ, UR7, URZ, UP0, !UPT ;  /* 0x00000007ff057290 */ /* 0x000ff200087fe4ff */
[----:B------:R3:W-:Y:S01]  /*9900*/  UTMASTG.5D.IM2COL [UR8], [UR4] ;  /* 0x00000008040073b5 */ /* 0x0007e20008060000 */
[----:B------:R0:W-:Y:S01]  /*9910*/  UTMACMDFLUSH ;  /* 0x00000000000079b7 */ /* 0x0001e20000000000 */
[----:B---3--:R-:W-:Y:S04]  /*9920*/  DEPBAR.LE SB0, 0x1 ;  /* 0x000080400000791a */ /* 0x008fe80000000000 */
.L_x_140:
[----:B------:R-:W-:Y:S05]  /*9930*/  BSYNC.RECONVERGENT B0 ;  /* 0x0000000000007941 */ /* 0x000fea0003800200 */
.L_x_139:
[----:B------:R-:W-:Y:S01]  /*9940*/  BAR.SYNC.DEFER_BLOCKING 0x1, 0x80 ;  /* 0x0042000000007b1d */ /* 0x000fe20000010000 */
[----:B------:R-:W-:Y:S04]  /*9950*/  UIADD3 UR4, UPT, UPT, UR40, 0x1, URZ ;  /* 0x0000000128047890 */ /* 0x000fe8000fffe0ff */
[----:B------:R-:W-:Y:S04]  /*9960*/  UISETP.NE.AND UP0, UPT, UR4, 0x4, UPT ;  /* 0x000000040400788c */ /* 0x000fe8000bf05270 */
[----:B------:R-:W-:Y:S01]  /*9970*/  USEL UR51, UR4, URZ, UP0 ;  /* 0x000000ff04337287 */ /* 0x000fe20008000000 */
[----:B------:R3:W-:Y:S01]  /*9980*/  @P6 SYNCS.ARRIVE.TRANS64.RED.A1T0 RZ, [R0+URZ], RZ ;  /* 0x000000ff00ff69a7 */ /* 0x0007e200081004ff */
[----:B------:R-:W-:Y:S01]  /*9990*/  BSSY B1, `(.L_x_141) ;  /* 0x0000017000017945 */ /* 0x000fe20003800000 */
[----:B------:R-:W4:Y:S02]  /*99a0*/  @P6 SYNCS.PHASECHK.TRANS64.TRYWAIT P0, [R2+URZ+0x100], R3 ;  /* 0x00010003020065a7 */ /* 0x000f2400080011ff */
[----:B----4-:R-:W-:Y:S01]  /*99b0*/  @P6 SEL R57, RZ, 0x1, !P0 ;  /* 0x00000001ff396807 */ /* 0x010fe20004000000 */
[----:B---3--:R-:W-:Y:S06]  /*99c0*/  @!P6 BRA `(.L_x_142) ;  /* 0x00000000004ce947 */ /* 0x008fec0003800000 */
        /* <DEDUP_REMOVED lines=10> */
[----:B------:R-:W3:Y:S02]  /*9a70*/  SYNCS.PHASECHK.TRANS64.TRYWAIT P0, [R2+URZ+0x100], R5 ;  /* 0x00010005020075a7 */ /* 0x000ee400080011ff */
[----:B---3--:R-:W-:Y:S05]  /*9a80*/  @!P0 BRA `(.L_x_145) ;  /* 0x0000001c00848947 */ /* 0x008fea0003800000 */
.L_x_144:
[----:B------:R-:W-:Y:S05]  /*9a90*/  BSYNC B0 ;  /* 0x0000000000007941 */ /* 0x000fea0003800000 */
.L_x_143:
[----:B------:R-:W-:Y:S11]  /*9aa0*/  ISETP.NE.AND P0, PT, R58, RZ, PT ;  /* 0x000000ff3a00720c */ /* 0x000ff60003f05270 */
[----:B------:R-:W-:Y:S02]  /*9ab0*/  @!UPT UIADD3 URZ, UPT, UPT, URZ, URZ, URZ ;  /* 0x000000fffffff290 */ /* 0x000fe4000fffe0ff */
[----:B------:R4:W1:Y:S04]  /*9ac0*/  @P0 LDS.128 R48, [R4] ;  /* 0x0000000004300984 */ /* 0x0008680000000c00 */
[----:B------:R4:W1:Y:S04]  /*9ad0*/  @P0 LDS.128 R52, [R3+0x10] ;  /* 0x0000100003340984 */ /* 0x0008680000000c00 */
[----:B------:R4:W1:Y:S04]  /*9ae0*/  @P0 LDS.128 R60, [R0+0x20] ;  /* 0x00002000003c0984 */ /* 0x0008680000000c00 */
[----:B------:R4:W1:Y:S02]  /*9af0*/  @P0 LDS.128 R68, [R56+0x30] ;  /* 0x0000300038440984 */ /* 0x0008640000000c00 */
.L_x_142:
[----:B------:R-:W-:Y:S05]  /*9b00*/  BSYNC B1 ;  /* 0x0000000000017941 */ /* 0x000fea0003800000 */
.L_x_141:
[----:B----4-:R-:W-:Y:S05]  /*9b10*/  VIADD R0, R39, 0x60 ;  /* 0x0000006027007836 */ /* 0x010fea0000000000 */
[----:B------:R-:W-:Y:S04]  /*9b20*/  SHF.R.U32.HI R0, RZ, 0x15, R0 ;  /* 0x00000015ff007819 */ /* 0x000fe80000011600 */
[----:B------:R-:W-:Y:S11]  /*9b30*/  LOP3.LUT P0, RZ, R0, 0x3, R84, 0x48, !PT ;  /* 0x0000000300ff7812 */ /* 0x000ff60007804854 */
[----:B------:R-:W-:Y:S02]  /*9b40*/  @!UPT UIADD3 URZ, UPT, UPT, URZ, URZ, URZ ;  /* 0x000000fffffff290 */ /* 0x000fe4000fffe0ff */
[----:B------:R-:W-:Y:S05]  /*9b50*/  @!P0 BRA `(.L_x_146) ;  /* 0x0000000000408947 */ /* 0x000fea0003800000 */
[----:B------:R-:W4:Y:S01]  /*9b60*/  LDCU.64 UR8, c[0x4][0x70] ;  /* 0x01000e00ff0877ac */ /* 0x000f220008000a00 */
[----:B------:R-:W-:Y:S01]  /*9b70*/  MOV R3, 0x0 ;  /* 0x0000000000037802 */ /* 0x000fe20000000f00 */
[----:B------:R-:W-:Y:S02]  /*9b80*/  HFMA2 R12, -RZ, RZ, 0, 5.9604644775390625e-08 ;  /* 0x00000001ff0c7431 */ /* 0x000fe400000001ff */
[----:B-1----:R-:W-:Y:S02]  /*9b90*/  IMAD.MOV.U32 R8, RZ, RZ, 0x192 ;  /* 0x00000192ff087424 */ /* 0x002fe400078e00ff */
[----:B------:R-:W-:Y:S01]  /*9ba0*/  IMAD.MOV.U32 R13, RZ, RZ, RZ ;  /* 0x000000ffff0d7224 */ /* 0x000fe200078e00ff */
[----:B------:R-:W1:Y:S01]  /*9bb0*/  LDCU.64 UR6, c[0x4][0x78] ;  /* 0x01000f00ff0677ac */ /* 0x000e620008000a00 */
[----:B---3--:R-:W3:Y:S01]  /*9bc0*/  LDC.64 R2, c[0x4][R3] ;  /* 0x0100000003027b82 */ /* 0x008ee20000000a00 */
[----:B------:R-:W5:Y:S01]  /*9bd0*/  LDCU.64 UR4, c[0x4][0x10] ;  /* 0x01000200ff0477ac */ /* 0x000f620008000a00 */
[----:B----4-:R-:W-:Y:S01]  /*9be0*/  MOV R5, UR9 ;  /* 0x0000000900057c02 */ /* 0x010fe20008000f00 */
[----:B------:R-:W-:Y:S01]  /*9bf0*/  IMAD.U32 R4, RZ, RZ, UR8 ;  /* 0x00000008ff047e24 */ /* 0x000fe2000f8e00ff */
[----:B-1----:R-:W-:Y:S01]  /*9c00*/  MOV R7, UR7 ;  /* 0x0000000700077c02 */ /* 0x002fe20008000f00 */
[----:B------:R-:W-:Y:S01]  /*9c10*/  IMAD.U32 R6, RZ, RZ, UR6 ;  /* 0x00000006ff067e24 */ /* 0x000fe2000f8e00ff */
[----:B-----5:R-:W-:Y:S01]  /*9c20*/  MOV R11, UR5 ;  /* 0x00000005000b7c02 */ /* 0x020fe20008000f00 */
[----:B------:R-:W-:Y:S02]  /*9c30*/  IMAD.U32 R10, RZ, RZ, UR4 ;  /* 0x00000004ff0a7e24 */ /* 0x000fe4000f8e00ff */
[----:B------:R-:W-:Y:S07]  /*9c40*/  LEPC R20, `(.L_x_146) ;  /* 0x000000001014794e */ /* 0x000fee0000000000 */
[----:B--23--:R-:W-:Y:S05]  /*9c50*/  CALL.ABS.NOINC R2 ;  /* 0x0000000002007343 */ /* 0x00cfea0003c00000 */
.L_x_146:
[----:B------:R-:W-:Y:S01]  /*9c60*/  ISETP.NE.AND P0, PT, R82, RZ, PT ;  /* 0x000000ff5200720c */ /* 0x000fe20003f05270 */
[----:B------:R-:W-:Y:S05]  /*9c70*/  WARPSYNC.ALL ;  /* 0x0000000000007948 */ /* 0x000fea0003800000 */
[----:B------:R-:W-:Y:S01]  /*9c80*/  R2UR UR4, R39 ;  /* 0x00000000270472ca */ /* 0x000fe200000e0000 */
[----:B------:R-:W-:Y:S01]  /*9c90*/  BSSY.RECONVERGENT B0, `(.L_x_147) ;  /* 0x000008e000007945 */ /* 0x000fe20003800200 */
[C---:B-1----:R-:W-:Y:S02]  /*9ca0*/  SHF.L.U32 R39, R48.reuse, 0x10, RZ ;  /* 0x0000001030277819 */ /* 0x042fe400000006ff */
[----:B------:R-:W-:Y:S02]  /*9cb0*/  LOP3.LUT R40, R48, 0xffff0000, RZ, 0xc0, !PT ;  /* 0xffff000030287812 */ /* 0x000fe400078ec0ff */
[C---:B------:R-:W-:Y:S02]  /*9cc0*/  SHF.L.U32 R42, R49.reuse, 0x10, RZ ;  /* 0x00000010312a7819 */ /* 0x040fe400000006ff */
[----:B------:R-:W-:Y:S02]  /*9cd0*/  LOP3.LUT R43, R49, 0xffff0000, RZ, 0xc0, !PT ;  /* 0xffff0000312b7812 */ /* 0x000fe400078ec0ff */
[C---:B------:R-:W-:Y:S02]  /*9ce0*/  SHF.L.U32 R44, R50.reuse, 0x10, RZ ;  /* 0x00000010322c7819 */ /* 0x040fe400000006ff */
[----:B------:R-:W-:Y:S01]  /*9cf0*/  LOP3.LUT R45, R50, 0xffff0000, RZ, 0xc0, !PT ;  /* 0xffff0000322d7812 */ /* 0x000fe200078ec0ff */
[----:B---3--:R-:W1:Y:S01]  /*9d00*/  LDTM.x32 R4, tmem[UR4+0x60] ;  /* 0x00006004000479ee */ /* 0x008e6200082c0000 */
[C---:B------:R-:W-:Y:S01]  /*9d10*/  SHF.L.U32 R46, R51.reuse, 0x10, RZ ;  /* 0x00000010332e7819 */ /* 0x040fe200000006ff */
[----:B------:R-:W-:Y:S01]  /*9d20*/  NOP ;  /* 0x0000000000007918 */ /* 0x000fe20000000000 */
[----:B------:R-:W-:Y:S02]  /*9d30*/  LOP3.LUT R47, R51, 0xffff0000, RZ, 0xc0, !PT ;  /* 0xffff0000332f7812 */ /* 0x000fe400078ec0ff */
[C---:B------:R-:W-:Y:S02]  /*9d40*/  SHF.L.U32 R48, R52.reuse, 0x10, RZ ;  /* 0x0000001034307819 */ /* 0x040fe400000006ff */
[----:B------:R-:W-:Y:S02]  /*9d50*/  LOP3.LUT R49, R52, 0xffff0000, RZ, 0xc0, !PT ;  /* 0xffff000034317812 */ /* 0x000fe400078ec0ff */
[C---:B------:R-:W-:Y:S02]  /*9d60*/  SHF.L.U32 R50, R53.reuse, 0x10, RZ ;  /* 0x0000001035327819 */ /* 0x040fe400000006ff */
[----:B------:R-:W-:Y:S02]  /*9d70*/  LOP3.LUT R51, R53, 0xffff0000, RZ, 0xc0, !PT ;  /* 0xffff000035337812 */ /* 0x000fe400078ec0ff */
[C---:B------:R-:W-:Y:S02]  /*9d80*/  SHF.L.U32 R52, R54.reuse, 0x10, RZ ;  /* 0x0000001036347819 */ /* 0x040fe400000006ff */
[----:B------:R-:W-:Y:S02]  /*9d90*/  LOP3.LUT R53, R54, 0xffff0000, RZ, 0xc0, !PT ;  /* 0xffff000036357812 */ /* 0x000fe400078ec0ff */
[----:B------:R-:W-:Y:S02]  /*9da0*/  SHF.L.U32 R54, R55, 0x10, RZ ;  /* 0x0000001037367819 */ /* 0x000fe400000006ff */
[----:B------:R-:W-:Y:S02]  /*9db0*/  IADD3 R103, PT, PT, R103, 0x170, RZ ;  /* 0x0000017067677810 */ /* 0x000fe40007ffe0ff */
[----:B------:R-:W-:Y:S02]  /*9dc0*/  LOP3.LUT R55, R55, 0xffff0000, RZ, 0xc0, !PT ;  /* 0xffff000037377812 */ /* 0x000fe400078ec0ff */
[----:B------:R-:W-:Y:S01]  /*9dd0*/  SHF.L.U32 R56, R60, 0x10, RZ ;  /* 0x000000103c387819 */ /* 0x000fe200000006ff */
[----:B-1----:R-:W-:Y:S01]  /*9de0*/  FMUL R4, R38, R4 ;  /* 0x0000000426047220 */ /* 0x002fe20000400000 */
[----:B------:R-:W-:Y:S01]  /*9df0*/  LOP3.LUT R57, R60, 0xffff0000, RZ, 0xc0, !PT ;  /* 0xffff00003c397812 */ /* 0x000fe200078ec0ff */
[C---:B------:R-:W-:Y:S01]  /*9e00*/  FMUL R5, R38.reuse, R5 ;  /* 0x0000000526057220 */ /* 0x040fe20000400000 */
[----:B------:R-:W-:Y:S01]  /*9e10*/  LOP3.LUT R103, R103, 0xfefffff8, RZ, 0xc0, !PT ;  /* 0xfefffff867677812 */ /* 0x000fe200078ec0ff */
[C---:B------:R-:W-:Y:S01]  /*9e20*/  FFMA R4, R41.reuse, R39, R4 ;  /* 0x0000002729047223 */ /* 0x040fe20000000004 */
[C---:B------:R-:W-:Y:S01]  /*9e30*/  FMUL R6, R38.reuse, R6 ;  /* 0x0000000626067220 */ /* 0x040fe20000400000 */
[----:B------:R-:W-:Y:S01]  /*9e40*/  FFMA R5, R41, R40, R5 ;  /* 0x0000002829057223 */ /* 0x000fe20000000005 */
[----:B------:R-:W-:Y:S01]  /*9e50*/  SHF.L.U32 R58, R61, 0x10, RZ ;  /* 0x000000103d3a7819 */ /* 0x000fe200000006ff */
[----:B------:R1:W-:Y:S01]  /*9e60*/  SYNCS.ARRIVE.TRANS64.RED.A1T0 RZ, [R103+URZ], RZ ;  /* 0x000000ff67ff79a7 */ /* 0x0003e200081004ff */
[----:B------:R-:W-:Y:S01]  /*9e70*/  FFMA R6, R41, R42, R6 ;  /* 0x0000002a29067223 */ /* 0x000fe20000000006 */
[C---:B------:R-:W-:Y:S01]  /*9e80*/  FMUL R7, R38.reuse, R7 ;  /* 0x0000000726077220 */ /* 0x040fe20000400000 */
[----:B------:R-:W-:Y:S01]  /*9e90*/  F2FP.BF16.F32.PACK_AB R4, R5, R4 ;  /* 0x000000040504723e */ /* 0x000fe200000010ff */
[C---:B------:R-:W-:Y:S01]  /*9ea0*/  FMUL R8, R38.reuse, R8 ;  /* 0x0000000826087220 */ /* 0x040fe20000400000 */
[----:B------:R-:W-:Y:S01]  /*9eb0*/  FMUL R9, R38, R9 ;  /* 0x0000000926097220 */ /* 0x000fe20000400000 */
[----:B------:R-:W-:Y:S01]  /*9ec0*/  LOP3.LUT R59, R61, 0xffff0000, RZ, 0xc0, !PT ;  /* 0xffff00003d3b7812 */ /* 0x000fe200078ec0ff */
[C---:B------:R-:W-:Y:S01]  /*9ed0*/  FFMA R7, R41.reuse, R43, R7 ;  /* 0x0000002b29077223 */ /* 0x040fe20000000007 */
[C---:B------:R-:W-:Y:S01]  /*9ee0*/  FFMA R8, R41.reuse, R44, R8 ;  /* 0x0000002c29087223 */ /* 0x040fe20000000008 */
[----:B------:R-:W-:Y:S01]  /*9ef0*/  SHF.L.U32 R60, R62, 0x10, RZ ;  /* 0x000000103e3c7819 */ /* 0x000fe200000006ff */
[----:B------:R-:W-:Y:S01]  /*9f00*/  FFMA R9, R41, R45, R9 ;  /* 0x0000002d29097223 */ /* 0x000fe20000000009 */
[C---:B------:R-:W-:Y:S01]  /*9f10*/  FMUL R10, R38.reuse, R10 ;  /* 0x0000000a260a7220 */ /* 0x040fe20000400000 */
[----:B------:R-:W-:Y:S01]  /*9f20*/  F2FP.BF16.F32.PACK_AB R5, R7, R6 ;  /* 0x000000060705723e */ /* 0x000fe200000010ff */
[C---:B------:R-:W-:Y:S01]  /*9f30*/  FMUL R11, R38.reuse, R11 ;  /* 0x0000000b260b7220 */ /* 0x040fe20000400000 */
[----:B------:R-:W-:Y:S01]  /*9f40*/  FMUL R0, R38, R12 ;  /* 0x0000000c26007220 */ /* 0x000fe20000400000 */
[----:B------:R-:W-:Y:S01]  /*9f50*/  F2FP.BF16.F32.PACK_AB R6, R9, R8 ;  /* 0x000000080906723e */ /* 0x000fe200000010ff */
[C---:B------:R-:W-:Y:S01]  /*9f60*/  FFMA R10, R41.reuse, R46, R10 ;  /* 0x0000002e290a7223 */ /* 0x040fe2000000000a */
[C---:B------:R-:W-:Y:S01]  /*9f70*/  FFMA R11, R41.reuse, R47, R11 ;  /* 0x0000002f290b7223 */ /* 0x040fe2000000000b */
[----:B------:R-:W-:Y:S01]  /*9f80*/  LOP3.LUT R61, R62, 0xffff0000, RZ, 0xc0, !PT ;  /* 0xffff00003e3d7812 */ /* 0x000fe200078ec0ff */
[----:B------:R-:W-:Y:S01]  /*9f90*/  FFMA R0, R41, R48, R0 ;  /* 0x0000003029007223 */ /* 0x000fe20000000000 */
[C---:B------:R-:W-:Y:S01]  /*9fa0*/  FMUL R2, R38.reuse, R13 ;  /* 0x0000000d26027220 */ /* 0x040fe20000400000 */
[----:B------:R-:W-:Y:S01]  /*9fb0*/  SHF.L.U32 R62, R63, 0x10, RZ ;  /* 0x000000103f3e7819 */ /* 0x000fe200000006ff */
[C---:B------:R-:W-:Y:S01]  /*9fc0*/  FMUL R3, R38.reuse, R14 ;  /* 0x0000000e26037220 */ /* 0x040fe20000400000 */
[----:B------:R-:W-:Y:S01]  /*9fd0*/  F2FP.BF16.F32.PACK_AB R7, R11, R10 ;  /* 0x0000000a0b07723e */ /* 0x000fe200000010ff */
[----:B------:R-:W-:Y:S01]  /*9fe0*/  FFMA R2, R41, R49, R2 ;  /* 0x0000003129027223 */ /* 0x000fe20000000002 */
[C---:B------:R-:W-:Y:S01]  /*9ff0*/  FMUL R15, R38.reuse, R15 ;  /* 0x0000000f260f7220 */ /* 0x040fe20000400000 */
[C---:B------:R-:W-:Y:S01]  /*a000*/  FMUL R12, R38.reuse, R16 ;  /* 0x00000010260c7220 */ /* 0x040fe20000400000 */
[----:B------:R-:W-:Y:S01]  /*a010*/  FMUL R13, R38, R17 ;  /* 0x00000011260d7220 */ /* 0x000fe20000400000 */
[----:B------:R1:W-:Y:S01]  /*a020*/  STS.128 [R80+0x6000], R4 ;  /* 0x0060000450007388 */ /* 0x0003e20000000c00 */
[----:B------:R-:W-:Y:S01]  /*a030*/  LOP3.LUT R63, R63, 0xffff0000, RZ, 0xc0, !PT ;  /* 0xffff00003f3f7812 */ /* 0x000fe200078ec0ff */
[C---:B------:R-:W-:Y:S01]  /*a040*/  FFMA R3, R41.reuse, R50, R3 ;  /* 0x0000003229037223 */ /* 0x040fe20000000003 */
[----:B------:R-:W-:Y:S01]  /*a050*/  SHF.L.U32 R64, R68, 0x10, RZ ;  /* 0x0000001044407819 */ /* 0x000fe200000006ff */
[C---:B------:R-:W-:Y:S01]  /*a060*/  FFMA R15, R41.reuse, R51, R15 ;  /* 0x00000033290f7223 */ /* 0x040fe2000000000f */
[----:B------:R-:W-:Y:S01]  /*a070*/  F2FP.BF16.F32.PACK_AB R8, R2, R0 ;  /* 0x000000000208723e */ /* 0x000fe200000010ff */
[C---:B------:R-:W-:Y:S01]  /*a080*/  FFMA R12, R41.reuse, R52, R12 ;  /* 0x00000034290c7223 */ /* 0x040fe2000000000c */
[C---:B------:R-:W-:Y:S01]  /*a090*/  FFMA R13, R41.reuse, R53, R13 ;  /* 0x00000035290d7223 */ /* 0x040fe2000000000d */
[C---:B------:R-:W-:Y:S01]  /*a0a0*/  FMUL R14, R38.reuse, R18 ;  /* 0x00000012260e7220 */ /* 0x040fe20000400000 */
[C---:B------:R-:W-:Y:S01]  /*a0b0*/  FMUL R19, R38.reuse, R19 ;  /* 0x0000001326137220 */ /* 0x040fe20000400000 */
[C---:B------:R-:W-:Y:S01]  /*a0c0*/  FMUL R16, R38.reuse, R20 ;  /* 0x0000001426107220 */ /* 0x040fe20000400000 */
[C---:B------:R-:W-:Y:S01]  /*a0d0*/  FMUL R17, R38.reuse, R21 ;  /* 0x0000001526117220 */ /* 0x040fe20000400000 */
[C---:B------:R-:W-:Y:S01]  /*a0e0*/  FFMA R14, R41.reuse, R54, R14 ;  /* 0x00000036290e7223 */ /* 0x040fe2000000000e */
        /* <DEDUP_REMOVED lines=9> */
[----:B------:R-:W-:Y:S01]  /*a180*/  FFMA R23, R41, R59, R23 ;  /* 0x0000003b29177223 */ /* 0x000fe20000000017 */
[C---:B------:R-:W-:Y:S01]  /*a190*/  FMUL R27, R38.reuse, R27 ;  /* 0x0000001b261b7220 */ /* 0x040fe20000400000 */
[----:B------:R-:W-:Y:S01]  /*a1a0*/  F2FP.BF16.F32.PACK_AB R9, R15, R3 ;  /* 0x000000030f09723e */ /* 0x000fe200000010ff */
[----:B------:R-:W-:Y:S01]  /*a1b0*/  FFMA R20, R41, R60, R20 ;  /* 0x0000003c29147223 */ /* 0x000fe20000000014 */
[----:B------:R-:W-:Y:S01]  /*a1c0*/  F2FP.BF16.F32.PACK_AB R10, R13, R12 ;  /* 0x0000000c0d0a723e */ /* 0x000fe200000010ff */
[----:B------:R-:W-:Y:S01]  /*a1d0*/  FMUL R24, R38, R28 ;  /* 0x0000001c26187220 */ /* 0x000fe20000400000 */
[----:B------:R-:W-:Y:S01]  /*a1e0*/  F2FP.BF16.F32.PACK_AB R11, R19, R14 ;  /* 0x0000000e130b723e */ /* 0x000fe200000010ff */
[----:B------:R-:W-:Y:S01]  /*a1f0*/  FFMA R21, R41, R61, R21 ;  /* 0x0000003d29157223 */ /* 0x000fe20000000015 */
[----:B------:R-:W-:Y:S01]  /*a200*/  LOP3.LUT R65, R68, 0xffff0000, RZ, 0xc0, !PT ;  /* 0xffff000044417812 */ /* 0x000fe200078ec0ff */
[C---:B------:R-:W-:Y:S01]  /*a210*/  FMUL R25, R38.reuse, R29 ;  /* 0x0000001d26197220 */ /* 0x040fe20000400000 */
[----:B------:R-:W-:Y:S01]  /*a220*/  SHF.L.U32 R66, R69, 0x10, RZ ;  /* 0x0000001045427819 */ /* 0x000fe200000006ff */
[----:B------:R1:W-:Y:S01]  /*a230*/  STS.128 [R95+0x6010], R8 ;  /* 0x006010085f007388 */ /* 0x0003e20000000c00 */
[----:B------:R-:W-:Y:S01]  /*a240*/  FFMA R22, R41, R62, R22 ;  /* 0x0000003e29167223 */ /* 0x000fe20000000016 */
[----:B------:R-:W-:Y:S01]  /*a250*/  LOP3.LUT R67, R69, 0xffff0000, RZ, 0xc0, !PT ;  /* 0xffff000045437812 */ /* 0x000fe200078ec0ff */
[----:B------:R-:W-:Y:S01]  /*a260*/  FMUL R26, R38, R30 ;  /* 0x0000001e261a7220 */ /* 0x000fe20000400000 */
[C---:B------:R-:W-:Y:S01]  /*a270*/  FFMA R27, R41.reuse, R63, R27 ;  /* 0x0000003f291b7223 */ /* 0x040fe2000000001b */
[----:B------:R-:W-:Y:S01]  /*a280*/  SHF.L.U32 R68, R70, 0x10, RZ ;  /* 0x0000001046447819 */ /* 0x000fe200000006ff */
[----:B------:R-:W-:Y:S01]  /*a290*/  FMUL R31, R38, R31 ;  /* 0x0000001f261f7220 */ /* 0x000fe20000400000 */
[C---:B------:R-:W-:Y:S01]  /*a2a0*/  FFMA R24, R41.reuse, R64, R24 ;  /* 0x0000004029187223 */ /* 0x040fe20000000018 */
[----:B------:R-:W-:Y:S01]  /*a2b0*/  LOP3.LUT R69, R70, 0xffff0000, RZ, 0xc0, !PT ;  /* 0xffff000046457812 */ /* 0x000fe200078ec0ff */
[C---:B------:R-:W-:Y:S01]  /*a2c0*/  FMUL R28, R38.reuse, R32 ;  /* 0x00000020261c7220 */ /* 0x040fe20000400000 */
[----:B------:R-:W-:Y:S01]  /*a2d0*/  FFMA R25, R41, R65, R25 ;  /* 0x0000004129197223 */ /* 0x000fe20000000019 */
[----:B------:R-:W-:Y:S01]  /*a2e0*/  SHF.L.U32 R70, R71, 0x10, RZ ;  /* 0x0000001047467819 */ /* 0x000fe200000006ff */
[C---:B------:R-:W-:Y:S01]  /*a2f0*/  FMUL R29, R38.reuse, R33 ;  /* 0x00000021261d7220 */ /* 0x040fe20000400000 */
[----:B------:R-:W-:Y:S01]  /*a300*/  F2FP.BF16.F32.PACK_AB R16, R17, R16 ;  /* 0x000000101110723e */ /* 0x000fe200000010ff */
[----:B------:R-:W-:Y:S01]  /*a310*/  FFMA R26, R41, R66, R26 ;  /* 0x00000042291a7223 */ /* 0x000fe2000000001a */
[----:B------:R-:W-:Y:S01]  /*a320*/  LOP3.LUT R71, R71, 0xffff0000, RZ, 0xc0, !PT ;  /* 0xffff000047477812 */ /* 0x000fe200078ec0ff */
        /* <DEDUP_REMOVED lines=36> */
.L_x_148:
[----:B------:R-:W-:Y:S05]  /*a570*/  BSYNC.RECONVERGENT B0 ;  /* 0x0000000000007941 */ /* 0x000fea0003800200 */
.L_x_147:
[----:B------:R-:W-:Y:S01]  /*a580*/  BAR.SYNC.DEFER_BLOCKING 0x1, 0x80 ;  /* 0x0042000000007b1d */ /* 0x000fe20000010000 */
[----:B------:R-:W-:Y:S01]  /*a590*/  UISETP.NE.AND UP0, UPT, UR54, -0x4, UPT ;  /* 0xfffffffc3600788c */ /* 0x000fe2000bf05270 */
[----:B------:R-:W-:Y:S08]  /*a5a0*/  IADD3 R36, PT, PT, R36, 0x1, RZ ;  /* 0x0000000124247810 */ /* 0x000ff00007ffe0ff */
[----:B------:R-:W-:Y:S05]  /*a5b0*/  BRA.U !UP0, `(.L_x_149) ;  /* 0x0000000108247547 */ /* 0x000fea000b800000 */
[----:B------:R-:W-:Y:S01]  /*a5c0*/  ISETP.NE.AND P0, PT, R102, RZ, PT ;  /* 0x000000ff6600720c */ /* 0x000fe20003f05270 */
[----:B------:R-:W-:Y:S01]  /*a5d0*/  IMAD.U32 R0, RZ, RZ, UR51 ;  /* 0x00000033ff007e24 */ /* 0x000fe2000f8e00ff */
[----:B------:R-:W-:Y:S04]  /*a5e0*/  UIADD3 UR4, UPT, UPT, UR51, 0x1, URZ ;  /* 0x0000000133047890 */ /* 0x000fe8000fffe0ff */
[----:B------:R-:W-:Y:S04]  /*a5f0*/  UISETP.NE.AND UP0, UPT, UR4, 0x4, UPT ;  /* 0x000000040400788c */ /* 0x000fe8000bf05270 */
[----:B------:R-:W-:Y:S03]  /*a600*/  USEL UR51, UR4, URZ, UP0 ;  /* 0x000000ff04337287 */ /* 0x000fe60008000000 */
[----:B------:R-:W-:Y:S05]  /*a610*/  @P0 LEA R0, R0, UR50, 0x3 ;  /* 0x0000003200000c11 */ /* 0x000fea000f8e18ff */
[----:B------:R-:W-:Y:S05]  /*a620*/  @P0 VIADD R0, R0, 0x120 ;  /* 0x0000012000000836 */ /* 0x000fea0000000000 */
[----:B------:R-:W-:Y:S04]  /*a630*/  @P0 PRMT R0, R105, 0x654, R0 ;  /* 0x0000065469000816 */ /* 0x000fe80000000000 */
[----:B------:R3:W-:Y:S03]  /*a640*/  @P0 SYNCS.ARRIVE.TRANS64.RED.A1T0 RZ, [R0+URZ], RZ ;  /* 0x000000ff00ff09a7 */ /* 0x0007e600081004ff */
.L_x_149:
[----:B------:R-:W-:Y:S01]  /*a650*/  R2UR UR5, R91 ;  /* 0x000000005b0572ca */ /* 0x000fe200000e0000 */
[----:B------:R-:W-:Y:S01]  /*a660*/  UISETP.NE.AND UP0, UPT, UR63, URZ, UPT ;  /* 0x000000ff3f00728c */ /* 0x000fe2000bf05270 */
[----:B------:R-:W-:Y:S01]  /*a670*/  R2UR UR4, R92 ;  /* 0x000000005c0472ca */ /* 0x000fe200000e0000 */
[----:B------:R-:W-:Y:S01]  /*a680*/  UIADD3 UR54, UPT, UPT, UR54, 0x4, URZ ;  /* 0x0000000436367890 */ /* 0x000fe2000fffe0ff */
[----:B------:R-:W-:Y:S02]  /*a690*/  R2UR UR53, R96 ;  /* 0x00000000603572ca */ /* 0x000fe400000e0000 */
[C---:B------:R-:W-:Y:S02]  /*a6a0*/  ISETP.NE.AND P0, PT, R36.reuse, 0x2, PT ;  /* 0x000000022400780c */ /* 0x040fe40003f05270 */
[----:B------:R-:W-:Y:S02]  /*a6b0*/  LOP3.LUT R77, R77, 0x1, RZ, 0x3c, !PT ;  /* 0x000000014d4d7812 */ /* 0x000fe400078e3cff */
[----:B---3--:R-:W-:Y:S02]  /*a6c0*/  SEL R0, RZ, 0x1, P0 ;  /* 0x00000001ff007807 */ /* 0x008fe40000000000 */
[----:B------:R-:W-:Y:S01]  /*a6d0*/  SEL R36, R36, RZ, P0 ;  /* 0x000000ff24247207 */ /* 0x000fe20000000000 */
[----:B------:R-:W-:Y:S01]  /*a6e0*/  UIADD3 UR24, UPT, UPT, UR36, UR5, URZ ;  /* 0x0000000524187290 */ /* 0x000fe2000fffe0ff */
[----:B------:R-:W-:Y:S01]  /*a6f0*/  LOP3.LUT R78, R78, R0, RZ, 0x3c, !PT ;  /* 0x000000004e4e7212 */ /* 0x000fe200078e3cff */
[----:B------:R-:W-:Y:S01]  /*a700*/  UIADD3 UR52, UPT, UPT, UR37, UR4, URZ ;  /* 0x0000000425347290 */ /* 0x000fe2000fffe0ff */
[----:B------:R-:W-:Y:S11]  /*a710*/  BRA.U UP0, `(.L_x_150) ;  /* 0xffffffbd00507547 */ /* 0x000ff6000b83ffff */
[----:B------:R-:W-:-:S13]  /*a720*/  R2UR UR4, R93 ;  /* 0x000000005d0472ca */ /* 0x000fda00000e0000 */
[----:B------:R-:W-:-:S09]  /*a730*/  UISETP.NE.AND UP0, UPT, UR4, URZ, UPT ;  /* 0x000000ff0400728c */ /* 0x000fd2000bf05270 */
[----:B------:R-:W-:Y:S05]  /*a740*/  BRA.U !UP0, `(.L_x_151) ;  /* 0x0000000108487547 */ /* 0x000fea000b800000 */
[----:B------:R-:W3:Y:S02]  /*a750*/  LDCU.64 UR4, c[0x0][0x990] ;  /* 0x00013200ff0477ac */ /* 0x000ee40008000a00 */
[----:B---3--:R-:W-:-:S04]  /*a760*/  UISETP.NE.U32.AND UP0, UPT, UR4, URZ, UPT ;  /* 0x000000ff0400728c */ /* 0x008fc8000bf05070 */
[----:B------:R-:W-:-:S09]  /*a770*/  UISETP.NE.AND.EX UP0, UPT, UR5, URZ, UPT, UP0 ;  /* 0x000000ff0500728c */ /* 0x000fd2000bf05300 */
[----:B------:R-:W-:Y:S05]  /*a780*/  BRA.U UP0, `(.L_x_152) ;  /* 0x00000001000c7547 */ /* 0x000fea000b800000 */
[----:B------:R-:W-:-:S13]  /*a790*/  FSETP.NEU.AND P0, PT, R41, RZ, PT ;  /* 0x000000ff2900720b */ /* 0x000fda0003f0d000 */
[----:B------:R-:W-:Y:S05]  /*a7a0*/  @!P0 EXIT ;  /* 0x000000000000894d */ /* 0x000fea0003800000 */
[----:B------:R-:W-:Y:S05]  /*a7b0*/  BRA `(.L_x_151) ;  /* 0x00000000002c7947 */ /* 0x000fea0003800000 */
.L_x_152:
[----:B------:R-:W-:Y:S01]  /*a7c0*/  ISETP.NE.AND P0, PT, R101, RZ, PT ;  /* 0x000000ff6500720c */ /* 0x000fe20003f05270 */
[----:B------:R-:W-:-:S12]  /*a7d0*/  BSSY.RECONVERGENT B0, `(.L_x_151) ;  /* 0x0000009000007945 */ /* 0x000fd80003800200 */
[----:B------:R-:W-:Y:S05]  /*a7e0*/  @P0 BRA `(.L_x_153) ;  /* 0x0000000000140947 */ /* 0x000fea0003800000 */
[----:B------:R-:W3:Y:S02]  /*a7f0*/  LDCU.64 UR4, c[0x0][0x988] ;  /* 0x00013100ff0477ac */ /* 0x000ee40008000a00 */
[----:B---3--:R-:W-:-:S04]  /*a800*/  ISETP.NE.U32.AND P0, PT, RZ, UR4, PT ;  /* 0x00000004ff007c0c */ /* 0x008fc8000bf05070 */
[----:B------:R-:W-:-:S13]  /*a810*/  ISETP.NE.AND.EX P0, PT, RZ, UR5, PT, P0 ;  /* 0x00000005ff007c0c */ /* 0x000fda000bf05300 */
[----:B------:R-:W-:Y:S05]  /*a820*/  @!P0 EXIT ;  /* 0x000000000000894d */ /* 0x000fea0003800000 */
[----:B------:R-:W-:Y:S05]  /*a830*/  BRA `(.L_x_154) ;  /* 0x0000000000087947 */ /* 0x000fea0003800000 */
.L_x_153:
[----:B------:R-:W-:-:S13]  /*a840*/  FSETP.NEU.AND P0, PT, R41, RZ, PT ;  /* 0x000000ff2900720b */ /* 0x000fda0003f0d000 */
[----:B------:R-:W-:Y:S05]  /*a850*/  @!P0 EXIT ;  /* 0x000000000000894d */ /* 0x000fea0003800000 */
.L_x_154:
[----:B------:R-:W-:Y:S05]  /*a860*/  BSYNC.RECONVERGENT B0 ;  /* 0x0000000000007941 */ /* 0x000fea0003800200 */
.L_x_151:
[----:B------:R-:W3:Y:S01]  /*a870*/  S2UR UR5, SR_CgaCtaId ;  /* 0x00000000000579c3 */ /* 0x000ee20000008800 */
[----:B------:R-:W-:Y:S01]  /*a880*/  ULEA UR4, UR51, UR50, 0x3 ;  /* 0x0000003233047291 */ /* 0x000fe2000f8e18ff */
[----:B------:R-:W-:-:S04]  /*a890*/  DEPBAR.LE SB0, 0x0 ;  /* 0x000080000000791a */ /* 0x000fc80000000000 */
[----:B------:R-:W-:-:S04]  /*a8a0*/  UIADD3 UR4, UPT, UPT, UR4, 0x120, URZ ;  /* 0x0000012004047890 */ /* 0x000fc8000fffe0ff */
[----:B---3--:R-:W-:-:S09]  /*a8b0*/  UPRMT UR4, UR5, 0x654, UR4 ;  /* 0x0000065405047896 */ /* 0x008fd20008000004 */
[----:B------:R-:W-:Y:S01]  /*a8c0*/  SYNCS.ARRIVE.TRANS64.RED.A1T0 RZ, [UR4], RZ ;  /* 0x000000ffffff79a7 */ /* 0x000fe20008100404 */
[----:B------:R-:W-:Y:S05]  /*a8d0*/  EXIT ;  /* 0x000000000000794d */ /* 0x000fea0003800000 */
.L_x_25:
[----:B------:R-:W-:Y:S07]  /*a8e0*/  MOV R0, UR9 ;  /* 0x0000000900007c02 */ /* 0x000fee0008000f00 */
.L_x_155:
[----:B--2---:R2:W3:Y:S02]  /*a8f0*/  SYNCS.PHASECHK.TRANS64.TRYWAIT P0, [R0+URZ+0x80], R4 ;  /* 0x00008004000075a7 */ /* 0x0044e400080011ff */
[----:B---3--:R-:W-:Y:S05]  /*a900*/  @!P0 NANOSLEEP.SYNCS 0x989680 ;  /* 0x009896800000895d */ /* 0x008fea0003900000 */
[----:B------:R-:W3:Y:S02]  /*a910*/  @!P0 SYNCS.PHASECHK.TRANS64 P0, [R0+URZ+0x80], R4 ;  /* 0x00008004000085a7 */ /* 0x000ee400080010ff */
[----:B---3--:R-:W-:Y:S05]  /*a920*/  @!P0 BRA `(.L_x_155) ;  /* 0xfffffffc00f08947 */ /* 0x008fea000383ffff */
[----:B------:R-:W-:Y:S05]  /*a930*/  BRA `(.L_x_24) ;  /* 0xffffff7400187947 */ /* 0x000fea000383ffff */
.L_x_32:
[----:B------:R-:W-:Y:S07]  /*a940*/  MOV R0, UR9 ;  /* 0x0000000900007c02 */ /* 0x000fee0008000f00 */
.L_x_156:
[----:B-1----:R1:W2:Y:S02]  /*a950*/  SYNCS.PHASECHK.TRANS64.TRYWAIT P0, [R0+URZ+0x80], R4 ;  /* 0x00008004000075a7 */ /* 0x0022a400080011ff */
[----:B--2---:R-:W-:Y:S05]  /*a960*/  @!P0 NANOSLEEP.SYNCS 0x989680 ;  /* 0x009896800000895d */ /* 0x004fea0003900000 */
[----:B------:R-:W2:Y:S02]  /*a970*/  @!P0 SYNCS.PHASECHK.TRANS64 P0, [R0+URZ+0x80], R4 ;  /* 0x00008004000085a7 */ /* 0x000ea400080010ff */
[----:B--2---:R-:W-:Y:S05]  /*a980*/  @!P0 BRA `(.L_x_156) ;  /* 0xfffffffc00f08947 */ /* 0x004fea000383ffff */
[----:B------:R-:W-:Y:S05]  /*a990*/  BRA `(.L_x_31) ;  /* 0xffffff7800bc7947 */ /* 0x000fea000383ffff */
.L_x_37:
[----:B-1----:R-:W-:-:S07]  /*a9a0*/  MOV R0, UR30 ;  /* 0x0000001e00007c02 */ /* 0x002fce0008000f00 */
.L_x_157:
[----:B-1----:R1:W2:Y:S02]  /*a9b0*/  SYNCS.PHASECHK.TRANS64.TRYWAIT P0, [R0+URZ+0x150], R3 ;  /* 0x00015003000075a7 */ /* 0x0022a400080011ff */
[----:B--2---:R-:W-:Y:S05]  /*a9c0*/  @!P0 NANOSLEEP.SYNCS 0x989680 ;  /* 0x009896800000895d */ /* 0x004fea0003900000 */
[----:B------:R-:W2:Y:S02]  /*a9d0*/  @!P0 SYNCS.PHASECHK.TRANS64 P0, [R0+URZ+0x150], R3 ;  /* 0x00015003000085a7 */ /* 0x000ea400080010ff */
[----:B--2---:R-:W-:Y:S05]  /*a9e0*/  @!P0 BRA `(.L_x_157) ;  /* 0xfffffffc00f08947 */ /* 0x004fea000383ffff */
[----:B------:R-:W-:Y:S05]  /*a9f0*/  BRA `(.L_x_158) ;  /* 0xffffff7c00a07947 */ /* 0x000fea000383ffff */
.L_x_41:
[----:B------:R-:W-:-:S07]  /*aa00*/  MOV R0, UR4 ;  /* 0x0000000400007c02 */ /* 0x000fce0008000f00 */
.L_x_159:
[----:B-1----:R1:W2:Y:S02]  /*aa10*/  SYNCS.PHASECHK.TRANS64.TRYWAIT P0, [R0+URZ], R2 ;  /* 0x00000002000075a7 */ /* 0x0022a400080011ff */
[----:B--2---:R-:W-:Y:S05]  /*aa20*/  @!P0 NANOSLEEP.SYNCS 0x989680 ;  /* 0x009896800000895d */ /* 0x004fea0003900000 */
[----:B------:R-:W2:Y:S02]  /*aa30*/  @!P0 SYNCS.PHASECHK.TRANS64 P0, [R0+URZ], R2 ;  /* 0x00000002000085a7 */ /* 0x000ea400080010ff */
[----:B--2---:R-:W-:Y:S05]  /*aa40*/  @!P0 BRA `(.L_x_159) ;  /* 0xfffffffc00f08947 */ /* 0x004fea000383ffff */
[----:B------:R-:W-:Y:S05]  /*aa50*/  BRA `(.L_x_160) ;  /* 0xffffff8400387947 */ /* 0x000fea000383ffff */
.L_x_42:
[----:B------:R-:W-:-:S07]  /*aa60*/  MOV R0, UR5 ;  /* 0x0000000500007c02 */ /* 0x000fce0008000f00 */
.L_x_161:
[----:B-1----:R1:W2:Y:S02]  /*aa70*/  SYNCS.PHASECHK.TRANS64.TRYWAIT P0, [R0+URZ], R2 ;  /* 0x00000002000075a7 */ /* 0x0022a400080011ff */
[----:B--2---:R-:W-:Y:S05]  /*aa80*/  @!P0 NANOSLEEP.SYNCS 0x989680 ;  /* 0x009896800000895d */ /* 0x004fea0003900000 */
[----:B------:R-:W2:Y:S02]  /*aa90*/  @!P0 SYNCS.PHASECHK.TRANS64 P0, [R0+URZ], R2 ;  /* 0x00000002000085a7 */ /* 0x000ea400080010ff */
[----:B--2---:R-:W-:Y:S05]  /*aaa0*/  @!P0 BRA `(.L_x_161) ;  /* 0xfffffffc00f08947 */ /* 0x004fea000383ffff */
[----:B------:R-:W-:Y:S05]  /*aab0*/  BRA `(.L_x_162) ;  /* 0xffffff8400487947 */ /* 0x000fea000383ffff */
.L_x_43:
[----:B------:R-:W-:-:S07]  /*aac0*/  MOV R0, UR5 ;  /* 0x0000000500007c02 */ /* 0x000fce0008000f00 */
.L_x_163:
[----:B-1----:R1:W2:Y:S02]  /*aad0*/  SYNCS.PHASECHK.TRANS64.TRYWAIT P0, [R0+URZ], R2 ;  /* 0x00000002000075a7 */ /* 0x0022a400080011ff */
[----:B--2---:R-:W-:Y:S05]  /*aae0*/  @!P0 NANOSLEEP.SYNCS 0x989680 ;  /* 0x009896800000895d */ /* 0x004fea0003900000 */
[----:B------:R-:W2:Y:S02]  /*aaf0*/  @!P0 SYNCS.PHASECHK.TRANS64 P0, [R0+URZ], R2 ;  /* 0x00000002000085a7 */ /* 0x000ea400080010ff */
[----:B--2---:R-:W-:Y:S05]  /*ab00*/  @!P0 BRA `(.L_x_163) ;  /* 0xfffffffc00f08947 */ /* 0x004fea000383ffff */
[----:B------:R-:W-:Y:S05]  /*ab10*/  BRA `(.L_x_164) ;  /* 0xffffff8400587947 */ /* 0x000fea000383ffff */
.L_x_44:
[----:B------:R-:W-:-:S07]  /*ab20*/  MOV R0, UR5 ;  /* 0x0000000500007c02 */ /* 0x000fce0008000f00 */
.L_x_165:
[----:B-1----:R1:W2:Y:S02]  /*ab30*/  SYNCS.PHASECHK.TRANS64.TRYWAIT P0, [R0+URZ], R2 ;  /* 0x00000002000075a7 */ /* 0x0022a400080011ff */
[----:B--2---:R-:W-:Y:S05]  /*ab40*/  @!P0 NANOSLEEP.SYNCS 0x989680 ;  /* 0x009896800000895d */ /* 0x004fea0003900000 */
[----:B------:R-:W2:Y:S02]  /*ab50*/  @!P0 SYNCS.PHASECHK.TRANS64 P0, [R0+URZ], R2 ;  /* 0x00000002000085a7 */ /* 0x000ea400080010ff */
[----:B--2---:R-:W-:Y:S05]  /*ab60*/  @!P0 BRA `(.L_x_165) ;  /* 0xfffffffc00f08947 */ /* 0x004fea000383ffff */
[----:B------:R-:W-:Y:S05]  /*ab70*/  BRA `(.L_x_166) ;  /* 0xffffff8400687947 */ /* 0x000fea000383ffff */
.L_x_45:
[----:B------:R-:W-:-:S07]  /*ab80*/  MOV R0, UR5 ;  /* 0x0000000500007c02 */ /* 0x000fce0008000f00 */
.L_x_167:
[----:B-1----:R1:W2:Y:S02]  /*ab90*/  SYNCS.PHASECHK.TRANS64.TRYWAIT P0, [R0+URZ], R2 ;  /* 0x00000002000075a7 */ /* 0x0022a400080011ff */
[----:B--2---:R-:W-:Y:S05]  /*aba0*/  @!P0 NANOSLEEP.SYNCS 0x989680 ;  /* 0x009896800000895d */ /* 0x004fea0003900000 */
[----:B------:R-:W2:Y:S02]  /*abb0*/  @!P0 SYNCS.PHASECHK.TRANS64 P0, [R0+URZ], R2 ;  /* 0x00000002000085a7 */ /* 0x000ea400080010ff */
[----:B--2---:R-:W-:Y:S05]  /*abc0*/  @!P0 BRA `(.L_x_167) ;  /* 0xfffffffc00f08947 */ /* 0x004fea000383ffff */
[----:B------:R-:W-:Y:S05]  /*abd0*/  BRA `(.L_x_168) ;  /* 0xffffff8400787947 */ /* 0x000fea000383ffff */
.L_x_46:
[----:B------:R-:W-:-:S07]  /*abe0*/  MOV R0, UR5 ;  /* 0x0000000500007c02 */ /* 0x000fce0008000f00 */
.L_x_169:
[----:B-1----:R1:W2:Y:S02]  /*abf0*/  SYNCS.PHASECHK.TRANS64.TRYWAIT P0, [R0+URZ], R2 ;  /* 0x00000002000075a7 */ /* 0x0022a400080011ff */
[----:B--2---:R-:W-:Y:S05]  /*ac00*/  @!P0 NANOSLEEP.SYNCS 0x989680 ;  /* 0x009896800000895d */ /* 0x004fea0003900000 */
[----:B------:R-:W2:Y:S02]  /*ac10*/  @!P0 SYNCS.PHASECHK.TRANS64 P0, [R0+URZ], R2 ;  /* 0x00000002000085a7 */ /* 0x000ea400080010ff */
[----:B--2---:R-:W-:Y:S05]  /*ac20*/  @!P0 BRA `(.L_x_169) ;  /* 0xfffffffc00f08947 */ /* 0x004fea000383ffff */
[----:B------:R-:W-:Y:S05]  /*ac30*/  BRA `(.L_x_170) ;  /* 0xffffff8400887947 */ /* 0x000fea000383ffff */
.L_x_47:
[----:B------:R-:W-:-:S07]  /*ac40*/  MOV R0, UR5 ;  /* 0x0000000500007c02 */ /* 0x000fce0008000f00 */
.L_x_171:
[----:B-1----:R1:W2:Y:S02]  /*ac50*/  SYNCS.PHASECHK.TRANS64.TRYWAIT P0, [R0+URZ], R2 ;  /* 0x00000002000075a7 */ /* 0x0022a400080011ff */
[----:B--2---:R-:W-:Y:S05]  /*ac60*/  @!P0 NANOSLEEP.SYNCS 0x989680 ;  /* 0x009896800000895d */ /* 0x004fea0003900000 */
[----:B------:R-:W2:Y:S02]  /*ac70*/  @!P0 SYNCS.PHASECHK.TRANS64 P0, [R0+URZ], R2 ;  /* 0x00000002000085a7 */ /* 0x000ea400080010ff */
[----:B--2---:R-:W-:Y:S05]  /*ac80*/  @!P0 BRA `(.L_x_171) ;  /* 0xfffffffc00f08947 */ /* 0x004fea000383ffff */
[----:B------:R-:W-:Y:S05]  /*ac90*/  BRA `(.L_x_172) ;  /* 0xffffff8400987947 */ /* 0x000fea000383ffff */
.L_x_48:
[----:B------:R-:W-:-:S07]  /*aca0*/  MOV R0, UR5 ;  /* 0x0000000500007c02 */ /* 0x000fce0008000f00 */
.L_x_173:
[----:B-1----:R1:W2:Y:S02]  /*acb0*/  SYNCS.PHASECHK.TRANS64.TRYWAIT P0, [R0+URZ], R2 ;  /* 0x00000002000075a7 */ /* 0x0022a400080011ff */
[----:B--2---:R-:W-:Y:S05]  /*acc0*/  @!P0 NANOSLEEP.SYNCS 0x989680 ;  /* 0x009896800000895d */ /* 0x004fea0003900000 */
[----:B------:R-:W2:Y:S02]  /*acd0*/  @!P0 SYNCS.PHASECHK.TRANS64 P0, [R0+URZ], R2 ;  /* 0x00000002000085a7 */ /* 0x000ea400080010ff */
[----:B--2---:R-:W-:Y:S05]  /*ace0*/  @!P0 BRA `(.L_x_173) ;  /* 0xfffffffc00f08947 */ /* 0x004fea000383ffff */
[----:B------:R-:W-:Y:S05]  /*acf0*/  BRA `(.L_x_174) ;  /* 0xffffff8400a87947 */ /* 0x000fea000383ffff */
.L_x_49:
[----:B------:R-:W-:-:S07]  /*ad00*/  MOV R0, UR5 ;  /* 0x0000000500007c02 */ /* 0x000fce0008000f00 */
.L_x_175:
[----:B-1----:R1:W2:Y:S02]  /*ad10*/  SYNCS.PHASECHK.TRANS64.TRYWAIT P0, [R0+URZ], R2 ;  /* 0x00000002000075a7 */ /* 0x0022a400080011ff */
[----:B--2---:R-:W-:Y:S05]  /*ad20*/  @!P0 NANOSLEEP.SYNCS 0x989680 ;  /* 0x009896800000895d */ /* 0x004fea0003900000 */
[----:B------:R-:W2:Y:S02]  /*ad30*/  @!P0 SYNCS.PHASECHK.TRANS64 P0, [R0+URZ], R2 ;  /* 0x00000002000085a7 */ /* 0x000ea400080010ff */
[----:B--2---:R-:W-:Y:S05]  /*ad40*/  @!P0 BRA `(.L_x_175) ;  /* 0xfffffffc00f08947 */ /* 0x004fea000383ffff */
[----:B------:R-:W-:Y:S05]  /*ad50*/  BRA `(.L_x_176) ;  /* 0xffffff8400b87947 */ /* 0x000fea000383ffff */
.L_x_50:
[----:B------:R-:W-:-:S07]  /*ad60*/  MOV R0, UR5 ;  /* 0x0000000500007c02 */ /* 0x000fce0008000f00 */
.L_x_177:
[----:B-1----:R1:W2:Y:S02]  /*ad70*/  SYNCS.PHASECHK.TRANS64.TRYWAIT P0, [R0+URZ], R2 ;  /* 0x00000002000075a7 */ /* 0x0022a400080011ff */
[----:B--2---:R-:W-:Y:S05]  /*ad80*/  @!P0 NANOSLEEP.SYNCS 0x989680 ;  /* 0x009896800000895d */ /* 0x004fea0003900000 */
[----:B------:R-:W2:Y:S02]  /*ad90*/  @!P0 SYNCS.PHASECHK.TRANS64 P0, [R0+URZ], R2 ;  /* 0x00000002000085a7 */ /* 0x000ea400080010ff */
[----:B--2---:R-:W-:Y:S05]  /*ada0*/  @!P0 BRA `(.L_x_177) ;  /* 0xfffffffc00f08947 */ /* 0x004fea000383ffff */
[----:B------:R-:W-:Y:S05]  /*adb0*/  BRA `(.L_x_178) ;  /* 0xffffff8400c87947 */ /* 0x000fea000383ffff */
.L_x_51:
[----:B------:R-:W-:-:S07]  /*adc0*/  MOV R0, UR5 ;  /* 0x0000000500007c02 */ /* 0x000fce0008000f00 */
.L_x_179:
[----:B-1----:R1:W2:Y:S02]  /*add0*/  SYNCS.PHASECHK.TRANS64.TRYWAIT P0, [R0+URZ], R2 ;  /* 0x00000002000075a7 */ /* 0x0022a400080011ff */
[----:B--2---:R-:W-:Y:S05]  /*ade0*/  @!P0 NANOSLEEP.SYNCS 0x989680 ;  /* 0x009896800000895d */ /* 0x004fea0003900000 */
[----:B------:R-:W2:Y:S02]  /*adf0*/  @!P0 SYNCS.PHASECHK.TRANS64 P0, [R0+URZ], R2 ;  /* 0x00000002000085a7 */ /* 0x000ea400080010ff */
[----:B--2---:R-:W-:Y:S05]  /*ae00*/  @!P0 BRA `(.L_x_179) ;  /* 0xfffffffc00f08947 */ /* 0x004fea000383ffff */
[----:B------:R-:W-:Y:S05]  /*ae10*/  BRA `(.L_x_180) ;  /* 0xffffff8400d87947 */ /* 0x000fea000383ffff */
.L_x_52:
[----:B------:R-:W-:-:S07]  /*ae20*/  MOV R0, UR5 ;  /* 0x0000000500007c02 */ /* 0x000fce0008000f00 */
.L_x_181:
[----:B-1----:R1:W2:Y:S02]  /*ae30*/  SYNCS.PHASECHK.TRANS64.TRYWAIT P0, [R0+URZ], R2 ;  /* 0x00000002000075a7 */ /* 0x0022a400080011ff */
[----:B--2---:R-:W-:Y:S05]  /*ae40*/  @!P0 NANOSLEEP.SYNCS 0x989680 ;  /* 0x009896800000895d */ /* 0x004fea0003900000 */
[----:B------:R-:W2:Y:S02]  /*ae50*/  @!P0 SYNCS.PHASECHK.TRANS64 P0, [R0+URZ], R2 ;  /* 0x00000002000085a7 */ /* 0x000ea400080010ff */
[----:B--2---:R-:W-:Y:S05]  /*ae60*/  @!P0 BRA `(.L_x_181) ;  /* 0xfffffffc00f08947 */ /* 0x004fea000383ffff */
[----:B------:R-:W-:Y:S05]  /*ae70*/  BRA `(.L_x_182) ;  /* 0xffffff8400e87947 */ /* 0x000fea000383ffff */
.L_x_53:
[----:B------:R-:W-:-:S07]  /*ae80*/  MOV R0, UR5 ;  /* 0x0000000500007c02 */ /* 0x000fce0008000f00 */
.L_x_183:
[----:B-1----:R1:W2:Y:S02]  /*ae90*/  SYNCS.PHASECHK.TRANS64.TRYWAIT P0, [R0+URZ], R2 ;  /* 0x00000002000075a7 */ /* 0x0022a400080011ff */
[----:B--2---:R-:W-:Y:S05]  /*aea0*/  @!P0 NANOSLEEP.SYNCS 0x989680 ;  /* 0x009896800000895d */ /* 0x004fea0003900000 */
[----:B------:R-:W2:Y:S02]  /*aeb0*/  @!P0 SYNCS.PHASECHK.TRANS64 P0, [R0+URZ], R2 ;  /* 0x00000002000085a7 */ /* 0x000ea400080010ff */
[----:B--2---:R-:W-:Y:S05]  /*aec0*/  @!P0 BRA `(.L_x_183) ;  /* 0xfffffffc00f08947 */ /* 0x004fea000383ffff */
[----:B------:R-:W-:Y:S05]  /*aed0*/  BRA `(.L_x_184) ;  /* 0xffffff8400f87947 */ /* 0x000fea000383ffff */
.L_x_54:
[----:B------:R-:W-:-:S07]  /*aee0*/  MOV R0, UR5 ;  /* 0x0000000500007c02 */ /* 0x000fce0008000f00 */
.L_x_185:
[----:B-1----:R1:W2:Y:S02]  /*aef0*/  SYNCS.PHASECHK.TRANS64.TRYWAIT P0, [R0+URZ], R2 ;  /* 0x00000002000075a7 */ /* 0x0022a400080011ff */
[----:B--2---:R-:W-:Y:S05]  /*af00*/  @!P0 NANOSLEEP.SYNCS 0x989680 ;  /* 0x009896800000895d */ /* 0x004fea0003900000 */
[----:B------:R-:W2:Y:S02]  /*af10*/  @!P0 SYNCS.PHASECHK.TRANS64 P0, [R0+URZ], R2 ;  /* 0x00000002000085a7 */ /* 0x000ea400080010ff */
[----:B--2---:R-:W-:Y:S05]  /*af20*/  @!P0 BRA `(.L_x_185) ;  /* 0xfffffffc00f08947 */ /* 0x004fea000383ffff */
[----:B------:R-:W-:Y:S05]  /*af30*/  BRA `(.L_x_186) ;  /* 0xffffff8800087947 */ /* 0x000fea000383ffff */
.L_x_55:
[----:B------:R-:W-:-:S07]  /*af40*/  MOV R0, UR5 ;  /* 0x0000000500007c02 */ /* 0x000fce0008000f00 */
.L_x_187:
[----:B-1----:R1:W2:Y:S02]  /*af50*/  SYNCS.PHASECHK.TRANS64.TRYWAIT P0, [R0+URZ], R2 ;  /* 0x00000002000075a7 */ /* 0x0022a400080011ff */
[----:B--2---:R-:W-:Y:S05]  /*af60*/  @!P0 NANOSLEEP.SYNCS 0x989680 ;  /* 0x009896800000895d */ /* 0x004fea0003900000 */
[----:B------:R-:W2:Y:S02]  /*af70*/  @!P0 SYNCS.PHASECHK.TRANS64 P0, [R0+URZ], R2 ;  /* 0x00000002000085a7 */ /* 0x000ea400080010ff */
[----:B--2---:R-:W-:Y:S05]  /*af80*/  @!P0 BRA `(.L_x_187) ;  /* 0xfffffffc00f08947 */ /* 0x004fea000383ffff */
[----:B------:R-:W-:Y:S05]  /*af90*/  BRA `(.L_x_188) ;  /* 0xffffff8800187947 */ /* 0x000fea000383ffff */
.L_x_58:
[----:B------:R-:W-:-:S07]  /*afa0*/  MOV R4, UR4 ;  /* 0x0000000400047c02 */ /* 0x000fce0008000f00 */
.L_x_189:
[----:B--2---:R2:W3:Y:S02]  /*afb0*/  SYNCS.PHASECHK.TRANS64.TRYWAIT P1, [R4+URZ+0x158], R6 ;  /* 0x00015806040075a7 */ /* 0x0044e400080211ff */
[----:B---3--:R-:W-:Y:S05]  /*afc0*/  @!P1 NANOSLEEP.SYNCS 0x989680 ;  /* 0x009896800000995d */ /* 0x008fea0003900000 */
[----:B------:R-:W3:Y:S02]  /*afd0*/  @!P1 SYNCS.PHASECHK.TRANS64 P1, [R4+URZ+0x158], R6 ;  /* 0x00015806040095a7 */ /* 0x000ee400080210ff */
[----:B---3--:R-:W-:Y:S05]  /*afe0*/  @!P1 BRA `(.L_x_189) ;  /* 0xfffffffc00f09947 */ /* 0x008fea000383ffff */
[----:B------:R-:W-:Y:S05]  /*aff0*/  BRA `(.L_x_190) ;  /* 0xffffff8800887947 */ /* 0x000fea000383ffff */
.L_x_59:
[----:B--2---:R-:W-:-:S07]  /*b000*/  MOV R4, UR4 ;  /* 0x0000000400047c02 */ /* 0x004fce0008000f00 */
.L_x_191:
[----:B--2---:R2:W3:Y:S02]  /*b010*/  SYNCS.PHASECHK.TRANS64.TRYWAIT P1, [R4+URZ+0x150], R5 ;  /* 0x00015005040075a7 */ /* 0x0044e400080211ff */
[----:B---3--:R-:W-:Y:S05]  /*b020*/  @!P1 NANOSLEEP.SYNCS 0x989680 ;  /* 0x009896800000995d */ /* 0x008fea0003900000 */
[----:B------:R-:W3:Y:S02]  /*b030*/  @!P1 SYNCS.PHASECHK.TRANS64 P1, [R4+URZ+0x150], R5 ;  /* 0x00015005040095a7 */ /* 0x000ee400080210ff */
[----:B---3--:R-:W-:Y:S05]  /*b040*/  @!P1 BRA `(.L_x_191) ;  /* 0xfffffffc00f09947 */ /* 0x008fea000383ffff */
[----:B------:R-:W-:Y:S05]  /*b050*/  BRA `(.L_x_192) ;  /* 0xffffff8800907947 */ /* 0x000fea000383ffff */
.L_x_69:
[----:B--2---:R-:W-:-:S04]  /*b060*/  MOV R5, UR5 ;  /* 0x0000000500057c02 */ /* 0x004fc80008000f00 */
[----:B------:R2:W3:Y:S03]  /*b070*/  SYNCS.PHASECHK.TRANS64.TRYWAIT P0, [R5+URZ+0x8], R6 ;  /* 0x00000806050075a7 */ /* 0x0004e600080011ff */
[----:B---3--:R-:W-:Y:S05]  /*b080*/  @!P0 NANOSLEEP.SYNCS 0x989680 ;  /* 0x009896800000895d */ /* 0x008fea0003900000 */
[----:B------:R-:W3:Y:S02]  /*b090*/  @!P0 SYNCS.PHASECHK.TRANS64 P0, [R5+URZ+0x8], R6 ;  /* 0x00000806050085a7 */ /* 0x000ee400080010ff */
[----:B---3--:R-:W-:Y:S05]  /*b0a0*/  @!P0 BRA `(.L_x_69) ;  /* 0xfffffffc00ec8947 */ /* 0x008fea000383ffff */
[----:B------:R-:W-:Y:S05]  /*b0b0*/  BRA `(.L_x_68) ;  /* 0xffffff8c005c7947 */ /* 0x000fea000383ffff */
.L_x_71:
[----:B------:R-:W-:Y:S01]  /*b0c0*/  BSSY B0, `(.L_x_193) ;  /* 0x0000006000007945 */ /* 0x000fe20003800000 */
[----:B------:R-:W-:-:S07]  /*b0d0*/  MOV R15, 0xffffffff ;  /* 0xffffffff000f7802 */ /* 0x000fce0000000f00 */
[----:B-12--5:R-:W-:Y:S05]  /*b0e0*/  WARPSYNC.COLLECTIVE R15, `(.L_x_194) ;  /* 0x000000000f0c7348 */ /* 0x026fea0003c00000 */
[----:B------:R-:W-:Y:S02]  /*b0f0*/  ELECT P6, UR79, PT ;  /* 0x00000000004f782f */ /* 0x000fe400038c0000 */
[----:B------:R-:W-:Y:S01]  /*b100*/  MOV R14, UR79 ;  /* 0x0000004f000e7c02 */ /* 0x000fe20008000f00 */
[----:B-12--5:R-:W-:Y:S10]  /*b110*/  ENDCOLLECTIVE ;  /* 0x000000000000791b */ /* 0x026ff40003800000 */
.L_x_194:
[----:B------:R-:W-:Y:S05]  /*b120*/  BSYNC B0 ;  /* 0x0000000000007941 */ /* 0x000fea0003800000 */
.L_x_193:
[----:B------:R-:W-:Y:S01]  /*b130*/  PLOP3.LUT P0, PT, P6, PT, PT, 0x80, 0x8 ;  /* 0x000000000008781c */ /* 0x000fe2000370f070 */
[----:B------:R-:W-:-:S12]  /*b140*/  BRA `(.L_x_195) ;  /* 0xffffff8c00887947 */ /* 0x000fd8000383ffff */
.L_x_73:
[----:B--2---:R-:W-:-:S04]  /*b150*/  MOV R3, UR5 ;  /* 0x0000000500037c02 */ /* 0x004fc80008000f00 */
[----:B------:R2:W3:Y:S03]  /*b160*/  SYNCS.PHASECHK.TRANS64.TRYWAIT P0, [R3+URZ+0x8], R4 ;  /* 0x00000804030075a7 */ /* 0x0004e600080011ff */
[----:B---3--:R-:W-:Y:S05]  /*b170*/  @!P0 NANOSLEEP.SYNCS 0x989680 ;  /* 0x009896800000895d */ /* 0x008fea0003900000 */
[----:B------:R-:W3:Y:S02]  /*b180*/  @!P0 SYNCS.PHASECHK.TRANS64 P0, [R3+URZ+0x8], R4 ;  /* 0x00000804030085a7 */ /* 0x000ee400080010ff */
[----:B---3--:R-:W-:Y:S05]  /*b190*/  @!P0 BRA `(.L_x_73) ;  /* 0xfffffffc00ec8947 */ /* 0x008fea000383ffff */
[----:B------:R-:W-:Y:S05]  /*b1a0*/  BRA `(.L_x_72) ;  /* 0xffffff8c008c7947 */ /* 0x000fea000383ffff */
.L_x_74:
[----:B------:R-:W-:-:S07]  /*b1b0*/  MOV R4, UR17 ;  /* 0x0000001100047c02 */ /* 0x000fce0008000f00 */
.L_x_196:
[----:B-1----:R1:W2:Y:S02]  /*b1c0*/  SYNCS.PHASECHK.TRANS64.TRYWAIT P0, [R4+URZ+0x150], R5 ;  /* 0x00015005040075a7 */ /* 0x0022a400080011ff */
[----:B--2---:R-:W-:Y:S05]  /*b1d0*/  @!P0 NANOSLEEP.SYNCS 0x989680 ;  /* 0x009896800000895d */ /* 0x004fea0003900000 */
[----:B------:R-:W2:Y:S02]  /*b1e0*/  @!P0 SYNCS.PHASECHK.TRANS64 P0, [R4+URZ+0x150], R5 ;  /* 0x00015005040085a7 */ /* 0x000ea400080010ff */
[----:B--2---:R-:W-:Y:S05]  /*b1f0*/  @!P0 BRA `(.L_x_196) ;  /* 0xfffffffc00f08947 */ /* 0x004fea000383ffff */
[----:B------:R-:W-:Y:S05]  /*b200*/  BRA `(.L_x_197) ;  /* 0xffffff9000787947 */ /* 0x000fea000383ffff */
.L_x_76:
[----:B------:R-:W-:-:S07]  /*b210*/  MOV R4, UR22 ;  /* 0x0000001600047c02 */ /* 0x000fce0008000f00 */
.L_x_198:
[----:B-1----:R1:W2:Y:S02]  /*b220*/  SYNCS.PHASECHK.TRANS64.TRYWAIT P0, [R4+URZ+0x170], R5 ;  /* 0x00017005040075a7 */ /* 0x0022a400080011ff */
[----:B--2---:R-:W-:Y:S05]  /*b230*/  @!P0 NANOSLEEP.SYNCS 0x989680 ;  /* 0x009896800000895d */ /* 0x004fea0003900000 */
[----:B------:R-:W2:Y:S02]  /*b240*/  @!P0 SYNCS.PHASECHK.TRANS64 P0, [R4+URZ+0x170], R5 ;  /* 0x00017005040085a7 */ /* 0x000ea400080010ff */
[----:B--2---:R-:W-:Y:S05]  /*b250*/  @!P0 BRA `(.L_x_198) ;  /* 0xfffffffc00f08947 */ /* 0x004fea000383ffff */
[----:B------:R-:W-:Y:S05]  /*b260*/  BRA `(.L_x_75) ;  /* 0xffffff9000987947 */ /* 0x000fea000383ffff */
.L_x_80:
[----:B-1----:R-:W-:Y:S07]  /*b270*/  MOV R4, UR10 ;  /* 0x0000000a00047c02 */ /* 0x002fee0008000f00 */
.L_x_199:
[----:B-1----:R1:W2:Y:S02]  /*b280*/  SYNCS.PHASECHK.TRANS64.TRYWAIT P0, [R4+URZ], R6 ;  /* 0x00000006040075a7 */ /* 0x0022a400080011ff */
[----:B--2---:R-:W-:Y:S05]  /*b290*/  @!P0 NANOSLEEP.SYNCS 0x989680 ;  /* 0x009896800000895d */ /* 0x004fea0003900000 */
[----:B------:R-:W2:Y:S02]  /*b2a0*/  @!P0 SYNCS.PHASECHK.TRANS64 P0, [R4+URZ], R6 ;  /* 0x00000006040085a7 */ /* 0x000ea400080010ff */
[----:B--2---:R-:W-:Y:S05]  /*b2b0*/  @!P0 BRA `(.L_x_199) ;  /* 0xfffffffc00f08947 */ /* 0x004fea000383ffff */
[----:B------:R-:W-:Y:S05]  /*b2c0*/  BRA `(.L_x_79) ;  /* 0xffffff9000bc7947 */ /* 0x000fea000383ffff */
.L_x_84:
[----:B--2---:R-:W-:-:S07]  /*b2d0*/  MOV R0, UR4 ;  /* 0x0000000400007c02 */ /* 0x004fce0008000f00 */
.L_x_200:
[----:B-1----:R1:W2:Y:S02]  /*b2e0*/  SYNCS.PHASECHK.TRANS64.TRYWAIT P0, [R0+URZ], R2 ;  /* 0x00000002000075a7 */ /* 0x0022a400080011ff */
[----:B--2---:R-:W-:Y:S05]  /*b2f0*/  @!P0 NANOSLEEP.SYNCS 0x989680 ;  /* 0x009896800000895d */ /* 0x004fea0003900000 */
[----:B------:R-:W2:Y:S02]  /*b300*/  @!P0 SYNCS.PHASECHK.TRANS64 P0, [R0+URZ], R2 ;  /* 0x00000002000085a7 */ /* 0x000ea400080010ff */
[----:B--2---:R-:W-:Y:S05]  /*b310*/  @!P0 BRA `(.L_x_200) ;  /* 0xfffffffc00f08947 */ /* 0x004fea000383ffff */
[----:B------:R-:W-:Y:S05]  /*b320*/  BRA `(.L_x_201) ;  /* 0xffffff9400947947 */ /* 0x000fea000383ffff */
.L_x_87:
[----:B------:R-:W-:-:S07]  /*b330*/  MOV R0, UR17 ;  /* 0x0000001100007c02 */ /* 0x000fce0008000f00 */
.L_x_202:
[----:B-1----:R1:W2:Y:S02]  /*b340*/  SYNCS.PHASECHK.TRANS64.TRYWAIT P1, [R0+URZ+0x180], R2 ;  /* 0x00018002000075a7 */ /* 0x0022a400080211ff */
[----:B--2---:R-:W-:Y:S05]  /*b350*/  @!P1 NANOSLEEP.SYNCS 0x989680 ;  /* 0x009896800000995d */ /* 0x004fea0003900000 */
[----:B------:R-:W2:Y:S02]  /*b360*/  @!P1 SYNCS.PHASECHK.TRANS64 P1, [R0+URZ+0x180], R2 ;  /* 0x00018002000095a7 */ /* 0x000ea400080210ff */
[----:B--2---:R-:W-:Y:S05]  /*b370*/  @!P1 BRA `(.L_x_202) ;  /* 0xfffffffc00f09947 */ /* 0x004fea000383ffff */
[----:B------:R-:W-:Y:S05]  /*b380*/  BRA `(.L_x_203) ;  /* 0xffffff9400e07947 */ /* 0x000fea000383ffff */
.L_x_92:
[----:B------:R-:W-:Y:S07]  /*b390*/  MOV R0, UR20 ;  /* 0x0000001400007c02 */ /* 0x000fee0008000f00 */
.L_x_204:
[----:B-1----:R1:W2:Y:S02]  /*b3a0*/  SYNCS.PHASECHK.TRANS64.TRYWAIT P0, [R0+URZ+0x150], R2 ;  /* 0x00015002000075a7 */ /* 0x0022a400080011ff */
[----:B--2---:R-:W-:Y:S05]  /*b3b0*/  @!P0 NANOSLEEP.SYNCS 0x989680 ;  /* 0x009896800000895d */ /* 0x004fea0003900000 */
[----:B------:R-:W2:Y:S02]  /*b3c0*/  @!P0 SYNCS.PHASECHK.TRANS64 P0, [R0+URZ+0x150], R2 ;  /* 0x00015002000085a7 */ /* 0x000ea400080010ff */
[----:B--2---:R-:W-:Y:S05]  /*b3d0*/  @!P0 BRA `(.L_x_204) ;  /* 0xfffffffc00f08947 */ /* 0x004fea000383ffff */
[----:B------:R-:W-:Y:S05]  /*b3e0*/  BRA `(.L_x_205) ;  /* 0xffffff9c003c7947 */ /* 0x000fea000383ffff */
.L_x_95:
[----:B------:R-:W-:Y:S07]  /*b3f0*/  MOV R0, UR20 ;  /* 0x0000001400007c02 */ /* 0x000fee0008000f00 */
.L_x_206:
[----:B-1----:R1:W2:Y:S02]  /*b400*/  SYNCS.PHASECHK.TRANS64.TRYWAIT P2, [R0+URZ+0x148], R2 ;  /* 0x00014802000075a7 */ /* 0x0022a400080411ff */
[----:B--2---:R-:W-:Y:S05]  /*b410*/  @!P2 NANOSLEEP.SYNCS 0x989680 ;  /* 0x009896800000a95d */ /* 0x004fea0003900000 */
[----:B------:R-:W2:Y:S02]  /*b420*/  @!P2 SYNCS.PHASECHK.TRANS64 P2, [R0+URZ+0x148], R2 ;  /* 0x000148020000a5a7 */ /* 0x000ea400080410ff */
[----:B--2---:R-:W-:Y:S05]  /*b430*/  @!P2 BRA `(.L_x_206) ;  /* 0xfffffffc00f0a947 */ /* 0x004fea000383ffff */
[----:B------:R-:W-:Y:S05]  /*b440*/  BRA `(.L_x_94) ;  /* 0xffffffa000a07947 */ /* 0x000fea000383ffff */
.L_x_98:
[----:B------:R-:W-:Y:S07]  /*b450*/  MOV R2, UR20 ;  /* 0x0000001400027c02 */ /* 0x000fee0008000f00 */
.L_x_207:
[----:B-1----:R1:W2:Y:S02]  /*b460*/  SYNCS.PHASECHK.TRANS64.TRYWAIT P1, [R2+URZ+0x120], R8 ;  /* 0x00012008020075a7 */ /* 0x0022a400080211ff */
[----:B--2---:R-:W-:Y:S05]  /*b470*/  @!P1 NANOSLEEP.SYNCS 0x989680 ;  /* 0x009896800000995d */ /* 0x004fea0003900000 */
[----:B------:R-:W2:Y:S02]  /*b480*/  @!P1 SYNCS.PHASECHK.TRANS64 P1, [R2+URZ+0x120], R8 ;  /* 0x00012008020095a7 */ /* 0x000ea400080210ff */
[----:B--2---:R-:W-:Y:S05]  /*b490*/  @!P1 BRA `(.L_x_207) ;  /* 0xfffffffc00f09947 */ /* 0x004fea000383ffff */
[----:B------:R-:W-:Y:S05]  /*b4a0*/  BRA `(.L_x_208) ;  /* 0xffffffa400547947 */ /* 0x000fea000383ffff */
.L_x_99:
[----:B------:R-:W-:Y:S07]  /*b4b0*/  MOV R2, UR20 ;  /* 0x0000001400027c02 */ /* 0x000fee0008000f00 */
.L_x_209:
[----:B-1----:R1:W2:Y:S02]  /*b4c0*/  SYNCS.PHASECHK.TRANS64.TRYWAIT P1, [R2+URZ+0x128], R8 ;  /* 0x00012808020075a7 */ /* 0x0022a400080211ff */
[----:B--2---:R-:W-:Y:S05]  /*b4d0*/  @!P1 NANOSLEEP.SYNCS 0x989680 ;  /* 0x009896800000995d */ /* 0x004fea0003900000 */
[----:B------:R-:W2:Y:S02]  /*b4e0*/  @!P1 SYNCS.PHASECHK.TRANS64 P1, [R2+URZ+0x128], R8 ;  /* 0x00012808020095a7 */ /* 0x000ea400080210ff */
[----:B--2---:R-:W-:Y:S05]  /*b4f0*/  @!P1 BRA `(.L_x_209) ;  /* 0xfffffffc00f09947 */ /* 0x004fea000383ffff */
[----:B------:R-:W-:Y:S05]  /*b500*/  BRA `(.L_x_210) ;  /* 0xffffffa4009c7947 */ /* 0x000fea000383ffff */
.L_x_100:
[----:B------:R-:W-:Y:S07]  /*b510*/  MOV R2, UR20 ;  /* 0x0000001400027c02 */ /* 0x000fee0008000f00 */
.L_x_211:
[----:B-1----:R1:W2:Y:S02]  /*b520*/  SYNCS.PHASECHK.TRANS64.TRYWAIT P1, [R2+URZ+0x130], R8 ;  /* 0x00013008020075a7 */ /* 0x0022a400080211ff */
[----:B--2---:R-:W-:Y:S05]  /*b530*/  @!P1 NANOSLEEP.SYNCS 0x989680 ;  /* 0x009896800000995d */ /* 0x004fea0003900000 */
[----:B------:R-:W2:Y:S02]  /*b540*/  @!P1 SYNCS.PHASECHK.TRANS64 P1, [R2+URZ+0x130], R8 ;  /* 0x00013008020095a7 */ /* 0x000ea400080210ff */
[----:B--2---:R-:W-:Y:S05]  /*b550*/  @!P1 BRA `(.L_x_211) ;  /* 0xfffffffc00f09947 */ /* 0x004fea000383ffff */
[----:B------:R-:W-:Y:S05]  /*b560*/  BRA `(.L_x_212) ;  /* 0xffffffa400e47947 */ /* 0x000fea000383ffff */
.L_x_101:
[----:B------:R-:W-:Y:S07]  /*b570*/  MOV R0, UR20 ;  /* 0x0000001400007c02 */ /* 0x000fee0008000f00 */
.L_x_213:
[----:B-1----:R1:W2:Y:S02]  /*b580*/  SYNCS.PHASECHK.TRANS64.TRYWAIT P0, [R0+URZ+0x138], R8 ;  /* 0x00013808000075a7 */ /* 0x0022a400080011ff */
[----:B--2---:R-:W-:Y:S05]  /*b590*/  @!P0 NANOSLEEP.SYNCS 0x989680 ;  /* 0x009896800000895d */ /* 0x004fea0003900000 */
[----:B------:R-:W2:Y:S02]  /*b5a0*/  @!P0 SYNCS.PHASECHK.TRANS64 P0, [R0+URZ+0x138], R8 ;  /* 0x00013808000085a7 */ /* 0x000ea400080010ff */
[----:B--2---:R-:W-:Y:S05]  /*b5b0*/  @!P0 BRA `(.L_x_213) ;  /* 0xfffffffc00f08947 */ /* 0x004fea000383ffff */
[----:B------:R-:W-:Y:S05]  /*b5c0*/  BRA `(.L_x_214) ;  /* 0xffffffa8002c7947 */ /* 0x000fea000383ffff */
.L_x_103:
[----:B------:R-:W-:-:S07]  /*b5d0*/  MOV R0, UR20 ;  /* 0x0000001400007c02 */ /* 0x000fce0008000f00 */
.L_x_215:
[----:B--2---:R2:W3:Y:S02]  /*b5e0*/  SYNCS.PHASECHK.TRANS64.TRYWAIT P0, [R0+URZ+0x120], R2 ;  /* 0x00012002000075a7 */ /* 0x0044e400080011ff */
[----:B---3--:R-:W-:Y:S05]  /*b5f0*/  @!P0 NANOSLEEP.SYNCS 0x989680 ;  /* 0x009896800000895d */ /* 0x008fea0003900000 */
[----:B------:R-:W3:Y:S02]  /*b600*/  @!P0 SYNCS.PHASECHK.TRANS64 P0, [R0+URZ+0x120], R2 ;  /* 0x00012002000085a7 */ /* 0x000ee400080010ff */
[----:B---3--:R-:W-:Y:S05]  /*b610*/  @!P0 BRA `(.L_x_215) ;  /* 0xfffffffc00f08947 */ /* 0x008fea000383ffff */
[----:B------:R-:W-:Y:S05]  /*b620*/  BRA `(.L_x_216) ;  /* 0xffffffa800987947 */ /* 0x000fea000383ffff */
.L_x_104:
[----:B--2---:R-:W-:-:S07]  /*b630*/  MOV R0, UR20 ;  /* 0x0000001400007c02 */ /* 0x004fce0008000f00 */
.L_x_217:
[----:B--2---:R2:W3:Y:S02]  /*b640*/  SYNCS.PHASECHK.TRANS64.TRYWAIT P0, [R0+URZ+0x128], R2 ;  /* 0x00012802000075a7 */ /* 0x0044e400080011ff */
[----:B---3--:R-:W-:Y:S05]  /*b650*/  @!P0 NANOSLEEP.SYNCS 0x989680 ;  /* 0x009896800000895d */ /* 0x008fea0003900000 */
[----:B------:R-:W3:Y:S02]  /*b660*/  @!P0 SYNCS.PHASECHK.TRANS64 P0, [R0+URZ+0x128], R2 ;  /* 0x00012802000085a7 */ /* 0x000ee400080010ff */
[----:B---3--:R-:W-:Y:S05]  /*b670*/  @!P0 BRA `(.L_x_217) ;  /* 0xfffffffc00f08947 */ /* 0x008fea000383ffff */
[----:B------:R-:W-:Y:S05]  /*b680*/  BRA `(.L_x_218) ;  /* 0xffffffa800887947 */ /* 0x000fea000383ffff */
.L_x_105:
[----:B--2---:R-:W-:-:S07]  /*b690*/  MOV R0, UR20 ;  /* 0x0000001400007c02 */ /* 0x004fce0008000f00 */
.L_x_219:
[----:B--2---:R2:W3:Y:S02]  /*b6a0*/  SYNCS.PHASECHK.TRANS64.TRYWAIT P0, [R0+URZ+0x130], R2 ;  /* 0x00013002000075a7 */ /* 0x0044e400080011ff */
[----:B---3--:R-:W-:Y:S05]  /*b6b0*/  @!P0 NANOSLEEP.SYNCS 0x989680 ;  /* 0x009896800000895d */ /* 0x008fea0003900000 */
[----:B------:R-:W3:Y:S02]  /*b6c0*/  @!P0 SYNCS.PHASECHK.TRANS64 P0, [R0+URZ+0x130], R2 ;  /* 0x00013002000085a7 */ /* 0x000ee400080010ff */
[----:B---3--:R-:W-:Y:S05]  /*b6d0*/  @!P0 BRA `(.L_x_219) ;  /* 0xfffffffc00f08947 */ /* 0x008fea000383ffff */
[----:B------:R-:W-:Y:S05]  /*b6e0*/  BRA `(.L_x_220) ;  /* 0xffffffa800787947 */ /* 0x000fea000383ffff */
.L_x_107:
[----:B------:R-:W-:Y:S07]  /*b6f0*/  MOV R0, UR50 ;  /* 0x0000003200007c02 */ /* 0x000fee0008000f00 */
.L_x_221:
[----:B-1----:R1:W2:Y:S02]  /*b700*/  SYNCS.PHASECHK.TRANS64.TRYWAIT P0, [R0+URZ+0x150], R2 ;  /* 0x00015002000075a7 */ /* 0x0022a400080011ff */
[----:B--2---:R-:W-:Y:S05]  /*b710*/  @!P0 NANOSLEEP.SYNCS 0x989680 ;  /* 0x009896800000895d */ /* 0x004fea0003900000 */
[----:B------:R-:W2:Y:S02]  /*b720*/  @!P0 SYNCS.PHASECHK.TRANS64 P0, [R0+URZ+0x150], R2 ;  /* 0x00015002000085a7 */ /* 0x000ea400080010ff */
[----:B--2---:R-:W-:Y:S05]  /*b730*/  @!P0 BRA `(.L_x_221) ;  /* 0xfffffffc00f08947 */ /* 0x004fea000383ffff */
[----:B------:R-:W-:Y:S05]  /*b740*/  BRA `(.L_x_222) ;  /* 0xffffffac00507947 */ /* 0x000fea000383ffff */
.L_x_118:
[----:B-1----:R-:W-:Y:S04]  /*b750*/  MOV R2, UR50 ;  /* 0x0000003200027c02 */ /* 0x002fe80008000f00 */
[----:B------:R1:W2:Y:S03]  /*b760*/  SYNCS.PHASECHK.TRANS64.TRYWAIT P1, [R2+URZ+0x100], R3 ;  /* 0x00010003020075a7 */ /* 0x0002a600080211ff */
[----:B--2---:R-:W-:Y:S05]  /*b770*/  @!P1 NANOSLEEP.SYNCS 0x989680 ;  /* 0x009896800000995d */ /* 0x004fea0003900000 */
[----:B------:R-:W2:Y:S02]  /*b780*/  @!P1 SYNCS.PHASECHK.TRANS64 P1, [R2+URZ+0x100], R3 ;  /* 0x00010003020095a7 */ /* 0x000ea400080210ff */
[----:B--2---:R-:W-:Y:S05]  /*b790*/  @!P1 BRA `(.L_x_118) ;  /* 0xfffffffc00ec9947 */ /* 0x004fea000383ffff */
[----:B------:R-:W-:Y:S05]  /*b7a0*/  BRA `(.L_x_117) ;  /* 0xffffffbc00447947 */ /* 0x000fea000383ffff */
.L_x_120:
[----:B-1----:R1:W4:Y:S02]  /*b7b0*/  SYNCS.PHASECHK.TRANS64.TRYWAIT P0, [R103+URZ+0x160], R0 ;  /* 0x00016000670075a7 */ /* 0x00232400080011ff */
[----:B----4-:R-:W-:Y:S05]  /*b7c0*/  @!P0 NANOSLEEP.SYNCS 0x989680 ;  /* 0x009896800000895d */ /* 0x010fea0003900000 */
[----:B------:R-:W4:Y:S02]  /*b7d0*/  @!P0 SYNCS.PHASECHK.TRANS64 P0, [R103+URZ+0x160], R0 ;  /* 0x00016000670085a7 */ /* 0x000f2400080010ff */
[----:B----4-:R-:W-:Y:S05]  /*b7e0*/  @!P0 BRA `(.L_x_120) ;  /* 0xfffffffc00f08947 */ /* 0x010fea000383ffff */
[----:B------:R-:W-:Y:S05]  /*b7f0*/  BRA `(.L_x_119) ;  /* 0xffffffbc006c7947 */ /* 0x000fea000383ffff */
.L_x_129:
[----:B---3--:R3:W4:Y:S02]  /*b800*/  SYNCS.PHASECHK.TRANS64.TRYWAIT P0, [R2+URZ+0x100], R0 ;  /* 0x00010000020075a7 */ /* 0x00872400080011ff */
[----:B----4-:R-:W-:Y:S05]  /*b810*/  @!P0 NANOSLEEP.SYNCS 0x989680 ;  /* 0x009896800000895d */ /* 0x010fea0003900000 */
[----:B------:R-:W4:Y:S02]  /*b820*/  @!P0 SYNCS.PHASECHK.TRANS64 P0, [R2+URZ+0x100], R0 ;  /* 0x00010000020085a7 */ /* 0x000f2400080010ff */
[----:B----4-:R-:W-:Y:S05]  /*b830*/  @!P0 BRA `(.L_x_129) ;  /* 0xfffffffc00f08947 */ /* 0x010fea000383ffff */
[----:B------:R-:W-:Y:S05]  /*b840*/  BRA `(.L_x_128) ;  /* 0xffffffc800547947 */ /* 0x000fea000383ffff */
.L_x_137:
[----:B-1----:R1:W3:Y:S02]  /*b850*/  SYNCS.PHASECHK.TRANS64.TRYWAIT P0, [R6+URZ+0x100], R5 ;  /* 0x00010005060075a7 */ /* 0x0022e400080011ff */
[----:B---3--:R-:W-:Y:S05]  /*b860*/  @!P0 NANOSLEEP.SYNCS 0x989680 ;  /* 0x009896800000895d */ /* 0x008fea0003900000 */
[----:B------:R-:W3:Y:S02]  /*b870*/  @!P0 SYNCS.PHASECHK.TRANS64 P0, [R6+URZ+0x100], R5 ;  /* 0x00010005060085a7 */ /* 0x000ee400080010ff */
[----:B---3--:R-:W-:Y:S05]  /*b880*/  @!P0 BRA `(.L_x_137) ;  /* 0xfffffffc00f08947 */ /* 0x008fea000383ffff */
[----:B------:R-:W-:Y:S05]  /*b890*/  BRA `(.L_x_136) ;  /* 0xffffffd400607947 */ /* 0x000fea000383ffff */
.L_x_145:
[----:B---3--:R3:W4:Y:S02]  /*b8a0*/  SYNCS.PHASECHK.TRANS64.TRYWAIT P0, [R2+URZ+0x100], R5 ;  /* 0x00010005020075a7 */ /* 0x00872400080011ff */
[----:B----4-:R-:W-:Y:S05]  /*b8b0*/  @!P0 NANOSLEEP.SYNCS 0x989680 ;  /* 0x009896800000895d */ /* 0x010fea0003900000 */
[----:B------:R-:W4:Y:S02]  /*b8c0*/  @!P0 SYNCS.PHASECHK.TRANS64 P0, [R2+URZ+0x100], R5 ;  /* 0x00010005020085a7 */ /* 0x000f2400080010ff */
[----:B----4-:R-:W-:Y:S05]  /*b8d0*/  @!P0 BRA `(.L_x_145) ;  /* 0xfffffffc00f08947 */ /* 0x010fea000383ffff */
[----:B------:R-:W-:Y:S05]  /*b8e0*/  BRA `(.L_x_144) ;  /* 0xffffffe000687947 */ /* 0x000fea000383ffff */
        .weak           $__internal_0_$__cuda_sm10x_tcgen05_guardrail_trap_col_being_dealloced_not_returned_by_alloc
        .type           $__internal_0_$__cuda_sm10x_tcgen05_guardrail_trap_col_being_dealloced_not_returned_by_alloc,@function
        .size           $__internal_0_$__cuda_sm10x_tcgen05_guardrail_trap_col_being_dealloced_not_returned_by_alloc,($__internal_1_$__cuda_sm10x_tcgen05_guardrail_trap_phase_invalid_during_alloc - $__internal_0_$__cuda_sm10x_tcgen05_guardrail_trap_col_being_dealloced_not_returned_by_alloc)
$__internal_0_$__cuda_sm10x_tcgen05_guardrail_trap_col_being_dealloced_not_returned_by_alloc:
[----:B------:R-:W-:Y:S05]  /*b8f0*/  BPT.TRAP 0x1 ;  /* 0x000000040000795c */ /* 0x000fea0000300000 */
[----:B------:R-:W-:-:S04]  /*b900*/  HFMA2 R3, -RZ, RZ, 0, 0 ;  /* 0x00000000ff037431 */ /* 0x000fc800000001ff */
[----:B------:R-:W-:Y:S05]  /*b910*/  RET.REL.NODEC R2 `(_ZN7cutlass13device_kernelINS_4conv6kernel13ConvUniversalINS1_16ConvProblemShapeILNS1_8OperatorE1ELi3EEENS1_10collective14CollectiveConvINS1_47MainloopSm100TmaUmmaWarpSpecializedImplicitGemmILS5_1ELi16ELi3ELi1ELi2EN4cute5tupleIJNSA_1CILi2EEENSC_ILi1EEESE_EEEEENSB_IJNSC_ILi256EEENSC_ILi128EEENSB_IJNSC_ILi32EEEEEEEEENS_10bfloat16_tESM_NSA_8TiledMMAINSA_8MMA_AtomIJNSA_26SM100_MMA_F16BF16_2x1SM_SSISM_SM_fLi256ELi128ELNSA_4UMMA5MajorE0ELSR_1ELNSQ_7ScaleInE0ELSS_0EEEEEENSA_6LayoutINSB_IJSE_SE_SE_EEENSB_IJNSC_ILi0EEESX_SX_EEEEENSB_IJNSA_10UnderscoreES10_S10_EEEEENS7_6detail27Sm100ImplicitGemmTileTraitsINSA_25SM100_TMA_2SM_LOAD_IM2COLENSA_14ComposedLayoutINSA_7SwizzleILi2ELi4ELi3EEENSA_18smem_ptr_flag_bitsILi16EEENSV_INSB_IJNSC_ILi8EEESJ_EEENSB_IJSJ_SE_EEEEEEEvEENS14_INSA_18SM100_TMA_2SM_LOADENS16_INS17_ILi3ELi4ELi3EEES1A_NSV_INSB_IJNSC_ILi64EEES1B_EEENSB_IJSE_S1J_EEEEEEEvEEEENS_8epilogue10collective18CollectiveEpilogueINS1Q_23Sm100TmaWarpSpecializedILi4ELi2ELi32ELb1ELb0EEEJNSB_IJSI_SI_SK_EEENSB_IJNSV_ISI_SE_EENSV_ISJ_SE_EEEEESM_NSB_IJNSB_IJllllEEESE_SX_EEESM_S20_NS1Q_6fusion15FusionCallbacksIS1U_NS21_17LinearCombinationISM_fSM_fLNS_15FloatRoundStyleE2EEES1V_S1Y_JEEENSA_5SM1004TMEM4LOAD26SM100_TMEM_LOAD_32dp32b32xENSA_20SM90_TMA_LOAD_IM2COLES1F_NSA_39AutoVectorizingCopyWithAssumedAlignmentILi128EEENSA_21SM90_TMA_STORE_IM2COLES1F_S2D_S2D_EEEvvEEEEvNT_6ParamsE) ;  /* 0xffffff4402b87950 */ /* 0x000fea0003c3ffff */
        .weak           $__internal_1_$__cuda_sm10x_tcgen05_guardrail_trap_phase_invalid_during_alloc
        .type           $__internal_1_$__cuda_sm10x_tcgen05_guardrail_trap_phase_invalid_during_alloc,@function
        .size           $__internal_1_$__cuda_sm10x_tcgen05_guardrail_trap_phase_invalid_during_alloc,($__internal_2_$__cuda_sm10x_tcgen05_guardrail_trap_unallocated_columns_being_dealloced - $__internal_1_$__cuda_sm10x_tcgen05_guardrail_trap_phase_invalid_during_alloc)
$__internal_1_$__cuda_sm10x_tcgen05_guardrail_trap_phase_invalid_during_alloc:
[----:B------:R-:W-:Y:S05]  /*b920*/  BPT.TRAP 0x1 ;  /* 0x000000040000795c */ /* 0x000fea0000300000 */
[----:B------:R-:W-:-:S04]  /*b930*/  MOV R5, 0x0 ;  /* 0x0000000000057802 */ /* 0x000fc80000000f00 */
[----:B------:R-:W-:Y:S05]  /*b940*/  RET.REL.NODEC R4 `(_ZN7cutlass13device_kernelINS_4conv6kernel13ConvUniversalINS1_16ConvProblemShapeILNS1_8OperatorE1ELi3EEENS1_10collective14CollectiveConvINS1_47MainloopSm100TmaUmmaWarpSpecializedImplicitGemmILS5_1ELi16ELi3ELi1ELi2EN4cute5tupleIJNSA_1CILi2EEENSC_ILi1EEESE_EEEEENSB_IJNSC_ILi256EEENSC_ILi128EEENSB_IJNSC_ILi32EEEEEEEEENS_10bfloat16_tESM_NSA_8TiledMMAINSA_8MMA_AtomIJNSA_26SM100_MMA_F16BF16_2x1SM_SSISM_SM_fLi256ELi128ELNSA_4UMMA5MajorE0ELSR_1ELNSQ_7ScaleInE0ELSS_0EEEEEENSA_6LayoutINSB_IJSE_SE_SE_EEENSB_IJNSC_ILi0EEESX_SX_EEEEENSB_IJNSA_10UnderscoreES10_S10_EEEEENS7_6detail27Sm100ImplicitGemmTileTraitsINSA_25SM100_TMA_2SM_LOAD_IM2COLENSA_14ComposedLayoutINSA_7SwizzleILi2ELi4ELi3EEENSA_18smem_ptr_flag_bitsILi16EEENSV_INSB_IJNSC_ILi8EEESJ_EEENSB_IJSJ_SE_EEEEEEEvEENS14_INSA_18SM100_TMA_2SM_LOADENS16_INS17_ILi3ELi4ELi3EEES1A_NSV_INSB_IJNSC_ILi64EEES1B_EEENSB_IJSE_S1J_EEEEEEEvEEEENS_8epilogue10collective18CollectiveEpilogueINS1Q_23Sm100TmaWarpSpecializedILi4ELi2ELi32ELb1ELb0EEEJNSB_IJSI_SI_SK_EEENSB_IJNSV_ISI_SE_EENSV_ISJ_SE_EEEEESM_NSB_IJNSB_IJllllEEESE_SX_EEESM_S20_NS1Q_6fusion15FusionCallbacksIS1U_NS21_17LinearCombinationISM_fSM_fLNS_15FloatRoundStyleE2EEES1V_S1Y_JEEENSA_5SM1004TMEM4LOAD26SM100_TMEM_LOAD_32dp32b32xENSA_20SM90_TMA_LOAD_IM2COLES1F_NSA_39AutoVectorizingCopyWithAssumedAlignmentILi128EEENSA_21SM90_TMA_STORE_IM2COLES1F_S2D_S2D_EEEvvEEEEvNT_6ParamsE) ;  /* 0xffffff4404ac7950 */ /* 0x000fea0003c3ffff */
        .weak           $__internal_2_$__cuda_sm10x_tcgen05_guardrail_trap_unallocated_columns_being_dealloced
        .type           $__internal_2_$__cuda_sm10x_tcgen05_guardrail_trap_unallocated_columns_being_dealloced,@function
        .size           $__internal_2_$__cuda_sm10x_tcgen05_guardrail_trap_unallocated_columns_being_dealloced,(.L_x_224 - $__internal_2_$__cuda_sm10x_tcgen05_guardrail_trap_unallocated_columns_being_dealloced)
$__internal_2_$__cuda_sm10x_tcgen05_guardrail_trap_unallocated_columns_being_dealloced:
[----:B------:R-:W-:Y:S05]  /*b950*/  BPT.TRAP 0x1 ;  /* 0x000000040000795c */ /* 0x000fea0000300000 */
[----:B------:R-:W-:-:S04]  /*b960*/  HFMA2 R3, -RZ, RZ, 0, 0 ;  /* 0x00000000ff037431 */ /* 0x000fc800000001ff */
[----:B------:R-:W-:Y:S05]  /*b970*/  RET.REL.NODEC R2 `(_ZN7cutlass13device_kernelINS_4conv6kernel13ConvUniversalINS1_16ConvProblemShapeILNS1_8OperatorE1ELi3EEENS1_10collective14CollectiveConvINS1_47MainloopSm100TmaUmmaWarpSpecializedImplicitGemmILS5_1ELi16ELi3ELi1ELi2EN4cute5tupleIJNSA_1CILi2EEENSC_ILi1EEESE_EEEEENSB_IJNSC_ILi256EEENSC_ILi128EEENSB_IJNSC_ILi32EEEEEEEEENS_10bfloat16_tESM_NSA_8TiledMMAINSA_8MMA_AtomIJNSA_26SM100_MMA_F16BF16_2x1SM_SSISM_SM_fLi256ELi128ELNSA_4UMMA5MajorE0ELSR_1ELNSQ_7ScaleInE0ELSS_0EEEEEENSA_6LayoutINSB_IJSE_SE_SE_EEENSB_IJNSC_ILi0EEESX_SX_EEEEENSB_IJNSA_10UnderscoreES10_S10_EEEEENS7_6detail27Sm100ImplicitGemmTileTraitsINSA_25SM100_TMA_2SM_LOAD_IM2COLENSA_14ComposedLayoutINSA_7SwizzleILi2ELi4ELi3EEENSA_18smem_ptr_flag_bitsILi16EEENSV_INSB_IJNSC_ILi8EEESJ_EEENSB_IJSJ_SE_EEEEEEEvEENS14_INSA_18SM100_TMA_2SM_LOADENS16_INS17_ILi3ELi4ELi3EEES1A_NSV_INSB_IJNSC_ILi64EEES1B_EEENSB_IJSE_S1J_EEEEEEEvEEEENS_8epilogue10collective18CollectiveEpilogueINS1Q_23Sm100TmaWarpSpecializedILi4ELi2ELi32ELb1ELb0EEEJNSB_IJSI_SI_SK_EEENSB_IJNSV_ISI_SE_EENSV_ISJ_SE_EEEEESM_NSB_IJNSB_IJllllEEESE_SX_EEESM_S20_NS1Q_6fusion15FusionCallbacksIS1U_NS21_17LinearCombinationISM_fSM_fLNS_15FloatRoundStyleE2EEES1V_S1Y_JEEENSA_5SM1004TMEM4LOAD26SM100_TMEM_LOAD_32dp32b32xENSA_20SM90_TMA_LOAD_IM2COLES1F_NSA_39AutoVectorizingCopyWithAssumedAlignmentILi128EEENSA_21SM90_TMA_STORE_IM2COLES1F_S2D_S2D_EEEvvEEEEvNT_6ParamsE) ;  /* 0xffffff4402a07950 */ /* 0x000fea0003c3ffff */
.L_x_223:
[----:B------:R-:W-:-:S00]  /*b980*/  BRA `(.L_x_223) ;  /* 0xfffffffc00fc7947 */ /* 0x000fc0000383ffff */
[----:B------:R-:W-:-:S00]  /*b990*/  NOP ;  /* 0x0000000000007918 */ /* 0x000fc00000000000 */
        /* <DEDUP_REMOVED lines=14> */
.L_x_224:


//--------------------- .nv.global.init           --------------------------
	.section	.nv.global.init,"aw",@progbits
.nv.global.init:
	.type		$str$29,@object
	.size		$str$29,($str$30 - $str$29)
$str$29:
        /*0000*/ 	.byte	0x28, 0x61, 0x64, 0x64, 0x72, 0x65, 0x73, 0x73, 0x20, 0x26, 0x20, 0x6d, 0x61, 0x73, 0x6b, 0x29
        /*0010*/ 	.byte	0x20, 0x3d, 0x3d, 0x20, 0x30, 0x00
	.type		$str$30,@object
	.size		$str$30,($str$28 - $str$30)
$str$30:
        /*0016*/ 	.byte	0x2f, 0x74, 0x6d, 0x70, 0x2f, 0x63, 0x75, 0x74, 0x6c, 0x61, 0x73, 0x73, 0x5f, 0x73, 0x77, 0x65
        /*0026*/ 	.byte	0x65, 0x70, 0x5f, 0x73, 0x72, 0x63, 0x2f, 0x69, 0x6e, 0x63, 0x6c, 0x75, 0x64, 0x65, 0x2f, 0x63
        /*0036*/ 	.byte	0x75, 0x74, 0x65, 0x2f, 0x70, 0x6f, 0x69, 0x6e, 0x74, 0x65, 0x72, 0x5f, 0x66, 0x6c, 0x61, 0x67
        /*0046*/ 	.byte	0x67, 0x65, 0x64, 0x2e, 0x68, 0x70, 0x70, 0x00
	.type		$str$28,@object
	.size		$str$28,($str$27 - $str$28)
$str$28:
        /*004e*/ 	.byte	0x2f, 0x74, 0x6d, 0x70, 0x2f, 0x63, 0x75, 0x74, 0x6c, 0x61, 0x73, 0x73, 0x5f, 0x73, 0x77, 0x65
        /*005e*/ 	.byte	0x65, 0x70, 0x5f, 0x73, 0x72, 0x63, 0x2f, 0x69, 0x6e, 0x63, 0x6c, 0x75, 0x64, 0x65, 0x2f, 0x63
        /*006e*/ 	.byte	0x75, 0x74, 0x65, 0x2f, 0x61, 0x74, 0x6f, 0x6d, 0x2f, 0x63, 0x6f, 0x70, 0x79, 0x5f, 0x74, 0x72
        /*007e*/ 	.byte	0x61, 0x69, 0x74, 0x73, 0x5f, 0x73, 0x6d, 0x31, 0x30, 0x30, 0x2e, 0x68, 0x70, 0x70, 0x00
	.type		$str$27,@object
	.size		$str$27,(__unnamed_1 - $str$27)
$str$27:
        /*008d*/ 	.byte	0x28, 0x28, 0x75, 0x69, 0x6e, 0x74, 0x33, 0x32, 0x5f, 0x74, 0x28, 0x74, 0x68, 0x72, 0x65, 0x61
        /*009d*/ 	.byte	0x64, 0x49, 0x64, 0x78, 0x2e, 0x78, 0x29, 0x20, 0x2f, 0x20, 0x33, 0x32, 0x29, 0x20, 0x25, 0x20
        /*00ad*/ 	.byte	0x34, 0x29, 0x20, 0x3d, 0x3d, 0x20, 0x28, 0x28, 0x28, 0x74, 0x6d, 0x65, 0x6d, 0x5f, 0x61, 0x64
        /*00bd*/ 	.byte	0x64, 0x72, 0x20, 0x3e, 0x3e, 0x20, 0x31, 0x36, 0x29, 0x20, 0x2f, 0x20, 0x33, 0x32, 0x29, 0x20
        /*00cd*/ 	.byte	0x25, 0x20, 0x34, 0x29, 0x00
	.type		__unnamed_1,@object
	.size		__unnamed_1,(__unnamed_2 - __unnamed_1)
__unnamed_1:
        /*00d2*/ 	.byte	0x61, 0x75, 0x74, 0x6f, 0x20, 0x63, 0x75, 0x74, 0x65, 0x3a, 0x3a, 0x61, 0x73, 0x5f, 0x70, 0x6f
        /* <DEDUP_REMOVED lines=24> */
        /*0262*/ 	.byte	0x34, 0x30, 0x39, 0x36, 0x3e, 0x3e, 0x3e, 0x3e, 0x5d, 0x00
	.type		__unnamed_2,@object
	.size		__unnamed_2,(.L_2 - __unnamed_2)
__unnamed_2:
        /* <DEDUP_REMOVED lines=42> */
        /*050c*/ 	.byte	0x3e, 0x3e, 0x5d, 0x00
.L_2:


//--------------------- .nv.shared._ZN7cutlass13device_kernelINS_4conv6kernel13ConvUniversalINS1_16ConvProblemShapeILNS1_8OperatorE1ELi3EEENS1_10collective14CollectiveConvINS1_47MainloopSm100TmaUmmaWarpSpecializedImplicitGemmILS5_1ELi16ELi3ELi1ELi2EN4cute5tupleIJNSA_1CILi2EEENSC_ILi1EEESE_EEEEENSB_IJNSC_ILi256EEENSC_ILi128EEENSB_IJNSC_ILi32EEEEEEEEENS_10bfloat16_tESM_NSA_8TiledMMAINSA_8MMA_AtomIJNSA_26SM100_MMA_F16BF16_2x1SM_SSISM_SM_fLi256ELi128ELNSA_4UMMA5MajorE0ELSR_1ELNSQ_7ScaleInE0ELSS_0EEEEEENSA_6LayoutINSB_IJSE_SE_SE_EEENSB_IJNSC_ILi0EEESX_SX_EEEEENSB_IJNSA_10UnderscoreES10_S10_EEEEENS7_6detail27Sm100ImplicitGemmTileTraitsINSA_25SM100_TMA_2SM_LOAD_IM2COLENSA_14ComposedLayoutINSA_7SwizzleILi2ELi4ELi3EEENSA_18smem_ptr_flag_bitsILi16EEENSV_INSB_IJNSC_ILi8EEESJ_EEENSB_IJSJ_SE_EEEEEEEvEENS14_INSA_18SM100_TMA_2SM_LOADENS16_INS17_ILi3ELi4ELi3EEES1A_NSV_INSB_IJNSC_ILi64EEES1B_EEENSB_IJSE_S1J_EEEEEEEvEEEENS_8epilogue10collective18CollectiveEpilogueINS1Q_23Sm100TmaWarpSpecializedILi4ELi2ELi32ELb1ELb0EEEJNSB_IJSI_SI_SK_EEENSB_IJNSV_ISI_SE_EENSV_ISJ_SE_EEEEESM_NSB_IJNSB_IJllllEEESE_SX_EEESM_S20_NS1Q_6fusion15FusionCallbacksIS1U_NS21_17LinearCombinationISM_fSM_fLNS_15FloatRoundStyleE2EEES1V_S1Y_JEEENSA_5SM1004TMEM4LOAD26SM100_TMEM_LOAD_32dp32b32xENSA_20SM90_TMA_LOAD_IM2COLES1F_NSA_39AutoVectorizingCopyWithAssumedAlignmentILi128EEENSA_21SM90_TMA_STORE_IM2COLES1F_S2D_S2D_EEEvvEEEEvNT_6ParamsE --------------------------
	.section	.nv.shared._ZN7cutlass13device_kernelINS_4conv6kernel13ConvUniversalINS1_16ConvProblemShapeILNS1_8OperatorE1ELi3EEENS1_10collective14CollectiveConvINS1_47MainloopSm100TmaUmmaWarpSpecializedImplicitGemmILS5_1ELi16ELi3ELi1ELi2EN4cute5tupleIJNSA_1CILi2EEENSC_ILi1EEESE_EEEEENSB_IJNSC_ILi256EEENSC_ILi128EEENSB_IJNSC_ILi32EEEEEEEEENS_10bfloat16_tESM_NSA_8TiledMMAINSA_8MMA_AtomIJNSA_26SM100_MMA_F16BF16_2x1SM_SSISM_SM_fLi256ELi128ELNSA_4UMMA5MajorE0ELSR_1ELNSQ_7ScaleInE0ELSS_0EEEEEENSA_6LayoutINSB_IJSE_SE_SE_EEENSB_IJNSC_ILi0EEESX_SX_EEEEENSB_IJNSA_10UnderscoreES10_S10_EEEEENS7_6detail27Sm100ImplicitGemmTileTraitsINSA_25SM100_TMA_2SM_LOAD_IM2COLENSA_14ComposedLayoutINSA_7SwizzleILi2ELi4ELi3EEENSA_18smem_ptr_flag_bitsILi16EEENSV_INSB_IJNSC_ILi8EEESJ_EEENSB_IJSJ_SE_EEEEEEEvEENS14_INSA_18SM100_TMA_2SM_LOADENS16_INS17_ILi3ELi4ELi3EEES1A_NSV_INSB_IJNSC_ILi64EEES1B_EEENSB_IJSE_S1J_EEEEEEEvEEEENS_8epilogue10collective18CollectiveEpilogueINS1Q_23Sm100TmaWarpSpecializedILi4ELi2ELi32ELb1ELb0EEEJNSB_IJSI_SI_SK_EEENSB_IJNSV_ISI_SE_EENSV_ISJ_SE_EEEEESM_NSB_IJNSB_IJllllEEESE_SX_EEESM_S20_NS1Q_6fusion15FusionCallbacksIS1U_NS21_17LinearCombinationISM_fSM_fLNS_15FloatRoundStyleE2EEES1V_S1Y_JEEENSA_5SM1004TMEM4LOAD26SM100_TMEM_LOAD_32dp32b32xENSA_20SM90_TMA_LOAD_IM2COLES1F_NSA_39AutoVectorizingCopyWithAssumedAlignmentILi128EEENSA_21SM90_TMA_STORE_IM2COLES1F_S2D_S2D_EEEvvEEEEvNT_6ParamsE,"aw",@nobits
	.sectionflags	@""
	.align	16
	.zero		1024


//--------------------- .nv.shared.reserved.0     --------------------------
	.section	.nv.shared.reserved.0,"aw",@nobits
	.weak		__nv_reservedSMEM_offset_0_alias
	.size		__nv_reservedSMEM_offset_0_alias, 0, 64
	.other		__nv_reservedSMEM_offset_0_alias,@"STO_CUDA_RESERVED_SHARED STV_DEFAULT"
__nv_reservedSMEM_offset_0_alias:
	.zero		0
.nv.shared.reserved.0:
	.zero		64
	.weak		__nv_reservedSMEM_tcgen05_partition
	.type		__nv_reservedSMEM_tcgen05_partition,@object
	.size		__nv_reservedSMEM_tcgen05_partition,(.L_0 - __nv_reservedSMEM_tcgen05_partition)
__nv_reservedSMEM_tcgen05_partition:
	.zero		32
.L_0:


//--------------------- .nv.global                --------------------------
	.section	.nv.global,"aw",@nobits
.nv.global:
	.type		_ZN39_INTERNAL_e141ca0c_4_k_cu_9a9c3f0a_30324cute1_E,@object
	.size		_ZN39_INTERNAL_e141ca0c_4_k_cu_9a9c3f0a_30324cute1_E,(_ZN39_INTERNAL_e141ca0c_4_k_cu_9a9c3f0a_30324cuda3std3__45__cpo6cbeginE - _ZN39_INTERNAL_e141ca0c_4_k_cu_9a9c3f0a_30324cute1_E)
_ZN39_INTERNAL_e141ca0c_4_k_cu_9a9c3f0a_30324cute1_E:
	.zero		1
	.type		_ZN39_INTERNAL_e141ca0c_4_k_cu_9a9c3f0a_30324cuda3std3__45__cpo6cbeginE,@object
	.size		_ZN39_INTERNAL_e141ca0c_4_k_cu_9a9c3f0a_30324cuda3std3__45__cpo6cbeginE,(_ZN39_INTERNAL_e141ca0c_4_k_cu_9a9c3f0a_30324cuda3std3__48in_placeE - _ZN39_INTERNAL_e141ca0c_4_k_cu_9a9c3f0a_30324cuda3std3__45__cpo6cbeginE)
_ZN39_INTERNAL_e141ca0c_4_k_cu_9a9c3f0a_30324cuda3std3__45__cpo6cbeginE:
	.zero		1
	.type		_ZN39_INTERNAL_e141ca0c_4_k_cu_9a9c3f0a_30324cuda3std3__48in_placeE,@object
	.size		_ZN39_INTERNAL_e141ca0c_4_k_cu_9a9c3f0a_30324cuda3std3__48in_placeE,(_ZN39_INTERNAL_e141ca0c_4_k_cu_9a9c3f0a_30324cuda3std6ranges3__45__cpo9iter_moveE - _ZN39_INTERNAL_e141ca0c_4_k_cu_9a9c3f0a_30324cuda3std3__48in_placeE)
_ZN39_INTERNAL_e141ca0c_4_k_cu_9a9c3f0a_30324cuda3std3__48in_placeE:
	.zero		1
	.type		_ZN39_INTERNAL_e141ca0c_4_k_cu_9a9c3f0a_30324cuda3std6ranges3__45__cpo9iter_moveE,@object
	.size		_ZN39_INTERNAL_e141ca0c_4_k_cu_9a9c3f0a_30324cuda3std6ranges3__45__cpo9iter_moveE,(_ZN39_INTERNAL_e141ca0c_4_k_cu_9a9c3f0a_30324cuda3std3__45__cpo5beginE - _ZN39_INTERNAL_e141ca0c_4_k_cu_9a9c3f0a_30324cuda3std6ranges3__45__cpo9iter_moveE)
_ZN39_INTERNAL_e141ca0c_4_k_cu_9a9c3f0a_30324cuda3std6ranges3__45__cpo9iter_moveE:
	.zero		1
	.type		_ZN39_INTERNAL_e141ca0c_4_k_cu_9a9c3f0a_30324cuda3std3__45__cpo5beginE,@object
	.size		_ZN39_INTERNAL_e141ca0c_4_k_cu_9a9c3f0a_30324cuda3std3__45__cpo5beginE,(_ZN39_INTERNAL_e141ca0c_4_k_cu_9a9c3f0a_30324cuda3std3__441_GLOBAL__N__e141ca0c_4_k_cu_9a9c3f0a_30326ignoreE - _ZN39_INTERNAL_e141ca0c_4_k_cu_9a9c3f0a_30324cuda3std3__45__cpo5beginE)
_ZN39_INTERNAL_e141ca0c_4_k_cu_9a9c3f0a_30324cuda3std3__45__cpo5beginE:
	.zero		1
	.type		_ZN39_INTERNAL_e141ca0c_4_k_cu_9a9c3f0a_30324cuda3std3__441_GLOBAL__N__e141ca0c_4_k_cu_9a9c3f0a_30326ignoreE,@object
	.size		_ZN39_INTERNAL_e141ca0c_4_k_cu_9a9c3f0a_30324cuda3std3__441_GLOBAL__N__e141ca0c_4_k_cu_9a9c3f0a_30326ignoreE,(_ZN39_INTERNAL_e141ca0c_4_k_cu_9a9c3f0a_30324cute7productE - _ZN39_INTERNAL_e141ca0c_4_k_cu_9a9c3f0a_30324cuda3std3__441_GLOBAL__N__e141ca0c_4_k_cu_9a9c3f0a_30326ignoreE)
_ZN39_INTERNAL_e141ca0c_4_k_cu_9a9c3f0a_30324cuda3std3__441_GLOBAL__N__e141ca0c_4_k_cu_9a9c3f0a_30326ignoreE:
	.zero		1
	.type		_ZN39_INTERNAL_e141ca0c_4_k_cu_9a9c3f0a_30324cute7productE,@object
	.size		_ZN39_INTERNAL_e141ca0c_4_k_cu_9a9c3f0a_30324cute7productE,(_ZN39_INTERNAL_e141ca0c_4_k_cu_9a9c3f0a_30324cuda3std3__45__cpo3endE - _ZN39_INTERNAL_e141ca0c_4_k_cu_9a9c3f0a_30324cute7productE)
_ZN39_INTERNAL_e141ca0c_4_k_cu_9a9c3f0a_30324cute7productE:
	.zero		1
	.type		_ZN39_INTERNAL_e141ca0c_4_k_cu_9a9c3f0a_30324cuda3std3__45__cpo3endE,@object
	.size		_ZN39_INTERNAL_e141ca0c_4_k_cu_9a9c3f0a_30324cuda3std3__45__cpo3endE,(_ZN39_INTERNAL_e141ca0c_4_k_cu_9a9c3f0a_30324cuda3std3__419piecewise_constructE - _ZN39_INTERNAL_e141ca0c_4_k_cu_9a9c3f0a_30324cuda3std3__45__cpo3endE)
_ZN39_INTERNAL_e141ca0c_4_k_cu_9a9c3f0a_30324cuda3std3__45__cpo3endE:
	.zero		1
	.type		_ZN39_INTERNAL_e141ca0c_4_k_cu_9a9c3f0a_30324cuda3std3__419piecewise_constructE,@object
	.size		_ZN39_INTERNAL_e141ca0c_4_k_cu_9a9c3f0a_30324cuda3std3__419piecewise_constructE,(_ZN39_INTERNAL_e141ca0c_4_k_cu_9a9c3f0a_30324cuda3std3__45__cpo4cendE - _ZN39_INTERNAL_e141ca0c_4_k_cu_9a9c3f0a_30324cuda3std3__419piecewise_constructE)
_ZN39_INTERNAL_e141ca0c_4_k_cu_9a9c3f0a_30324cuda3std3__419piecewise_constructE:
	.zero		1
	.type		_ZN39_INTERNAL_e141ca0c_4_k_cu_9a9c3f0a_30324cuda3std3__45__cpo4cendE,@object
	.size		_ZN39_INTERNAL_e141ca0c_4_k_cu_9a9c3f0a_30324cuda3std3__45__cpo4cendE,(_ZN39_INTERNAL_e141ca0c_4_k_cu_9a9c3f0a_30324cuda3std6ranges3__45__cpo4swapE - _ZN39_INTERNAL_e141ca0c_4_k_cu_9a9c3f0a_30324cuda3std3__45__cpo4cendE)
_ZN39_INTERNAL_e141ca0c_4_k_cu_9a9c3f0a_30324cuda3std3__45__cpo4cendE:
	.zero		1
	.type		_ZN39_INTERNAL_e141ca0c_4_k_cu_9a9c3f0a_30324cuda3std6ranges3__45__cpo4swapE,@object
	.size		_ZN39_INTERNAL_e141ca0c_4_k_cu_9a9c3f0a_30324cuda3std6ranges3__45__cpo4swapE,(.L_10 - _ZN39_INTERNAL_e141ca0c_4_k_cu_9a9c3f0a_30324cuda3std6ranges3__45__cpo4swapE)
_ZN39_INTERNAL_e141ca0c_4_k_cu_9a9c3f0a_30324cuda3std6ranges3__45__cpo4swapE:
	.zero		1
.L_10:


//--------------------- .nv.constant0._ZN7cutlass13device_kernelINS_4conv6kernel13ConvUniversalINS1_16ConvProblemShapeILNS1_8OperatorE1ELi3EEENS1_10collective14CollectiveConvINS1_47MainloopSm100TmaUmmaWarpSpecializedImplicitGemmILS5_1ELi16ELi3ELi1ELi2EN4cute5tupleIJNSA_1CILi2EEENSC_ILi1EEESE_EEEEENSB_IJNSC_ILi256EEENSC_ILi128EEENSB_IJNSC_ILi32EEEEEEEEENS_10bfloat16_tESM_NSA_8TiledMMAINSA_8MMA_AtomIJNSA_26SM100_MMA_F16BF16_2x1SM_SSISM_SM_fLi256ELi128ELNSA_4UMMA5MajorE0ELSR_1ELNSQ_7ScaleInE0ELSS_0EEEEEENSA_6LayoutINSB_IJSE_SE_SE_EEENSB_IJNSC_ILi0EEESX_SX_EEEEENSB_IJNSA_10UnderscoreES10_S10_EEEEENS7_6detail27Sm100ImplicitGemmTileTraitsINSA_25SM100_TMA_2SM_LOAD_IM2COLENSA_14ComposedLayoutINSA_7SwizzleILi2ELi4ELi3EEENSA_18smem_ptr_flag_bitsILi16EEENSV_INSB_IJNSC_ILi8EEESJ_EEENSB_IJSJ_SE_EEEEEEEvEENS14_INSA_18SM100_TMA_2SM_LOADENS16_INS17_ILi3ELi4ELi3EEES1A_NSV_INSB_IJNSC_ILi64EEES1B_EEENSB_IJSE_S1J_EEEEEEEvEEEENS_8epilogue10collective18CollectiveEpilogueINS1Q_23Sm100TmaWarpSpecializedILi4ELi2ELi32ELb1ELb0EEEJNSB_IJSI_SI_SK_EEENSB_IJNSV_ISI_SE_EENSV_ISJ_SE_EEEEESM_NSB_IJNSB_IJllllEEESE_SX_EEESM_S20_NS1Q_6fusion15FusionCallbacksIS1U_NS21_17LinearCombinationISM_fSM_fLNS_15FloatRoundStyleE2EEES1V_S1Y_JEEENSA_5SM1004TMEM4LOAD26SM100_TMEM_LOAD_32dp32b32xENSA_20SM90_TMA_LOAD_IM2COLES1F_NSA_39AutoVectorizingCopyWithAssumedAlignmentILi128EEENSA_21SM90_TMA_STORE_IM2COLES1F_S2D_S2D_EEEvvEEEEvNT_6ParamsE --------------------------
	.section	.nv.constant0._ZN7cutlass13device_kernelINS_4conv6kernel13ConvUniversalINS1_16ConvProblemShapeILNS1_8OperatorE1ELi3EEENS1_10collective14CollectiveConvINS1_47MainloopSm100TmaUmmaWarpSpecializedImplicitGemmILS5_1ELi16ELi3ELi1ELi2EN4cute5tupleIJNSA_1CILi2EEENSC_ILi1EEESE_EEEEENSB_IJNSC_ILi256EEENSC_ILi128EEENSB_IJNSC_ILi32EEEEEEEEENS_10bfloat16_tESM_NSA_8TiledMMAINSA_8MMA_AtomIJNSA_26SM100_MMA_F16BF16_2x1SM_SSISM_SM_fLi256ELi128ELNSA_4UMMA5MajorE0ELSR_1ELNSQ_7ScaleInE0ELSS_0EEEEEENSA_6LayoutINSB_IJSE_SE_SE_EEENSB_IJNSC_ILi0EEESX_SX_EEEEENSB_IJNSA_10UnderscoreES10_S10_EEEEENS7_6detail27Sm100ImplicitGemmTileTraitsINSA_25SM100_TMA_2SM_LOAD_IM2COLENSA_14ComposedLayoutINSA_7SwizzleILi2ELi4ELi3EEENSA_18smem_ptr_flag_bitsILi16EEENSV_INSB_IJNSC_ILi8EEESJ_EEENSB_IJSJ_SE_EEEEEEEvEENS14_INSA_18SM100_TMA_2SM_LOADENS16_INS17_ILi3ELi4ELi3EEES1A_NSV_INSB_IJNSC_ILi64EEES1B_EEENSB_IJSE_S1J_EEEEEEEvEEEENS_8epilogue10collective18CollectiveEpilogueINS1Q_23Sm100TmaWarpSpecializedILi4ELi2ELi32ELb1ELb0EEEJNSB_IJSI_SI_SK_EEENSB_IJNSV_ISI_SE_EENSV_ISJ_SE_EEEEESM_NSB_IJNSB_IJllllEEESE_SX_EEESM_S20_NS1Q_6fusion15FusionCallbacksIS1U_NS21_17LinearCombinationISM_fSM_fLNS_15FloatRoundStyleE2EEES1V_S1Y_JEEENSA_5SM1004TMEM4LOAD26SM100_TMEM_LOAD_32dp32b32xENSA_20SM90_TMA_LOAD_IM2COLES1F_NSA_39AutoVectorizingCopyWithAssumedAlignmentILi128EEENSA_21SM90_TMA_STORE_IM2COLES1F_S2D_S2D_EEEvvEEEEvNT_6ParamsE,"a",@progbits
	.sectionflags	@""
	.align	4
.nv.constant0._ZN7cutlass13device_kernelINS_4conv6kernel13ConvUniversalINS1_16ConvProblemShapeILNS1_8OperatorE1ELi3EEENS1_10collective14CollectiveConvINS1_47MainloopSm100TmaUmmaWarpSpecializedImplicitGemmILS5_1ELi16ELi3ELi1ELi2EN4cute5tupleIJNSA_1CILi2EEENSC_ILi1EEESE_EEEEENSB_IJNSC_ILi256EEENSC_ILi128EEENSB_IJNSC_ILi32EEEEEEEEENS_10bfloat16_tESM_NSA_8TiledMMAINSA_8MMA_AtomIJNSA_26SM100_MMA_F16BF16_2x1SM_SSISM_SM_fLi256ELi128ELNSA_4UMMA5MajorE0ELSR_1ELNSQ_7ScaleInE0ELSS_0EEEEEENSA_6LayoutINSB_IJSE_SE_SE_EEENSB_IJNSC_ILi0EEESX_SX_EEEEENSB_IJNSA_10UnderscoreES10_S10_EEEEENS7_6detail27Sm100ImplicitGemmTileTraitsINSA_25SM100_TMA_2SM_LOAD_IM2COLENSA_14ComposedLayoutINSA_7SwizzleILi2ELi4ELi3EEENSA_18smem_ptr_flag_bitsILi16EEENSV_INSB_IJNSC_ILi8EEESJ_EEENSB_IJSJ_SE_EEEEEEEvEENS14_INSA_18SM100_TMA_2SM_LOADENS16_INS17_ILi3ELi4ELi3EEES1A_NSV_INSB_IJNSC_ILi64EEES1B_EEENSB_IJSE_S1J_EEEEEEEvEEEENS_8epilogue10collective18CollectiveEpilogueINS1Q_23Sm100TmaWarpSpecializedILi4ELi2ELi32ELb1ELb0EEEJNSB_IJSI_SI_SK_EEENSB_IJNSV_ISI_SE_EENSV_ISJ_SE_EEEEESM_NSB_IJNSB_IJllllEEESE_SX_EEESM_S20_NS1Q_6fusion15FusionCallbacksIS1U_NS21_17LinearCombinationISM_fSM_fLNS_15FloatRoundStyleE2EEES1V_S1Y_JEEENSA_5SM1004TMEM4LOAD26SM100_TMEM_LOAD_32dp32b32xENSA_20SM90_TMA_LOAD_IM2COLES1F_NSA_39AutoVectorizingCopyWithAssumedAlignmentILi128EEENSA_21SM90_TMA_STORE_IM2COLES1F_S2D_S2D_EEEvvEEEEvNT_6ParamsE:
	.zero		3200


//--------------------- SYMBOLS --------------------------

	.type		.nv.reservedSmem.offset0,@object
	.size		.nv.reservedSmem.offset0,0x4
	.type		.nv.reservedSmem.cap,@object
	.size		.nv.reservedSmem.cap,0x4
	.type		__assertfail,@function
